//
// Generated by NVIDIA NVVM Compiler
//
// Compiler Build ID: CL-36424714
// Cuda compilation tools, release 13.0, V13.0.88
// Based on NVVM 20.0.0
//

.version 9.0
.target sm_100
.address_size 64

	// .globl	_Z7mapPartPiS_i
// _ZZ10count_HistPiS_iE6s_Hist has been demoted
// _ZZ10write_HistPiS_S_iE7s_psSum has been demoted
// _ZZN3cub18CUB_300001_SM_10006detail4scan16DeviceScanKernelINS2_10policy_hubIiiijN4cuda3std3__44plusIvEEE10Policy1000EN6thrust24THRUST_300001_SM_1000_NS10device_ptrIiEESF_NS0_13ScanTileStateIiLb1EEES9_NS1_10InputValueIiPiEEjiLb0EiEEvT0_T1_T2_iT3_T4_T5_E12temp_storage has been demoted
// _ZZN3cub18CUB_300001_SM_10006detail4scan16DeviceScanKernelINS2_10policy_hubIiiimN4cuda3std3__44plusIvEEE10Policy1000EN6thrust24THRUST_300001_SM_1000_NS10device_ptrIiEESF_NS0_13ScanTileStateIiLb1EEES9_NS1_10InputValueIiPiEEmiLb0EiEEvT0_T1_T2_iT3_T4_T5_E12temp_storage has been demoted
.global .align 1 .b8 _ZN34_INTERNAL_57c6a5fd_4_k_cu_f13273244cuda3std3__45__cpo5beginE[1];
.global .align 1 .b8 _ZN34_INTERNAL_57c6a5fd_4_k_cu_f13273244cuda3std3__45__cpo3endE[1];
.global .align 1 .b8 _ZN34_INTERNAL_57c6a5fd_4_k_cu_f13273244cuda3std3__45__cpo6cbeginE[1];
.global .align 1 .b8 _ZN34_INTERNAL_57c6a5fd_4_k_cu_f13273244cuda3std3__45__cpo4cendE[1];
.global .align 1 .b8 _ZN34_INTERNAL_57c6a5fd_4_k_cu_f13273244cuda3std3__45__cpo6rbeginE[1];
.global .align 1 .b8 _ZN34_INTERNAL_57c6a5fd_4_k_cu_f13273244cuda3std3__45__cpo4rendE[1];
.global .align 1 .b8 _ZN34_INTERNAL_57c6a5fd_4_k_cu_f13273244cuda3std3__45__cpo7crbeginE[1];
.global .align 1 .b8 _ZN34_INTERNAL_57c6a5fd_4_k_cu_f13273244cuda3std3__45__cpo5crendE[1];
.global .align 1 .b8 _ZN34_INTERNAL_57c6a5fd_4_k_cu_f13273244cuda3std3__436_GLOBAL__N__57c6a5fd_4_k_cu_f13273246ignoreE[1];
.global .align 1 .b8 _ZN34_INTERNAL_57c6a5fd_4_k_cu_f13273244cuda3std3__419piecewise_constructE[1];
.global .align 1 .b8 _ZN34_INTERNAL_57c6a5fd_4_k_cu_f13273244cuda3std3__48in_placeE[1];
.global .align 1 .b8 _ZN34_INTERNAL_57c6a5fd_4_k_cu_f13273244cuda3std3__420unreachable_sentinelE[1];
.global .align 1 .b8 _ZN34_INTERNAL_57c6a5fd_4_k_cu_f13273244cuda3std3__47nulloptE[1];
.global .align 1 .b8 _ZN34_INTERNAL_57c6a5fd_4_k_cu_f13273244cuda3std3__48unexpectE[1];
.global .align 1 .b8 _ZN34_INTERNAL_57c6a5fd_4_k_cu_f13273244cuda3std6ranges3__45__cpo4swapE[1];
.global .align 1 .b8 _ZN34_INTERNAL_57c6a5fd_4_k_cu_f13273244cuda3std6ranges3__45__cpo9iter_moveE[1];
.global .align 1 .b8 _ZN34_INTERNAL_57c6a5fd_4_k_cu_f13273244cuda3std6ranges3__45__cpo5beginE[1];
.global .align 1 .b8 _ZN34_INTERNAL_57c6a5fd_4_k_cu_f13273244cuda3std6ranges3__45__cpo3endE[1];
.global .align 1 .b8 _ZN34_INTERNAL_57c6a5fd_4_k_cu_f13273244cuda3std6ranges3__45__cpo6cbeginE[1];
.global .align 1 .b8 _ZN34_INTERNAL_57c6a5fd_4_k_cu_f13273244cuda3std6ranges3__45__cpo4cendE[1];
.global .align 1 .b8 _ZN34_INTERNAL_57c6a5fd_4_k_cu_f13273244cuda3std6ranges3__45__cpo7advanceE[1];
.global .align 1 .b8 _ZN34_INTERNAL_57c6a5fd_4_k_cu_f13273244cuda3std6ranges3__45__cpo9iter_swapE[1];
.global .align 1 .b8 _ZN34_INTERNAL_57c6a5fd_4_k_cu_f13273244cuda3std6ranges3__45__cpo4nextE[1];
.global .align 1 .b8 _ZN34_INTERNAL_57c6a5fd_4_k_cu_f13273244cuda3std6ranges3__45__cpo4prevE[1];
.global .align 1 .b8 _ZN34_INTERNAL_57c6a5fd_4_k_cu_f13273244cuda3std6ranges3__45__cpo4dataE[1];
.global .align 1 .b8 _ZN34_INTERNAL_57c6a5fd_4_k_cu_f13273244cuda3std6ranges3__45__cpo5cdataE[1];
.global .align 1 .b8 _ZN34_INTERNAL_57c6a5fd_4_k_cu_f13273244cuda3std6ranges3__45__cpo4sizeE[1];
.global .align 1 .b8 _ZN34_INTERNAL_57c6a5fd_4_k_cu_f13273244cuda3std6ranges3__45__cpo5ssizeE[1];
.global .align 1 .b8 _ZN34_INTERNAL_57c6a5fd_4_k_cu_f13273244cuda3std6ranges3__45__cpo8distanceE[1];
.global .align 1 .b8 _ZN34_INTERNAL_57c6a5fd_4_k_cu_f13273246thrust24THRUST_300001_SM_1000_NS8cuda_cub3parE[1];
.global .align 1 .b8 _ZN34_INTERNAL_57c6a5fd_4_k_cu_f13273246thrust24THRUST_300001_SM_1000_NS8cuda_cub10par_nosyncE[1];
.global .align 1 .b8 _ZN34_INTERNAL_57c6a5fd_4_k_cu_f13273246thrust24THRUST_300001_SM_1000_NS6system6detail10sequential3seqE[1];
.global .align 1 .b8 _ZN34_INTERNAL_57c6a5fd_4_k_cu_f13273246thrust24THRUST_300001_SM_1000_NS6system3cpp3parE[1];
.global .align 1 .b8 _ZN34_INTERNAL_57c6a5fd_4_k_cu_f13273246thrust24THRUST_300001_SM_1000_NS12placeholders2_1E[1];
.global .align 1 .b8 _ZN34_INTERNAL_57c6a5fd_4_k_cu_f13273246thrust24THRUST_300001_SM_1000_NS12placeholders2_2E[1];
.global .align 1 .b8 _ZN34_INTERNAL_57c6a5fd_4_k_cu_f13273246thrust24THRUST_300001_SM_1000_NS12placeholders2_3E[1];
.global .align 1 .b8 _ZN34_INTERNAL_57c6a5fd_4_k_cu_f13273246thrust24THRUST_300001_SM_1000_NS12placeholders2_4E[1];
.global .align 1 .b8 _ZN34_INTERNAL_57c6a5fd_4_k_cu_f13273246thrust24THRUST_300001_SM_1000_NS12placeholders2_5E[1];
.global .align 1 .b8 _ZN34_INTERNAL_57c6a5fd_4_k_cu_f13273246thrust24THRUST_300001_SM_1000_NS12placeholders2_6E[1];
.global .align 1 .b8 _ZN34_INTERNAL_57c6a5fd_4_k_cu_f13273246thrust24THRUST_300001_SM_1000_NS12placeholders2_7E[1];
.global .align 1 .b8 _ZN34_INTERNAL_57c6a5fd_4_k_cu_f13273246thrust24THRUST_300001_SM_1000_NS12placeholders2_8E[1];
.global .align 1 .b8 _ZN34_INTERNAL_57c6a5fd_4_k_cu_f13273246thrust24THRUST_300001_SM_1000_NS12placeholders2_9E[1];
.global .align 1 .b8 _ZN34_INTERNAL_57c6a5fd_4_k_cu_f13273246thrust24THRUST_300001_SM_1000_NS12placeholders3_10E[1];
.global .align 1 .b8 _ZN34_INTERNAL_57c6a5fd_4_k_cu_f13273246thrust24THRUST_300001_SM_1000_NS3seqE[1];
.global .align 1 .b8 _ZN34_INTERNAL_57c6a5fd_4_k_cu_f13273246thrust24THRUST_300001_SM_1000_NS6deviceE[1];

.visible .entry _Z7mapPartPiS_i(
	.param .u64 .ptr .align 1 _Z7mapPartPiS_i_param_0,
	.param .u64 .ptr .align 1 _Z7mapPartPiS_i_param_1,
	.param .u32 _Z7mapPartPiS_i_param_2
)
{
	.reg .pred 	%p<7>;
	.reg .b32 	%r<46>;
	.reg .b64 	%rd<18>;

	ld.param.u64 	%rd3, [_Z7mapPartPiS_i_param_0];
	ld.param.u64 	%rd4, [_Z7mapPartPiS_i_param_1];
	ld.param.u32 	%r12, [_Z7mapPartPiS_i_param_2];
	cvta.to.global.u64 	%rd1, %rd4;
	cvta.to.global.u64 	%rd2, %rd3;
	mov.u32 	%r13, %ctaid.x;
	mov.u32 	%r14, %ntid.x;
	mov.u32 	%r15, %tid.x;
	mad.lo.s32 	%r44, %r13, %r14, %r15;
	mov.u32 	%r16, %nctaid.x;
	mul.lo.s32 	%r2, %r14, %r16;
	setp.ge.s32 	%p1, %r44, %r12;
	@%p1 bra 	$L__BB0_7;
	add.s32 	%r17, %r44, %r2;
	max.s32 	%r18, %r12, %r17;
	setp.lt.s32 	%p2, %r17, %r12;
	selp.u32 	%r19, 1, 0, %p2;
	add.s32 	%r20, %r17, %r19;
	sub.s32 	%r21, %r18, %r20;
	div.u32 	%r22, %r21, %r2;
	add.s32 	%r3, %r22, %r19;
	and.b32  	%r23, %r3, 3;
	setp.eq.s32 	%p3, %r23, 3;
	@%p3 bra 	$L__BB0_4;
	add.s32 	%r24, %r3, 1;
	and.b32  	%r25, %r24, 3;
	neg.s32 	%r42, %r25;
$L__BB0_3:
	.pragma "nounroll";
	mul.wide.s32 	%rd5, %r44, 4;
	add.s64 	%rd6, %rd1, %rd5;
	add.s64 	%rd7, %rd2, %rd5;
	ld.global.u32 	%r26, [%rd7];
	shr.u32 	%r27, %r26, 13;
	and.b32  	%r28, %r27, 63;
	st.global.u32 	[%rd6], %r28;
	add.s32 	%r44, %r44, %r2;
	add.s32 	%r42, %r42, 1;
	setp.ne.s32 	%p4, %r42, 0;
	@%p4 bra 	$L__BB0_3;
$L__BB0_4:
	setp.lt.u32 	%p5, %r3, 3;
	@%p5 bra 	$L__BB0_7;
	mul.wide.s32 	%rd11, %r2, 4;
	shl.b32 	%r41, %r2, 2;
$L__BB0_6:
	mul.wide.s32 	%rd8, %r44, 4;
	add.s64 	%rd9, %rd2, %rd8;
	ld.global.u32 	%r29, [%rd9];
	shr.u32 	%r30, %r29, 13;
	and.b32  	%r31, %r30, 63;
	add.s64 	%rd10, %rd1, %rd8;
	st.global.u32 	[%rd10], %r31;
	add.s64 	%rd12, %rd9, %rd11;
	ld.global.u32 	%r32, [%rd12];
	shr.u32 	%r33, %r32, 13;
	and.b32  	%r34, %r33, 63;
	add.s64 	%rd13, %rd10, %rd11;
	st.global.u32 	[%rd13], %r34;
	add.s64 	%rd14, %rd12, %rd11;
	ld.global.u32 	%r35, [%rd14];
	shr.u32 	%r36, %r35, 13;
	and.b32  	%r37, %r36, 63;
	add.s64 	%rd15, %rd13, %rd11;
	st.global.u32 	[%rd15], %r37;
	add.s64 	%rd16, %rd14, %rd11;
	ld.global.u32 	%r38, [%rd16];
	shr.u32 	%r39, %r38, 13;
	and.b32  	%r40, %r39, 63;
	add.s64 	%rd17, %rd15, %rd11;
	st.global.u32 	[%rd17], %r40;
	add.s32 	%r44, %r41, %r44;
	setp.lt.s32 	%p6, %r44, %r12;
	@%p6 bra 	$L__BB0_6;
$L__BB0_7:
	ret;

}
	// .globl	_Z10count_HistPiS_i
.visible .entry _Z10count_HistPiS_i(
	.param .u64 .ptr .align 1 _Z10count_HistPiS_i_param_0,
	.param .u64 .ptr .align 1 _Z10count_HistPiS_i_param_1,
	.param .u32 _Z10count_HistPiS_i_param_2
)
{
	.reg .pred 	%p<8>;
	.reg .b32 	%r<85>;
	.reg .b64 	%rd<31>;
	// demoted variable
	.shared .align 4 .b8 _ZZ10count_HistPiS_iE6s_Hist[32768];
	ld.param.u64 	%rd3, [_Z10count_HistPiS_i_param_0];
	ld.param.u64 	%rd4, [_Z10count_HistPiS_i_param_1];
	ld.param.u32 	%r18, [_Z10count_HistPiS_i_param_2];
	cvta.to.global.u64 	%rd1, %rd4;
	mov.u32 	%r19, %ctaid.x;
	mov.u32 	%r20, %ntid.x;
	mov.u32 	%r21, %tid.x;
	mad.lo.s32 	%r83, %r19, %r20, %r21;
	mov.u32 	%r22, %nctaid.x;
	mul.lo.s32 	%r2, %r20, %r22;
	shl.b32 	%r23, %r21, 8;
	mov.u32 	%r24, _ZZ10count_HistPiS_iE6s_Hist;
	add.s32 	%r3, %r24, %r23;
	mov.b32 	%r25, 0;
	st.shared.u32 	[%r3], %r25;
	st.shared.u32 	[%r3+4], %r25;
	st.shared.u32 	[%r3+8], %r25;
	st.shared.u32 	[%r3+12], %r25;
	st.shared.u32 	[%r3+16], %r25;
	st.shared.u32 	[%r3+20], %r25;
	st.shared.u32 	[%r3+24], %r25;
	st.shared.u32 	[%r3+28], %r25;
	st.shared.u32 	[%r3+32], %r25;
	st.shared.u32 	[%r3+36], %r25;
	st.shared.u32 	[%r3+40], %r25;
	st.shared.u32 	[%r3+44], %r25;
	st.shared.u32 	[%r3+48], %r25;
	st.shared.u32 	[%r3+52], %r25;
	st.shared.u32 	[%r3+56], %r25;
	st.shared.u32 	[%r3+60], %r25;
	st.shared.u32 	[%r3+64], %r25;
	st.shared.u32 	[%r3+68], %r25;
	st.shared.u32 	[%r3+72], %r25;
	st.shared.u32 	[%r3+76], %r25;
	st.shared.u32 	[%r3+80], %r25;
	st.shared.u32 	[%r3+84], %r25;
	st.shared.u32 	[%r3+88], %r25;
	st.shared.u32 	[%r3+92], %r25;
	st.shared.u32 	[%r3+96], %r25;
	st.shared.u32 	[%r3+100], %r25;
	st.shared.u32 	[%r3+104], %r25;
	st.shared.u32 	[%r3+108], %r25;
	st.shared.u32 	[%r3+112], %r25;
	st.shared.u32 	[%r3+116], %r25;
	st.shared.u32 	[%r3+120], %r25;
	st.shared.u32 	[%r3+124], %r25;
	st.shared.u32 	[%r3+128], %r25;
	st.shared.u32 	[%r3+132], %r25;
	st.shared.u32 	[%r3+136], %r25;
	st.shared.u32 	[%r3+140], %r25;
	st.shared.u32 	[%r3+144], %r25;
	st.shared.u32 	[%r3+148], %r25;
	st.shared.u32 	[%r3+152], %r25;
	st.shared.u32 	[%r3+156], %r25;
	st.shared.u32 	[%r3+160], %r25;
	st.shared.u32 	[%r3+164], %r25;
	st.shared.u32 	[%r3+168], %r25;
	st.shared.u32 	[%r3+172], %r25;
	st.shared.u32 	[%r3+176], %r25;
	st.shared.u32 	[%r3+180], %r25;
	st.shared.u32 	[%r3+184], %r25;
	st.shared.u32 	[%r3+188], %r25;
	st.shared.u32 	[%r3+192], %r25;
	st.shared.u32 	[%r3+196], %r25;
	st.shared.u32 	[%r3+200], %r25;
	st.shared.u32 	[%r3+204], %r25;
	st.shared.u32 	[%r3+208], %r25;
	st.shared.u32 	[%r3+212], %r25;
	st.shared.u32 	[%r3+216], %r25;
	st.shared.u32 	[%r3+220], %r25;
	st.shared.u32 	[%r3+224], %r25;
	st.shared.u32 	[%r3+228], %r25;
	st.shared.u32 	[%r3+232], %r25;
	st.shared.u32 	[%r3+236], %r25;
	st.shared.u32 	[%r3+240], %r25;
	st.shared.u32 	[%r3+244], %r25;
	st.shared.u32 	[%r3+248], %r25;
	st.shared.u32 	[%r3+252], %r25;
	setp.ge.s32 	%p1, %r83, %r18;
	@%p1 bra 	$L__BB1_5;
	add.s32 	%r26, %r83, %r2;
	max.s32 	%r27, %r18, %r26;
	setp.lt.s32 	%p2, %r26, %r18;
	selp.u32 	%r28, 1, 0, %p2;
	add.s32 	%r29, %r26, %r28;
	sub.s32 	%r30, %r27, %r29;
	div.u32 	%r31, %r30, %r2;
	add.s32 	%r4, %r31, %r28;
	and.b32  	%r32, %r4, 3;
	setp.eq.s32 	%p3, %r32, 3;
	mov.u32 	%r81, %r83;
	@%p3 bra 	$L__BB1_4;
	add.s32 	%r33, %r4, 1;
	and.b32  	%r34, %r33, 3;
	neg.s32 	%r79, %r34;
	mov.u32 	%r81, %r83;
$L__BB1_3:
	.pragma "nounroll";
	mul.wide.s32 	%rd5, %r81, 4;
	add.s64 	%rd6, %rd1, %rd5;
	ld.global.u32 	%r35, [%rd6];
	shl.b32 	%r36, %r35, 2;
	add.s32 	%r37, %r3, %r36;
	ld.shared.u32 	%r38, [%r37];
	add.s32 	%r39, %r38, 1;
	st.shared.u32 	[%r37], %r39;
	add.s32 	%r81, %r81, %r2;
	add.s32 	%r79, %r79, 1;
	setp.ne.s32 	%p4, %r79, 0;
	@%p4 bra 	$L__BB1_3;
$L__BB1_4:
	setp.lt.u32 	%p5, %r4, 3;
	@%p5 bra 	$L__BB1_5;
	bra.uni 	$L__BB1_8;
$L__BB1_5:
	shl.b32 	%r11, %r2, 4;
	cvta.to.global.u64 	%rd2, %rd3;
	mov.b32 	%r84, 32;
	mul.wide.s32 	%rd15, %r2, 4;
$L__BB1_6:
	add.s32 	%r62, %r3, %r84;
	ld.shared.u32 	%r63, [%r62+-32];
	mul.wide.s32 	%rd13, %r83, 4;
	add.s64 	%rd14, %rd2, %rd13;
	st.global.u32 	[%rd14], %r63;
	ld.shared.u32 	%r64, [%r62+-28];
	add.s64 	%rd16, %rd14, %rd15;
	st.global.u32 	[%rd16], %r64;
	ld.shared.u32 	%r65, [%r62+-24];
	add.s64 	%rd17, %rd16, %rd15;
	st.global.u32 	[%rd17], %r65;
	ld.shared.u32 	%r66, [%r62+-20];
	add.s64 	%rd18, %rd17, %rd15;
	st.global.u32 	[%rd18], %r66;
	ld.shared.u32 	%r67, [%r62+-16];
	add.s64 	%rd19, %rd18, %rd15;
	st.global.u32 	[%rd19], %r67;
	ld.shared.u32 	%r68, [%r62+-12];
	add.s64 	%rd20, %rd19, %rd15;
	st.global.u32 	[%rd20], %r68;
	ld.shared.u32 	%r69, [%r62+-8];
	add.s64 	%rd21, %rd20, %rd15;
	st.global.u32 	[%rd21], %r69;
	ld.shared.u32 	%r70, [%r62+-4];
	add.s64 	%rd22, %rd21, %rd15;
	st.global.u32 	[%rd22], %r70;
	ld.shared.u32 	%r71, [%r62];
	add.s64 	%rd23, %rd22, %rd15;
	st.global.u32 	[%rd23], %r71;
	ld.shared.u32 	%r72, [%r62+4];
	add.s64 	%rd24, %rd23, %rd15;
	st.global.u32 	[%rd24], %r72;
	ld.shared.u32 	%r73, [%r62+8];
	add.s64 	%rd25, %rd24, %rd15;
	st.global.u32 	[%rd25], %r73;
	ld.shared.u32 	%r74, [%r62+12];
	add.s64 	%rd26, %rd25, %rd15;
	st.global.u32 	[%rd26], %r74;
	ld.shared.u32 	%r75, [%r62+16];
	add.s64 	%rd27, %rd26, %rd15;
	st.global.u32 	[%rd27], %r75;
	ld.shared.u32 	%r76, [%r62+20];
	add.s64 	%rd28, %rd27, %rd15;
	st.global.u32 	[%rd28], %r76;
	ld.shared.u32 	%r77, [%r62+24];
	add.s64 	%rd29, %rd28, %rd15;
	st.global.u32 	[%rd29], %r77;
	ld.shared.u32 	%r78, [%r62+28];
	add.s64 	%rd30, %rd29, %rd15;
	st.global.u32 	[%rd30], %r78;
	add.s32 	%r84, %r84, 64;
	add.s32 	%r83, %r83, %r11;
	setp.ne.s32 	%p7, %r84, 288;
	@%p7 bra 	$L__BB1_6;
	bar.sync 	0;
	ret;
$L__BB1_8:
	mul.wide.s32 	%rd7, %r81, 4;
	add.s64 	%rd8, %rd1, %rd7;
	ld.global.u32 	%r40, [%rd8];
	shl.b32 	%r41, %r40, 2;
	add.s32 	%r42, %r3, %r41;
	ld.shared.u32 	%r43, [%r42];
	add.s32 	%r44, %r43, 1;
	st.shared.u32 	[%r42], %r44;
	mul.wide.s32 	%rd9, %r2, 4;
	add.s64 	%rd10, %rd8, %rd9;
	ld.global.u32 	%r45, [%rd10];
	shl.b32 	%r46, %r45, 2;
	add.s32 	%r47, %r3, %r46;
	ld.shared.u32 	%r48, [%r47];
	add.s32 	%r49, %r48, 1;
	st.shared.u32 	[%r47], %r49;
	add.s64 	%rd11, %rd10, %rd9;
	ld.global.u32 	%r50, [%rd11];
	shl.b32 	%r51, %r50, 2;
	add.s32 	%r52, %r3, %r51;
	ld.shared.u32 	%r53, [%r52];
	add.s32 	%r54, %r53, 1;
	st.shared.u32 	[%r52], %r54;
	add.s64 	%rd12, %rd11, %rd9;
	ld.global.u32 	%r55, [%rd12];
	shl.b32 	%r56, %r55, 2;
	add.s32 	%r57, %r3, %r56;
	ld.shared.u32 	%r58, [%r57];
	add.s32 	%r59, %r58, 1;
	st.shared.u32 	[%r57], %r59;
	shl.b32 	%r60, %r2, 2;
	add.s32 	%r81, %r60, %r81;
	setp.lt.s32 	%p6, %r81, %r18;
	@%p6 bra 	$L__BB1_8;
	bra.uni 	$L__BB1_5;

}
	// .globl	_Z10write_HistPiS_S_i
.visible .entry _Z10write_HistPiS_S_i(
	.param .u64 .ptr .align 1 _Z10write_HistPiS_S_i_param_0,
	.param .u64 .ptr .align 1 _Z10write_HistPiS_S_i_param_1,
	.param .u64 .ptr .align 1 _Z10write_HistPiS_S_i_param_2,
	.param .u32 _Z10write_HistPiS_S_i_param_3
)
{
	.reg .pred 	%p<8>;
	.reg .b32 	%r<92>;
	.reg .b64 	%rd<37>;
	// demoted variable
	.shared .align 4 .b8 _ZZ10write_HistPiS_S_iE7s_psSum[32768];
	ld.param.u64 	%rd5, [_Z10write_HistPiS_S_i_param_0];
	ld.param.u64 	%rd6, [_Z10write_HistPiS_S_i_param_1];
	ld.param.u64 	%rd7, [_Z10write_HistPiS_S_i_param_2];
	ld.param.u32 	%r19, [_Z10write_HistPiS_S_i_param_3];
	cvta.to.global.u64 	%rd1, %rd6;
	cvta.to.global.u64 	%rd2, %rd7;
	cvta.to.global.u64 	%rd3, %rd5;
	mov.u32 	%r21, %tid.x;
	mov.u32 	%r22, %ctaid.x;
	mov.u32 	%r23, %ntid.x;
	mad.lo.s32 	%r88, %r22, %r23, %r21;
	mov.u32 	%r24, %nctaid.x;
	mul.lo.s32 	%r2, %r24, %r23;
	shl.b32 	%r3, %r21, 6;
	shl.b32 	%r4, %r2, 4;
	shl.b32 	%r25, %r21, 8;
	mov.u32 	%r26, _ZZ10write_HistPiS_S_iE7s_psSum;
	add.s32 	%r5, %r26, %r25;
	mov.b32 	%r90, 32;
	mul.wide.s32 	%rd4, %r2, 4;
	mov.u32 	%r89, %r88;
$L__BB2_1:
	mul.wide.s32 	%rd8, %r89, 4;
	add.s64 	%rd9, %rd1, %rd8;
	ld.global.u32 	%r27, [%rd9];
	add.s32 	%r28, %r5, %r90;
	st.shared.u32 	[%r28+-32], %r27;
	add.s64 	%rd10, %rd9, %rd4;
	ld.global.u32 	%r29, [%rd10];
	st.shared.u32 	[%r28+-28], %r29;
	add.s64 	%rd11, %rd10, %rd4;
	ld.global.u32 	%r30, [%rd11];
	st.shared.u32 	[%r28+-24], %r30;
	add.s64 	%rd12, %rd11, %rd4;
	ld.global.u32 	%r31, [%rd12];
	st.shared.u32 	[%r28+-20], %r31;
	add.s64 	%rd13, %rd12, %rd4;
	ld.global.u32 	%r32, [%rd13];
	st.shared.u32 	[%r28+-16], %r32;
	add.s64 	%rd14, %rd13, %rd4;
	ld.global.u32 	%r33, [%rd14];
	st.shared.u32 	[%r28+-12], %r33;
	add.s64 	%rd15, %rd14, %rd4;
	ld.global.u32 	%r34, [%rd15];
	st.shared.u32 	[%r28+-8], %r34;
	add.s64 	%rd16, %rd15, %rd4;
	ld.global.u32 	%r35, [%rd16];
	st.shared.u32 	[%r28+-4], %r35;
	add.s64 	%rd17, %rd16, %rd4;
	ld.global.u32 	%r36, [%rd17];
	st.shared.u32 	[%r28], %r36;
	add.s64 	%rd18, %rd17, %rd4;
	ld.global.u32 	%r37, [%rd18];
	st.shared.u32 	[%r28+4], %r37;
	add.s64 	%rd19, %rd18, %rd4;
	ld.global.u32 	%r38, [%rd19];
	st.shared.u32 	[%r28+8], %r38;
	add.s64 	%rd20, %rd19, %rd4;
	ld.global.u32 	%r39, [%rd20];
	st.shared.u32 	[%r28+12], %r39;
	add.s64 	%rd21, %rd20, %rd4;
	ld.global.u32 	%r40, [%rd21];
	st.shared.u32 	[%r28+16], %r40;
	add.s64 	%rd22, %rd21, %rd4;
	ld.global.u32 	%r41, [%rd22];
	st.shared.u32 	[%r28+20], %r41;
	add.s64 	%rd23, %rd22, %rd4;
	ld.global.u32 	%r42, [%rd23];
	st.shared.u32 	[%r28+24], %r42;
	add.s64 	%rd24, %rd23, %rd4;
	ld.global.u32 	%r43, [%rd24];
	st.shared.u32 	[%r28+28], %r43;
	add.s32 	%r90, %r90, 64;
	add.s32 	%r89, %r89, %r4;
	setp.eq.s32 	%p1, %r90, 288;
	@%p1 bra 	$L__BB2_2;
	bra.uni 	$L__BB2_1;
$L__BB2_2:
	setp.ge.s32 	%p2, %r88, %r19;
	@%p2 bra 	$L__BB2_8;
	add.s32 	%r44, %r88, %r2;
	max.s32 	%r45, %r19, %r44;
	setp.lt.s32 	%p3, %r44, %r19;
	selp.u32 	%r46, 1, 0, %p3;
	add.s32 	%r47, %r44, %r46;
	sub.s32 	%r48, %r45, %r47;
	div.u32 	%r49, %r48, %r2;
	add.s32 	%r6, %r49, %r46;
	and.b32  	%r50, %r6, 3;
	setp.eq.s32 	%p4, %r50, 3;
	@%p4 bra 	$L__BB2_6;
	add.s32 	%r51, %r6, 1;
	and.b32  	%r52, %r51, 3;
	neg.s32 	%r86, %r52;
$L__BB2_5:
	.pragma "nounroll";
	mul.wide.s32 	%rd25, %r88, 4;
	add.s64 	%rd26, %rd2, %rd25;
	add.s64 	%rd27, %rd3, %rd25;
	ld.global.u32 	%r53, [%rd27];
	add.s32 	%r54, %r53, %r3;
	shl.b32 	%r55, %r54, 2;
	add.s32 	%r57, %r26, %r55;
	ld.shared.u32 	%r58, [%r57];
	st.global.u32 	[%rd26], %r58;
	add.s32 	%r59, %r58, 1;
	st.shared.u32 	[%r57], %r59;
	add.s32 	%r88, %r88, %r2;
	add.s32 	%r86, %r86, 1;
	setp.ne.s32 	%p5, %r86, 0;
	@%p5 bra 	$L__BB2_5;
$L__BB2_6:
	setp.lt.u32 	%p6, %r6, 3;
	@%p6 bra 	$L__BB2_8;
$L__BB2_7:
	mul.wide.s32 	%rd28, %r88, 4;
	add.s64 	%rd29, %rd3, %rd28;
	ld.global.u32 	%r60, [%rd29];
	add.s32 	%r61, %r60, %r3;
	shl.b32 	%r62, %r61, 2;
	add.s32 	%r64, %r26, %r62;
	ld.shared.u32 	%r65, [%r64];
	add.s64 	%rd30, %rd2, %rd28;
	st.global.u32 	[%rd30], %r65;
	add.s32 	%r66, %r65, 1;
	st.shared.u32 	[%r64], %r66;
	add.s64 	%rd31, %rd29, %rd4;
	ld.global.u32 	%r67, [%rd31];
	add.s32 	%r68, %r67, %r3;
	shl.b32 	%r69, %r68, 2;
	add.s32 	%r70, %r26, %r69;
	ld.shared.u32 	%r71, [%r70];
	add.s64 	%rd32, %rd30, %rd4;
	st.global.u32 	[%rd32], %r71;
	add.s32 	%r72, %r71, 1;
	st.shared.u32 	[%r70], %r72;
	add.s64 	%rd33, %rd31, %rd4;
	ld.global.u32 	%r73, [%rd33];
	add.s32 	%r74, %r73, %r3;
	shl.b32 	%r75, %r74, 2;
	add.s32 	%r76, %r26, %r75;
	ld.shared.u32 	%r77, [%r76];
	add.s64 	%rd34, %rd32, %rd4;
	st.global.u32 	[%rd34], %r77;
	add.s32 	%r78, %r77, 1;
	st.shared.u32 	[%r76], %r78;
	add.s64 	%rd35, %rd33, %rd4;
	ld.global.u32 	%r79, [%rd35];
	add.s32 	%r80, %r79, %r3;
	shl.b32 	%r81, %r80, 2;
	add.s32 	%r82, %r26, %r81;
	ld.shared.u32 	%r83, [%r82];
	add.s64 	%rd36, %rd34, %rd4;
	st.global.u32 	[%rd36], %r83;
	add.s32 	%r84, %r83, 1;
	st.shared.u32 	[%r82], %r84;
	shl.b32 	%r85, %r2, 2;
	add.s32 	%r88, %r85, %r88;
	setp.lt.s32 	%p7, %r88, %r19;
	@%p7 bra 	$L__BB2_7;
$L__BB2_8:
	ret;

}
	// .globl	_Z11getStartPosPiS_i
.visible .entry _Z11getStartPosPiS_i(
	.param .u64 .ptr .align 1 _Z11getStartPosPiS_i_param_0,
	.param .u64 .ptr .align 1 _Z11getStartPosPiS_i_param_1,
	.param .u32 _Z11getStartPosPiS_i_param_2
)
{
	.reg .pred 	%p<2>;
	.reg .b32 	%r<9>;
	.reg .b64 	%rd<9>;

	ld.param.u64 	%rd1, [_Z11getStartPosPiS_i_param_0];
	ld.param.u64 	%rd2, [_Z11getStartPosPiS_i_param_1];
	mov.u32 	%r3, %tid.x;
	mov.u32 	%r4, %ctaid.x;
	mov.u32 	%r1, %ntid.x;
	mad.lo.s32 	%r2, %r4, %r1, %r3;
	setp.gt.s32 	%p1, %r2, 63;
	@%p1 bra 	$L__BB3_2;
	cvta.to.global.u64 	%rd3, %rd1;
	cvta.to.global.u64 	%rd4, %rd2;
	mov.u32 	%r5, %nctaid.x;
	mul.lo.s32 	%r6, %r5, %r1;
	mul.lo.s32 	%r7, %r6, %r2;
	mul.wide.s32 	%rd5, %r7, 4;
	add.s64 	%rd6, %rd3, %rd5;
	ld.global.u32 	%r8, [%rd6];
	mul.wide.s32 	%rd7, %r2, 4;
	add.s64 	%rd8, %rd4, %rd7;
	st.global.u32 	[%rd8], %r8;
$L__BB3_2:
	ret;

}
	// .globl	_Z7scatterPiPfS_S0_S_i
.visible .entry _Z7scatterPiPfS_S0_S_i(
	.param .u64 .ptr .align 1 _Z7scatterPiPfS_S0_S_i_param_0,
	.param .u64 .ptr .align 1 _Z7scatterPiPfS_S0_S_i_param_1,
	.param .u64 .ptr .align 1 _Z7scatterPiPfS_S0_S_i_param_2,
	.param .u64 .ptr .align 1 _Z7scatterPiPfS_S0_S_i_param_3,
	.param .u64 .ptr .align 1 _Z7scatterPiPfS_S0_S_i_param_4,
	.param .u32 _Z7scatterPiPfS_S0_S_i_param_5
)
{
	.reg .pred 	%p<7>;
	.reg .b32 	%r<46>;
	.reg .b32 	%f<6>;
	.reg .b64 	%rd<49>;

	ld.param.u64 	%rd6, [_Z7scatterPiPfS_S0_S_i_param_0];
	ld.param.u64 	%rd7, [_Z7scatterPiPfS_S0_S_i_param_1];
	ld.param.u64 	%rd8, [_Z7scatterPiPfS_S0_S_i_param_2];
	ld.param.u64 	%rd9, [_Z7scatterPiPfS_S0_S_i_param_3];
	ld.param.u64 	%rd10, [_Z7scatterPiPfS_S0_S_i_param_4];
	ld.param.u32 	%r12, [_Z7scatterPiPfS_S0_S_i_param_5];
	cvta.to.global.u64 	%rd1, %rd9;
	cvta.to.global.u64 	%rd2, %rd7;
	cvta.to.global.u64 	%rd3, %rd8;
	cvta.to.global.u64 	%rd4, %rd10;
	cvta.to.global.u64 	%rd5, %rd6;
	mov.u32 	%r13, %tid.x;
	mov.u32 	%r14, %ctaid.x;
	mov.u32 	%r15, %ntid.x;
	mad.lo.s32 	%r44, %r14, %r15, %r13;
	mov.u32 	%r16, %nctaid.x;
	mul.lo.s32 	%r2, %r15, %r16;
	setp.ge.s32 	%p1, %r44, %r12;
	@%p1 bra 	$L__BB4_7;
	add.s32 	%r17, %r44, %r2;
	max.s32 	%r18, %r12, %r17;
	setp.lt.s32 	%p2, %r17, %r12;
	selp.u32 	%r19, 1, 0, %p2;
	add.s32 	%r20, %r17, %r19;
	sub.s32 	%r21, %r18, %r20;
	div.u32 	%r22, %r21, %r2;
	add.s32 	%r3, %r22, %r19;
	and.b32  	%r23, %r3, 3;
	setp.eq.s32 	%p3, %r23, 3;
	@%p3 bra 	$L__BB4_4;
	add.s32 	%r24, %r3, 1;
	and.b32  	%r25, %r24, 3;
	neg.s32 	%r42, %r25;
$L__BB4_3:
	.pragma "nounroll";
	mul.wide.s32 	%rd11, %r44, 4;
	add.s64 	%rd12, %rd2, %rd11;
	add.s64 	%rd13, %rd4, %rd11;
	add.s64 	%rd14, %rd5, %rd11;
	ld.global.u32 	%r26, [%rd14];
	ld.global.u32 	%r27, [%rd13];
	mul.wide.s32 	%rd15, %r27, 4;
	add.s64 	%rd16, %rd3, %rd15;
	st.global.u32 	[%rd16], %r26;
	ld.global.f32 	%f1, [%rd12];
	ld.global.u32 	%r28, [%rd13];
	mul.wide.s32 	%rd17, %r28, 4;
	add.s64 	%rd18, %rd1, %rd17;
	st.global.f32 	[%rd18], %f1;
	add.s32 	%r44, %r44, %r2;
	add.s32 	%r42, %r42, 1;
	setp.ne.s32 	%p4, %r42, 0;
	@%p4 bra 	$L__BB4_3;
$L__BB4_4:
	setp.lt.u32 	%p5, %r3, 3;
	@%p5 bra 	$L__BB4_7;
	mul.wide.s32 	%rd27, %r2, 4;
	shl.b32 	%r41, %r2, 2;
$L__BB4_6:
	mul.wide.s32 	%rd19, %r44, 4;
	add.s64 	%rd20, %rd5, %rd19;
	ld.global.u32 	%r29, [%rd20];
	add.s64 	%rd21, %rd4, %rd19;
	ld.global.u32 	%r30, [%rd21];
	mul.wide.s32 	%rd22, %r30, 4;
	add.s64 	%rd23, %rd3, %rd22;
	st.global.u32 	[%rd23], %r29;
	add.s64 	%rd24, %rd2, %rd19;
	ld.global.f32 	%f2, [%rd24];
	ld.global.u32 	%r31, [%rd21];
	mul.wide.s32 	%rd25, %r31, 4;
	add.s64 	%rd26, %rd1, %rd25;
	st.global.f32 	[%rd26], %f2;
	add.s64 	%rd28, %rd20, %rd27;
	ld.global.u32 	%r32, [%rd28];
	add.s64 	%rd29, %rd21, %rd27;
	ld.global.u32 	%r33, [%rd29];
	mul.wide.s32 	%rd30, %r33, 4;
	add.s64 	%rd31, %rd3, %rd30;
	st.global.u32 	[%rd31], %r32;
	add.s64 	%rd32, %rd24, %rd27;
	ld.global.f32 	%f3, [%rd32];
	ld.global.u32 	%r34, [%rd29];
	mul.wide.s32 	%rd33, %r34, 4;
	add.s64 	%rd34, %rd1, %rd33;
	st.global.f32 	[%rd34], %f3;
	add.s64 	%rd35, %rd28, %rd27;
	ld.global.u32 	%r35, [%rd35];
	add.s64 	%rd36, %rd29, %rd27;
	ld.global.u32 	%r36, [%rd36];
	mul.wide.s32 	%rd37, %r36, 4;
	add.s64 	%rd38, %rd3, %rd37;
	st.global.u32 	[%rd38], %r35;
	add.s64 	%rd39, %rd32, %rd27;
	ld.global.f32 	%f4, [%rd39];
	ld.global.u32 	%r37, [%rd36];
	mul.wide.s32 	%rd40, %r37, 4;
	add.s64 	%rd41, %rd1, %rd40;
	st.global.f32 	[%rd41], %f4;
	add.s64 	%rd42, %rd35, %rd27;
	ld.global.u32 	%r38, [%rd42];
	add.s64 	%rd43, %rd36, %rd27;
	ld.global.u32 	%r39, [%rd43];
	mul.wide.s32 	%rd44, %r39, 4;
	add.s64 	%rd45, %rd3, %rd44;
	st.global.u32 	[%rd45], %r38;
	add.s64 	%rd46, %rd39, %rd27;
	ld.global.f32 	%f5, [%rd46];
	ld.global.u32 	%r40, [%rd43];
	mul.wide.s32 	%rd47, %r40, 4;
	add.s64 	%rd48, %rd1, %rd47;
	st.global.f32 	[%rd48], %f5;
	add.s32 	%r44, %r41, %r44;
	setp.lt.s32 	%p6, %r44, %r12;
	@%p6 bra 	$L__BB4_6;
$L__BB4_7:
	ret;

}
	// .globl	_Z4joinPiPfS_S0_S_S_S_ii
.visible .entry _Z4joinPiPfS_S0_S_S_S_ii(
	.param .u64 .ptr .align 1 _Z4joinPiPfS_S0_S_S_S_ii_param_0,
	.param .u64 .ptr .align 1 _Z4joinPiPfS_S0_S_S_S_ii_param_1,
	.param .u64 .ptr .align 1 _Z4joinPiPfS_S0_S_S_S_ii_param_2,
	.param .u64 .ptr .align 1 _Z4joinPiPfS_S0_S_S_S_ii_param_3,
	.param .u64 .ptr .align 1 _Z4joinPiPfS_S0_S_S_S_ii_param_4,
	.param .u64 .ptr .align 1 _Z4joinPiPfS_S0_S_S_S_ii_param_5,
	.param .u64 .ptr .align 1 _Z4joinPiPfS_S0_S_S_S_ii_param_6,
	.param .u32 _Z4joinPiPfS_S0_S_S_S_ii_param_7,
	.param .u32 _Z4joinPiPfS_S0_S_S_S_ii_param_8
)
{


	ret;

}
	// .globl	_ZN3cub18CUB_300001_SM_10006detail11EmptyKernelIvEEvv
.visible .entry _ZN3cub18CUB_300001_SM_10006detail11EmptyKernelIvEEvv()
{


	ret;

}
	// .globl	_ZN3cub18CUB_300001_SM_10006detail4scan20DeviceScanInitKernelINS0_13ScanTileStateIiLb1EEEEEvT_i
.visible .entry _ZN3cub18CUB_300001_SM_10006detail4scan20DeviceScanInitKernelINS0_13ScanTileStateIiLb1EEEEEvT_i(
	.param .align 8 .b8 _ZN3cub18CUB_300001_SM_10006detail4scan20DeviceScanInitKernelINS0_13ScanTileStateIiLb1EEEEEvT_i_param_0[8],
	.param .u32 _ZN3cub18CUB_300001_SM_10006detail4scan20DeviceScanInitKernelINS0_13ScanTileStateIiLb1EEEEEvT_i_param_1
)
{
	.reg .pred 	%p<5>;
	.reg .b32 	%r<10>;
	.reg .b64 	%rd<7>;

	ld.param.u64 	%rd2, [_ZN3cub18CUB_300001_SM_10006detail4scan20DeviceScanInitKernelINS0_13ScanTileStateIiLb1EEEEEvT_i_param_0];
	ld.param.u32 	%r4, [_ZN3cub18CUB_300001_SM_10006detail4scan20DeviceScanInitKernelINS0_13ScanTileStateIiLb1EEEEEvT_i_param_1];
	cvta.to.global.u64 	%rd1, %rd2;
	mov.u32 	%r1, %ctaid.x;
	mov.u32 	%r5, %ntid.x;
	mov.u32 	%r2, %tid.x;
	mad.lo.s32 	%r3, %r1, %r5, %r2;
	setp.ge.s32 	%p1, %r3, %r4;
	@%p1 bra 	$L__BB7_2;
	mul.wide.s32 	%rd3, %r3, 8;
	add.s64 	%rd4, %rd1, %rd3;
	mov.b32 	%r6, 0;
	mov.b32 	%r7, 99;
	st.global.v2.u32 	[%rd4+256], {%r7, %r6};
$L__BB7_2:
	setp.ne.s32 	%p2, %r1, 0;
	setp.gt.u32 	%p3, %r2, 31;
	or.pred  	%p4, %p2, %p3;
	@%p4 bra 	$L__BB7_4;
	mul.wide.u32 	%rd5, %r2, 8;
	add.s64 	%rd6, %rd1, %rd5;
	mov.b32 	%r9, 0;
	st.global.v2.u32 	[%rd6], {%r9, %r9};
$L__BB7_4:
	ret;

}
	// .globl	_ZN3cub18CUB_300001_SM_10006detail4scan16DeviceScanKernelINS2_10policy_hubIiiijN4cuda3std3__44plusIvEEE10Policy1000EN6thrust24THRUST_300001_SM_1000_NS10device_ptrIiEESF_NS0_13ScanTileStateIiLb1EEES9_NS1_10InputValueIiPiEEjiLb0EiEEvT0_T1_T2_iT3_T4_T5_
.visible .entry _ZN3cub18CUB_300001_SM_10006detail4scan16DeviceScanKernelINS2_10policy_hubIiiijN4cuda3std3__44plusIvEEE10Policy1000EN6thrust24THRUST_300001_SM_1000_NS10device_ptrIiEESF_NS0_13ScanTileStateIiLb1EEES9_NS1_10InputValueIiPiEEjiLb0EiEEvT0_T1_T2_iT3_T4_T5_(
	.param .align 8 .b8 _ZN3cub18CUB_300001_SM_10006detail4scan16DeviceScanKernelINS2_10policy_hubIiiijN4cuda3std3__44plusIvEEE10Policy1000EN6thrust24THRUST_300001_SM_1000_NS10device_ptrIiEESF_NS0_13ScanTileStateIiLb1EEES9_NS1_10InputValueIiPiEEjiLb0EiEEvT0_T1_T2_iT3_T4_T5__param_0[8],
	.param .align 8 .b8 _ZN3cub18CUB_300001_SM_10006detail4scan16DeviceScanKernelINS2_10policy_hubIiiijN4cuda3std3__44plusIvEEE10Policy1000EN6thrust24THRUST_300001_SM_1000_NS10device_ptrIiEESF_NS0_13ScanTileStateIiLb1EEES9_NS1_10InputValueIiPiEEjiLb0EiEEvT0_T1_T2_iT3_T4_T5__param_1[8],
	.param .align 8 .b8 _ZN3cub18CUB_300001_SM_10006detail4scan16DeviceScanKernelINS2_10policy_hubIiiijN4cuda3std3__44plusIvEEE10Policy1000EN6thrust24THRUST_300001_SM_1000_NS10device_ptrIiEESF_NS0_13ScanTileStateIiLb1EEES9_NS1_10InputValueIiPiEEjiLb0EiEEvT0_T1_T2_iT3_T4_T5__param_2[8],
	.param .u32 _ZN3cub18CUB_300001_SM_10006detail4scan16DeviceScanKernelINS2_10policy_hubIiiijN4cuda3std3__44plusIvEEE10Policy1000EN6thrust24THRUST_300001_SM_1000_NS10device_ptrIiEESF_NS0_13ScanTileStateIiLb1EEES9_NS1_10InputValueIiPiEEjiLb0EiEEvT0_T1_T2_iT3_T4_T5__param_3,
	.param .align 1 .b8 _ZN3cub18CUB_300001_SM_10006detail4scan16DeviceScanKernelINS2_10policy_hubIiiijN4cuda3std3__44plusIvEEE10Policy1000EN6thrust24THRUST_300001_SM_1000_NS10device_ptrIiEESF_NS0_13ScanTileStateIiLb1EEES9_NS1_10InputValueIiPiEEjiLb0EiEEvT0_T1_T2_iT3_T4_T5__param_4[1],
	.param .align 8 .b8 _ZN3cub18CUB_300001_SM_10006detail4scan16DeviceScanKernelINS2_10policy_hubIiiijN4cuda3std3__44plusIvEEE10Policy1000EN6thrust24THRUST_300001_SM_1000_NS10device_ptrIiEESF_NS0_13ScanTileStateIiLb1EEES9_NS1_10InputValueIiPiEEjiLb0EiEEvT0_T1_T2_iT3_T4_T5__param_5[16],
	.param .u32 _ZN3cub18CUB_300001_SM_10006detail4scan16DeviceScanKernelINS2_10policy_hubIiiijN4cuda3std3__44plusIvEEE10Policy1000EN6thrust24THRUST_300001_SM_1000_NS10device_ptrIiEESF_NS0_13ScanTileStateIiLb1EEES9_NS1_10InputValueIiPiEEjiLb0EiEEvT0_T1_T2_iT3_T4_T5__param_6
)
.maxntid 384
{
	.reg .pred 	%p<160>;
	.reg .b16 	%rs<3>;
	.reg .b32 	%r<1050>;
	.reg .b64 	%rd<58>;
	// demoted variable
	.shared .align 16 .b8 _ZZN3cub18CUB_300001_SM_10006detail4scan16DeviceScanKernelINS2_10policy_hubIiiijN4cuda3std3__44plusIvEEE10Policy1000EN6thrust24THRUST_300001_SM_1000_NS10device_ptrIiEESF_NS0_13ScanTileStateIiLb1EEES9_NS1_10InputValueIiPiEEjiLb0EiEEvT0_T1_T2_iT3_T4_T5_E12temp_storage[33808];
	ld.param.u32 	%r239, [_ZN3cub18CUB_300001_SM_10006detail4scan16DeviceScanKernelINS2_10policy_hubIiiijN4cuda3std3__44plusIvEEE10Policy1000EN6thrust24THRUST_300001_SM_1000_NS10device_ptrIiEESF_NS0_13ScanTileStateIiLb1EEES9_NS1_10InputValueIiPiEEjiLb0EiEEvT0_T1_T2_iT3_T4_T5__param_5];
	bfe.u32 	%r240, %r239, 0, 8;
	cvt.u16.u32 	%rs1, %r240;
	and.b16  	%rs2, %rs1, 255;
	ld.param.u64 	%rd16, [_ZN3cub18CUB_300001_SM_10006detail4scan16DeviceScanKernelINS2_10policy_hubIiiijN4cuda3std3__44plusIvEEE10Policy1000EN6thrust24THRUST_300001_SM_1000_NS10device_ptrIiEESF_NS0_13ScanTileStateIiLb1EEES9_NS1_10InputValueIiPiEEjiLb0EiEEvT0_T1_T2_iT3_T4_T5__param_2];
	ld.param.u64 	%rd15, [_ZN3cub18CUB_300001_SM_10006detail4scan16DeviceScanKernelINS2_10policy_hubIiiijN4cuda3std3__44plusIvEEE10Policy1000EN6thrust24THRUST_300001_SM_1000_NS10device_ptrIiEESF_NS0_13ScanTileStateIiLb1EEES9_NS1_10InputValueIiPiEEjiLb0EiEEvT0_T1_T2_iT3_T4_T5__param_1];
	ld.param.u64 	%rd14, [_ZN3cub18CUB_300001_SM_10006detail4scan16DeviceScanKernelINS2_10policy_hubIiiijN4cuda3std3__44plusIvEEE10Policy1000EN6thrust24THRUST_300001_SM_1000_NS10device_ptrIiEESF_NS0_13ScanTileStateIiLb1EEES9_NS1_10InputValueIiPiEEjiLb0EiEEvT0_T1_T2_iT3_T4_T5__param_0];
	ld.param.u64 	%rd1, [_ZN3cub18CUB_300001_SM_10006detail4scan16DeviceScanKernelINS2_10policy_hubIiiijN4cuda3std3__44plusIvEEE10Policy1000EN6thrust24THRUST_300001_SM_1000_NS10device_ptrIiEESF_NS0_13ScanTileStateIiLb1EEES9_NS1_10InputValueIiPiEEjiLb0EiEEvT0_T1_T2_iT3_T4_T5__param_5+8];
	ld.param.u32 	%r238, [_ZN3cub18CUB_300001_SM_10006detail4scan16DeviceScanKernelINS2_10policy_hubIiiijN4cuda3std3__44plusIvEEE10Policy1000EN6thrust24THRUST_300001_SM_1000_NS10device_ptrIiEESF_NS0_13ScanTileStateIiLb1EEES9_NS1_10InputValueIiPiEEjiLb0EiEEvT0_T1_T2_iT3_T4_T5__param_6];
	setp.eq.s16 	%p1, %rs2, 0;
	@%p1 bra 	$L__BB8_2;
	cvta.to.global.u64 	%rd17, %rd1;
	ld.global.u32 	%r997, [%rd17];
	bra.uni 	$L__BB8_3;
$L__BB8_2:
	cvt.u32.u64 	%r997, %rd1;
$L__BB8_3:
	ld.param.u32 	%r995, [_ZN3cub18CUB_300001_SM_10006detail4scan16DeviceScanKernelINS2_10policy_hubIiiijN4cuda3std3__44plusIvEEE10Policy1000EN6thrust24THRUST_300001_SM_1000_NS10device_ptrIiEESF_NS0_13ScanTileStateIiLb1EEES9_NS1_10InputValueIiPiEEjiLb0EiEEvT0_T1_T2_iT3_T4_T5__param_3];
	cvta.to.global.u64 	%rd3, %rd14;
	cvta.to.global.u64 	%rd4, %rd15;
	mov.u32 	%r241, %ctaid.x;
	add.s32 	%r998, %r995, %r241;
	mul.lo.s32 	%r5, %r998, 8448;
	sub.s32 	%r6, %r238, %r5;
	setp.lt.u32 	%p2, %r6, 8449;
	@%p2 bra 	$L__BB8_29;
	cvt.u64.u32 	%rd40, %r5;
	mov.u32 	%r7, %tid.x;
	and.b32  	%r640, %r7, 31;
	and.b32  	%r641, %r7, 992;
	mul.lo.s32 	%r642, %r641, 22;
	or.b32  	%r643, %r642, %r640;
	cvt.u64.u32 	%rd41, %r643;
	add.s64 	%rd5, %rd41, %rd40;
	shl.b64 	%rd42, %rd5, 2;
	add.s64 	%rd43, %rd3, %rd42;
	ld.global.u32 	%r644, [%rd43];
	ld.global.u32 	%r645, [%rd43+128];
	ld.global.u32 	%r646, [%rd43+256];
	ld.global.u32 	%r647, [%rd43+384];
	ld.global.u32 	%r648, [%rd43+512];
	ld.global.u32 	%r649, [%rd43+640];
	ld.global.u32 	%r650, [%rd43+768];
	ld.global.u32 	%r651, [%rd43+896];
	ld.global.u32 	%r652, [%rd43+1024];
	ld.global.u32 	%r653, [%rd43+1152];
	ld.global.u32 	%r654, [%rd43+1280];
	ld.global.u32 	%r655, [%rd43+1408];
	ld.global.u32 	%r656, [%rd43+1536];
	ld.global.u32 	%r657, [%rd43+1664];
	ld.global.u32 	%r658, [%rd43+1792];
	ld.global.u32 	%r659, [%rd43+1920];
	ld.global.u32 	%r660, [%rd43+2048];
	ld.global.u32 	%r661, [%rd43+2176];
	ld.global.u32 	%r662, [%rd43+2304];
	ld.global.u32 	%r663, [%rd43+2432];
	ld.global.u32 	%r664, [%rd43+2560];
	ld.global.u32 	%r665, [%rd43+2688];
	// begin inline asm
	mov.u32 %r639, %laneid;
	// end inline asm
	shr.u32 	%r9, %r7, 5;
	mad.lo.s32 	%r666, %r9, 704, %r639;
	shl.b32 	%r667, %r666, 2;
	mov.u32 	%r668, _ZZN3cub18CUB_300001_SM_10006detail4scan16DeviceScanKernelINS2_10policy_hubIiiijN4cuda3std3__44plusIvEEE10Policy1000EN6thrust24THRUST_300001_SM_1000_NS10device_ptrIiEESF_NS0_13ScanTileStateIiLb1EEES9_NS1_10InputValueIiPiEEjiLb0EiEEvT0_T1_T2_iT3_T4_T5_E12temp_storage;
	add.s32 	%r10, %r668, %r667;
	st.shared.u32 	[%r10], %r644;
	st.shared.u32 	[%r10+128], %r645;
	st.shared.u32 	[%r10+256], %r646;
	st.shared.u32 	[%r10+384], %r647;
	st.shared.u32 	[%r10+512], %r648;
	st.shared.u32 	[%r10+640], %r649;
	st.shared.u32 	[%r10+768], %r650;
	st.shared.u32 	[%r10+896], %r651;
	st.shared.u32 	[%r10+1024], %r652;
	st.shared.u32 	[%r10+1152], %r653;
	st.shared.u32 	[%r10+1280], %r654;
	st.shared.u32 	[%r10+1408], %r655;
	st.shared.u32 	[%r10+1536], %r656;
	st.shared.u32 	[%r10+1664], %r657;
	st.shared.u32 	[%r10+1792], %r658;
	st.shared.u32 	[%r10+1920], %r659;
	st.shared.u32 	[%r10+2048], %r660;
	st.shared.u32 	[%r10+2176], %r661;
	st.shared.u32 	[%r10+2304], %r662;
	st.shared.u32 	[%r10+2432], %r663;
	st.shared.u32 	[%r10+2560], %r664;
	st.shared.u32 	[%r10+2688], %r665;
	bar.warp.sync 	-1;
	mad.lo.s32 	%r11, %r639, 84, %r10;
	ld.shared.v2.u32 	{%r12, %r13}, [%r11];
	ld.shared.v2.u32 	{%r14, %r15}, [%r11+8];
	ld.shared.v2.u32 	{%r16, %r17}, [%r11+16];
	ld.shared.v2.u32 	{%r18, %r19}, [%r11+24];
	ld.shared.v2.u32 	{%r20, %r21}, [%r11+32];
	ld.shared.v2.u32 	{%r22, %r23}, [%r11+40];
	ld.shared.v2.u32 	{%r24, %r25}, [%r11+48];
	ld.shared.v2.u32 	{%r26, %r27}, [%r11+56];
	ld.shared.v2.u32 	{%r28, %r29}, [%r11+64];
	ld.shared.v2.u32 	{%r30, %r31}, [%r11+72];
	ld.shared.v2.u32 	{%r32, %r33}, [%r11+80];
	bar.sync 	0;
	setp.ne.s32 	%p104, %r998, 0;
	@%p104 bra 	$L__BB8_9;
	add.s32 	%r890, %r13, %r12;
	add.s32 	%r891, %r14, %r890;
	add.s32 	%r892, %r15, %r891;
	add.s32 	%r893, %r16, %r892;
	add.s32 	%r894, %r17, %r893;
	add.s32 	%r895, %r18, %r894;
	add.s32 	%r896, %r19, %r895;
	add.s32 	%r897, %r20, %r896;
	add.s32 	%r898, %r21, %r897;
	add.s32 	%r899, %r22, %r898;
	add.s32 	%r900, %r23, %r899;
	add.s32 	%r901, %r24, %r900;
	add.s32 	%r902, %r25, %r901;
	add.s32 	%r903, %r26, %r902;
	add.s32 	%r904, %r27, %r903;
	add.s32 	%r905, %r28, %r904;
	add.s32 	%r906, %r29, %r905;
	add.s32 	%r907, %r30, %r906;
	add.s32 	%r908, %r31, %r907;
	add.s32 	%r909, %r32, %r908;
	add.s32 	%r864, %r33, %r909;
	mov.b32 	%r862, 1;
	mov.b32 	%r887, 0;
	mov.b32 	%r889, -1;
	// begin inline asm
	{  .reg .s32 r0;  .reg .pred p;  shfl.sync.up.b32 r0|p, %r864, %r862, %r887, %r889;  @p add.s32 r0, r0, %r864;  mov.s32 %r860, r0;}
	// end inline asm
	mov.b32 	%r868, 2;
	// begin inline asm
	{  .reg .s32 r0;  .reg .pred p;  shfl.sync.up.b32 r0|p, %r860, %r868, %r887, %r889;  @p add.s32 r0, r0, %r860;  mov.s32 %r866, r0;}
	// end inline asm
	mov.b32 	%r874, 4;
	// begin inline asm
	{  .reg .s32 r0;  .reg .pred p;  shfl.sync.up.b32 r0|p, %r866, %r874, %r887, %r889;  @p add.s32 r0, r0, %r866;  mov.s32 %r872, r0;}
	// end inline asm
	mov.b32 	%r880, 8;
	// begin inline asm
	{  .reg .s32 r0;  .reg .pred p;  shfl.sync.up.b32 r0|p, %r872, %r880, %r887, %r889;  @p add.s32 r0, r0, %r872;  mov.s32 %r878, r0;}
	// end inline asm
	mov.b32 	%r886, 16;
	// begin inline asm
	{  .reg .s32 r0;  .reg .pred p;  shfl.sync.up.b32 r0|p, %r878, %r886, %r887, %r889;  @p add.s32 r0, r0, %r878;  mov.s32 %r884, r0;}
	// end inline asm
	setp.ne.s32 	%p146, %r639, 31;
	@%p146 bra 	$L__BB8_7;
	shl.b32 	%r910, %r9, 2;
	add.s32 	%r912, %r668, %r910;
	st.shared.u32 	[%r912+16], %r884;
$L__BB8_7:
	bar.sync 	0;
	ld.shared.v4.u32 	{%r913, %r914, %r915, %r916}, [_ZZN3cub18CUB_300001_SM_10006detail4scan16DeviceScanKernelINS2_10policy_hubIiiijN4cuda3std3__44plusIvEEE10Policy1000EN6thrust24THRUST_300001_SM_1000_NS10device_ptrIiEESF_NS0_13ScanTileStateIiLb1EEES9_NS1_10InputValueIiPiEEjiLb0EiEEvT0_T1_T2_iT3_T4_T5_E12temp_storage+16];
	add.s32 	%r917, %r914, %r913;
	setp.eq.s32 	%p147, %r9, 2;
	selp.b32 	%r918, %r917, %r913, %p147;
	add.s32 	%r919, %r917, %r915;
	setp.eq.s32 	%p148, %r9, 3;
	selp.b32 	%r920, %r919, %r918, %p148;
	add.s32 	%r921, %r919, %r916;
	setp.eq.s32 	%p149, %r9, 4;
	selp.b32 	%r922, %r921, %r920, %p149;
	ld.shared.v4.u32 	{%r923, %r924, %r925, %r926}, [_ZZN3cub18CUB_300001_SM_10006detail4scan16DeviceScanKernelINS2_10policy_hubIiiijN4cuda3std3__44plusIvEEE10Policy1000EN6thrust24THRUST_300001_SM_1000_NS10device_ptrIiEESF_NS0_13ScanTileStateIiLb1EEES9_NS1_10InputValueIiPiEEjiLb0EiEEvT0_T1_T2_iT3_T4_T5_E12temp_storage+32];
	add.s32 	%r927, %r921, %r923;
	setp.eq.s32 	%p150, %r9, 5;
	selp.b32 	%r928, %r927, %r922, %p150;
	add.s32 	%r929, %r927, %r924;
	setp.eq.s32 	%p151, %r9, 6;
	selp.b32 	%r930, %r929, %r928, %p151;
	add.s32 	%r931, %r929, %r925;
	setp.eq.s32 	%p152, %r9, 7;
	selp.b32 	%r932, %r931, %r930, %p152;
	add.s32 	%r933, %r931, %r926;
	setp.eq.s32 	%p153, %r9, 8;
	selp.b32 	%r934, %r933, %r932, %p153;
	ld.shared.v4.u32 	{%r935, %r936, %r937, %r938}, [_ZZN3cub18CUB_300001_SM_10006detail4scan16DeviceScanKernelINS2_10policy_hubIiiijN4cuda3std3__44plusIvEEE10Policy1000EN6thrust24THRUST_300001_SM_1000_NS10device_ptrIiEESF_NS0_13ScanTileStateIiLb1EEES9_NS1_10InputValueIiPiEEjiLb0EiEEvT0_T1_T2_iT3_T4_T5_E12temp_storage+48];
	add.s32 	%r939, %r933, %r935;
	setp.eq.s32 	%p154, %r9, 9;
	selp.b32 	%r940, %r939, %r934, %p154;
	add.s32 	%r941, %r939, %r936;
	setp.eq.s32 	%p155, %r9, 10;
	selp.b32 	%r942, %r941, %r940, %p155;
	add.s32 	%r943, %r941, %r937;
	setp.eq.s32 	%p156, %r9, 11;
	selp.b32 	%r944, %r943, %r942, %p156;
	setp.lt.u32 	%p157, %r7, 32;
	selp.b32 	%r945, 0, %r944, %p157;
	setp.eq.s32 	%p158, %r639, 0;
	sub.s32 	%r946, %r884, %r864;
	selp.b32 	%r947, 0, %r946, %p158;
	add.s32 	%r948, %r947, %r997;
	add.s32 	%r1012, %r948, %r945;
	add.s32 	%r949, %r938, %r997;
	add.s32 	%r37, %r949, %r943;
	setp.ne.s32 	%p159, %r7, 0;
	@%p159 bra 	$L__BB8_28;
	add.s64 	%rd55, %rd16, 256;
	mov.b32 	%r950, 101;
	// begin inline asm
	st.relaxed.gpu.v2.u32 [%rd55], {%r950, %r37};
	// end inline asm
	bra.uni 	$L__BB8_28;
$L__BB8_9:
	add.s32 	%r699, %r13, %r12;
	add.s32 	%r700, %r14, %r699;
	add.s32 	%r701, %r15, %r700;
	add.s32 	%r702, %r16, %r701;
	add.s32 	%r703, %r17, %r702;
	add.s32 	%r704, %r18, %r703;
	add.s32 	%r705, %r19, %r704;
	add.s32 	%r706, %r20, %r705;
	add.s32 	%r707, %r21, %r706;
	add.s32 	%r708, %r22, %r707;
	add.s32 	%r709, %r23, %r708;
	add.s32 	%r710, %r24, %r709;
	add.s32 	%r711, %r25, %r710;
	add.s32 	%r712, %r26, %r711;
	add.s32 	%r713, %r27, %r712;
	add.s32 	%r714, %r28, %r713;
	add.s32 	%r715, %r29, %r714;
	add.s32 	%r716, %r30, %r715;
	add.s32 	%r717, %r31, %r716;
	add.s32 	%r718, %r32, %r717;
	add.s32 	%r673, %r33, %r718;
	mov.b32 	%r671, 1;
	mov.b32 	%r696, 0;
	mov.b32 	%r698, -1;
	// begin inline asm
	{  .reg .s32 r0;  .reg .pred p;  shfl.sync.up.b32 r0|p, %r673, %r671, %r696, %r698;  @p add.s32 r0, r0, %r673;  mov.s32 %r669, r0;}
	// end inline asm
	mov.b32 	%r677, 2;
	// begin inline asm
	{  .reg .s32 r0;  .reg .pred p;  shfl.sync.up.b32 r0|p, %r669, %r677, %r696, %r698;  @p add.s32 r0, r0, %r669;  mov.s32 %r675, r0;}
	// end inline asm
	mov.b32 	%r683, 4;
	// begin inline asm
	{  .reg .s32 r0;  .reg .pred p;  shfl.sync.up.b32 r0|p, %r675, %r683, %r696, %r698;  @p add.s32 r0, r0, %r675;  mov.s32 %r681, r0;}
	// end inline asm
	mov.b32 	%r689, 8;
	// begin inline asm
	{  .reg .s32 r0;  .reg .pred p;  shfl.sync.up.b32 r0|p, %r681, %r689, %r696, %r698;  @p add.s32 r0, r0, %r681;  mov.s32 %r687, r0;}
	// end inline asm
	mov.b32 	%r695, 16;
	// begin inline asm
	{  .reg .s32 r0;  .reg .pred p;  shfl.sync.up.b32 r0|p, %r687, %r695, %r696, %r698;  @p add.s32 r0, r0, %r687;  mov.s32 %r693, r0;}
	// end inline asm
	setp.ne.s32 	%p105, %r639, 31;
	@%p105 bra 	$L__BB8_11;
	shl.b32 	%r719, %r9, 2;
	add.s32 	%r721, %r668, %r719;
	st.shared.u32 	[%r721+16], %r693;
$L__BB8_11:
	sub.s32 	%r722, %r693, %r673;
	bar.sync 	0;
	ld.shared.v4.u32 	{%r723, %r724, %r725, %r726}, [_ZZN3cub18CUB_300001_SM_10006detail4scan16DeviceScanKernelINS2_10policy_hubIiiijN4cuda3std3__44plusIvEEE10Policy1000EN6thrust24THRUST_300001_SM_1000_NS10device_ptrIiEESF_NS0_13ScanTileStateIiLb1EEES9_NS1_10InputValueIiPiEEjiLb0EiEEvT0_T1_T2_iT3_T4_T5_E12temp_storage+16];
	add.s32 	%r727, %r724, %r723;
	setp.eq.s32 	%p106, %r9, 2;
	selp.b32 	%r728, %r727, %r723, %p106;
	add.s32 	%r729, %r727, %r725;
	setp.eq.s32 	%p107, %r9, 3;
	selp.b32 	%r730, %r729, %r728, %p107;
	add.s32 	%r731, %r729, %r726;
	setp.eq.s32 	%p108, %r9, 4;
	selp.b32 	%r732, %r731, %r730, %p108;
	ld.shared.v4.u32 	{%r733, %r734, %r735, %r736}, [_ZZN3cub18CUB_300001_SM_10006detail4scan16DeviceScanKernelINS2_10policy_hubIiiijN4cuda3std3__44plusIvEEE10Policy1000EN6thrust24THRUST_300001_SM_1000_NS10device_ptrIiEESF_NS0_13ScanTileStateIiLb1EEES9_NS1_10InputValueIiPiEEjiLb0EiEEvT0_T1_T2_iT3_T4_T5_E12temp_storage+32];
	add.s32 	%r737, %r731, %r733;
	setp.eq.s32 	%p109, %r9, 5;
	selp.b32 	%r738, %r737, %r732, %p109;
	add.s32 	%r739, %r737, %r734;
	setp.eq.s32 	%p110, %r9, 6;
	selp.b32 	%r740, %r739, %r738, %p110;
	add.s32 	%r741, %r739, %r735;
	setp.eq.s32 	%p111, %r9, 7;
	selp.b32 	%r742, %r741, %r740, %p111;
	add.s32 	%r743, %r741, %r736;
	setp.eq.s32 	%p112, %r9, 8;
	selp.b32 	%r744, %r743, %r742, %p112;
	ld.shared.v4.u32 	{%r745, %r746, %r747, %r748}, [_ZZN3cub18CUB_300001_SM_10006detail4scan16DeviceScanKernelINS2_10policy_hubIiiijN4cuda3std3__44plusIvEEE10Policy1000EN6thrust24THRUST_300001_SM_1000_NS10device_ptrIiEESF_NS0_13ScanTileStateIiLb1EEES9_NS1_10InputValueIiPiEEjiLb0EiEEvT0_T1_T2_iT3_T4_T5_E12temp_storage+48];
	add.s32 	%r749, %r743, %r745;
	setp.eq.s32 	%p113, %r9, 9;
	selp.b32 	%r750, %r749, %r744, %p113;
	add.s32 	%r751, %r749, %r746;
	setp.eq.s32 	%p114, %r9, 10;
	selp.b32 	%r752, %r751, %r750, %p114;
	add.s32 	%r753, %r751, %r747;
	setp.eq.s32 	%p115, %r9, 11;
	selp.b32 	%r754, %r753, %r752, %p115;
	add.s32 	%r40, %r753, %r748;
	setp.gt.u32 	%p116, %r7, 31;
	setp.lt.u32 	%p117, %r7, 32;
	setp.eq.s32 	%p118, %r639, 0;
	selp.b32 	%r755, 0, %r722, %p118;
	add.s32 	%r1011, %r754, %r755;
	selp.b32 	%r42, %r722, %r1011, %p117;
	@%p116 bra 	$L__BB8_27;
	setp.ne.s32 	%p119, %r7, 0;
	mul.wide.s32 	%rd44, %r998, 8;
	add.s64 	%rd6, %rd16, %rd44;
	@%p119 bra 	$L__BB8_14;
	st.shared.u32 	[_ZZN3cub18CUB_300001_SM_10006detail4scan16DeviceScanKernelINS2_10policy_hubIiiijN4cuda3std3__44plusIvEEE10Policy1000EN6thrust24THRUST_300001_SM_1000_NS10device_ptrIiEESF_NS0_13ScanTileStateIiLb1EEES9_NS1_10InputValueIiPiEEjiLb0EiEEvT0_T1_T2_iT3_T4_T5_E12temp_storage+12], %r40;
	add.s64 	%rd45, %rd6, 256;
	mov.b32 	%r756, 100;
	// begin inline asm
	st.relaxed.gpu.v2.u32 [%rd45], {%r756, %r40};
	// end inline asm
$L__BB8_14:
	not.b32 	%r762, %r7;
	add.s32 	%r1006, %r998, %r762;
	mov.b32 	%r758, 830;
	// begin inline asm
	nanosleep.u32 %r758;
	// end inline asm
	mul.wide.s32 	%rd47, %r1006, 8;
	add.s64 	%rd48, %rd16, %rd47;
	add.s64 	%rd46, %rd48, 256;
	// begin inline asm
	ld.relaxed.gpu.v2.u32 {%r1008, %r1000}, [%rd46];
	// end inline asm
	mov.b32 	%r1001, 952;
$L__BB8_15:
	setp.eq.s32 	%p120, %r1008, 99;
	mov.b32 	%r763, -1;
	vote.sync.any.pred 	%p121, %p120, %r763;
	not.pred 	%p122, %p121;
	@%p122 bra 	$L__BB8_17;
	mul.lo.s32 	%r858, %r998, 16807;
	and.b32  	%r998, %r858, 2147483647;
	add.s32 	%r859, %r1001, 1;
	rem.u32 	%r855, %r998, %r859;
	// begin inline asm
	nanosleep.u32 %r855;
	// end inline asm
	shr.u32 	%r1001, %r1001, 1;
	// begin inline asm
	ld.relaxed.gpu.v2.u32 {%r1008, %r1000}, [%rd46];
	// end inline asm
	bra.uni 	$L__BB8_15;
$L__BB8_17:
	setp.eq.s32 	%p123, %r1008, 101;
	mov.b32 	%r790, -1;
	vote.sync.ballot.b32 	%r792, %p123, %r790;
	// begin inline asm
	mov.u32 %r765, %lanemask_ge;
	// end inline asm
	and.b32  	%r793, %r792, %r765;
	or.b32  	%r794, %r793, -2147483648;
	add.s32 	%r795, %r794, -1;
	not.b32 	%r796, %r794;
	and.b32  	%r797, %r796, %r795;
	popc.b32 	%r769, %r797;
	mov.b32 	%r768, 1;
	// begin inline asm
	shfl.sync.down.b32 %r766, %r1000, %r768, %r769, %r790;
	// end inline asm
	setp.lt.s32 	%p125, %r639, %r769;
	selp.b32 	%r798, %r766, 0, %p125;
	add.s32 	%r772, %r798, %r1000;
	mov.b32 	%r773, 2;
	// begin inline asm
	shfl.sync.down.b32 %r771, %r772, %r773, %r769, %r790;
	// end inline asm
	add.s32 	%r57, %r639, 2;
	setp.gt.s32 	%p126, %r57, %r769;
	selp.b32 	%r799, 0, %r771, %p126;
	add.s32 	%r777, %r772, %r799;
	mov.b32 	%r778, 4;
	// begin inline asm
	shfl.sync.down.b32 %r776, %r777, %r778, %r769, %r790;
	// end inline asm
	add.s32 	%r58, %r639, 4;
	setp.gt.s32 	%p127, %r58, %r769;
	selp.b32 	%r800, 0, %r776, %p127;
	add.s32 	%r782, %r777, %r800;
	mov.b32 	%r783, 8;
	// begin inline asm
	shfl.sync.down.b32 %r781, %r782, %r783, %r769, %r790;
	// end inline asm
	add.s32 	%r59, %r639, 8;
	setp.gt.s32 	%p128, %r59, %r769;
	selp.b32 	%r801, 0, %r781, %p128;
	add.s32 	%r787, %r782, %r801;
	mov.b32 	%r788, 16;
	// begin inline asm
	shfl.sync.down.b32 %r786, %r787, %r788, %r769, %r790;
	// end inline asm
	add.s32 	%r60, %r639, 16;
	setp.gt.s32 	%p129, %r60, %r769;
	selp.b32 	%r802, 0, %r786, %p129;
	add.s32 	%r1005, %r787, %r802;
	add.s64 	%rd8, %rd16, 256;
	mov.b32 	%r1002, 952;
$L__BB8_18:
	setp.ne.s32 	%p130, %r1008, 101;
	mov.b32 	%r803, -1;
	vote.sync.all.pred 	%p131, %p130, %r803;
	not.pred 	%p132, %p131;
	@%p132 bra 	$L__BB8_23;
	shr.u32 	%r1002, %r1002, 1;
	mul.wide.s32 	%rd51, %r1006, 8;
	add.s64 	%rd52, %rd8, %rd51;
	add.s64 	%rd50, %rd52, -256;
	// begin inline asm
	ld.relaxed.gpu.v2.u32 {%r1008, %r1009}, [%rd50];
	// end inline asm
	mov.u32 	%r1010, %r1002;
$L__BB8_20:
	setp.eq.s32 	%p136, %r1008, 99;
	mov.b32 	%r811, -1;
	vote.sync.any.pred 	%p137, %p136, %r811;
	not.pred 	%p138, %p137;
	@%p138 bra 	$L__BB8_22;
	mul.lo.s32 	%r853, %r998, 16807;
	and.b32  	%r998, %r853, 2147483647;
	add.s32 	%r854, %r1010, 1;
	rem.u32 	%r850, %r998, %r854;
	// begin inline asm
	nanosleep.u32 %r850;
	// end inline asm
	shr.u32 	%r1010, %r1010, 1;
	// begin inline asm
	ld.relaxed.gpu.v2.u32 {%r1008, %r1009}, [%rd50];
	// end inline asm
	bra.uni 	$L__BB8_20;
$L__BB8_22:
	setp.eq.s32 	%p139, %r1008, 101;
	mov.b32 	%r837, -1;
	vote.sync.ballot.b32 	%r838, %p139, %r837;
	and.b32  	%r839, %r838, %r765;
	or.b32  	%r840, %r839, -2147483648;
	add.s32 	%r841, %r840, -1;
	not.b32 	%r842, %r840;
	and.b32  	%r843, %r842, %r841;
	popc.b32 	%r816, %r843;
	mov.b32 	%r815, 1;
	// begin inline asm
	shfl.sync.down.b32 %r813, %r1009, %r815, %r816, %r837;
	// end inline asm
	setp.lt.s32 	%p141, %r639, %r816;
	selp.b32 	%r844, %r813, 0, %p141;
	add.s32 	%r819, %r844, %r1009;
	mov.b32 	%r820, 2;
	// begin inline asm
	shfl.sync.down.b32 %r818, %r819, %r820, %r816, %r837;
	// end inline asm
	setp.gt.s32 	%p142, %r57, %r816;
	selp.b32 	%r845, 0, %r818, %p142;
	add.s32 	%r824, %r819, %r845;
	mov.b32 	%r825, 4;
	// begin inline asm
	shfl.sync.down.b32 %r823, %r824, %r825, %r816, %r837;
	// end inline asm
	setp.gt.s32 	%p143, %r58, %r816;
	selp.b32 	%r846, 0, %r823, %p143;
	add.s32 	%r829, %r824, %r846;
	mov.b32 	%r830, 8;
	// begin inline asm
	shfl.sync.down.b32 %r828, %r829, %r830, %r816, %r837;
	// end inline asm
	setp.gt.s32 	%p144, %r59, %r816;
	selp.b32 	%r847, 0, %r828, %p144;
	add.s32 	%r834, %r829, %r847;
	mov.b32 	%r835, 16;
	// begin inline asm
	shfl.sync.down.b32 %r833, %r834, %r835, %r816, %r837;
	// end inline asm
	setp.gt.s32 	%p145, %r60, %r816;
	selp.b32 	%r848, 0, %r833, %p145;
	add.s32 	%r849, %r848, %r1005;
	add.s32 	%r1005, %r849, %r834;
	add.s32 	%r1006, %r1006, -32;
	bra.uni 	$L__BB8_18;
$L__BB8_23:
	@%p119 bra 	$L__BB8_25;
	add.s32 	%r806, %r1005, %r40;
	add.s64 	%rd49, %rd6, 256;
	mov.b32 	%r805, 101;
	// begin inline asm
	st.relaxed.gpu.v2.u32 [%rd49], {%r805, %r806};
	// end inline asm
	st.shared.u32 	[_ZZN3cub18CUB_300001_SM_10006detail4scan16DeviceScanKernelINS2_10policy_hubIiiijN4cuda3std3__44plusIvEEE10Policy1000EN6thrust24THRUST_300001_SM_1000_NS10device_ptrIiEESF_NS0_13ScanTileStateIiLb1EEES9_NS1_10InputValueIiPiEEjiLb0EiEEvT0_T1_T2_iT3_T4_T5_E12temp_storage+4], %r1005;
	st.shared.u32 	[_ZZN3cub18CUB_300001_SM_10006detail4scan16DeviceScanKernelINS2_10policy_hubIiiijN4cuda3std3__44plusIvEEE10Policy1000EN6thrust24THRUST_300001_SM_1000_NS10device_ptrIiEESF_NS0_13ScanTileStateIiLb1EEES9_NS1_10InputValueIiPiEEjiLb0EiEEvT0_T1_T2_iT3_T4_T5_E12temp_storage+8], %r806;
$L__BB8_25:
	setp.ne.s32 	%p134, %r639, 0;
	mov.u32 	%r1011, %r42;
	@%p134 bra 	$L__BB8_27;
	st.shared.u32 	[_ZZN3cub18CUB_300001_SM_10006detail4scan16DeviceScanKernelINS2_10policy_hubIiiijN4cuda3std3__44plusIvEEE10Policy1000EN6thrust24THRUST_300001_SM_1000_NS10device_ptrIiEESF_NS0_13ScanTileStateIiLb1EEES9_NS1_10InputValueIiPiEEjiLb0EiEEvT0_T1_T2_iT3_T4_T5_E12temp_storage+76], %r1005;
	mov.u32 	%r1011, %r1005;
$L__BB8_27:
	bar.sync 	0;
	setp.eq.s32 	%p135, %r7, 0;
	ld.shared.u32 	%r807, [_ZZN3cub18CUB_300001_SM_10006detail4scan16DeviceScanKernelINS2_10policy_hubIiiijN4cuda3std3__44plusIvEEE10Policy1000EN6thrust24THRUST_300001_SM_1000_NS10device_ptrIiEESF_NS0_13ScanTileStateIiLb1EEES9_NS1_10InputValueIiPiEEjiLb0EiEEvT0_T1_T2_iT3_T4_T5_E12temp_storage+76];
	selp.b32 	%r808, 0, %r807, %p135;
	add.s32 	%r1012, %r808, %r1011;
$L__BB8_28:
	add.s32 	%r952, %r1012, %r12;
	add.s32 	%r953, %r13, %r952;
	add.s32 	%r954, %r14, %r953;
	add.s32 	%r955, %r15, %r954;
	add.s32 	%r956, %r16, %r955;
	add.s32 	%r957, %r17, %r956;
	add.s32 	%r958, %r18, %r957;
	add.s32 	%r959, %r19, %r958;
	add.s32 	%r960, %r20, %r959;
	add.s32 	%r961, %r21, %r960;
	add.s32 	%r962, %r22, %r961;
	add.s32 	%r963, %r23, %r962;
	add.s32 	%r964, %r24, %r963;
	add.s32 	%r965, %r25, %r964;
	add.s32 	%r966, %r26, %r965;
	add.s32 	%r967, %r27, %r966;
	add.s32 	%r968, %r28, %r967;
	add.s32 	%r969, %r29, %r968;
	add.s32 	%r970, %r30, %r969;
	add.s32 	%r971, %r31, %r970;
	add.s32 	%r972, %r32, %r971;
	bar.sync 	0;
	st.shared.v2.u32 	[%r11], {%r1012, %r952};
	st.shared.v2.u32 	[%r11+8], {%r953, %r954};
	st.shared.v2.u32 	[%r11+16], {%r955, %r956};
	st.shared.v2.u32 	[%r11+24], {%r957, %r958};
	st.shared.v2.u32 	[%r11+32], {%r959, %r960};
	st.shared.v2.u32 	[%r11+40], {%r961, %r962};
	st.shared.v2.u32 	[%r11+48], {%r963, %r964};
	st.shared.v2.u32 	[%r11+56], {%r965, %r966};
	st.shared.v2.u32 	[%r11+64], {%r967, %r968};
	st.shared.v2.u32 	[%r11+72], {%r969, %r970};
	st.shared.v2.u32 	[%r11+80], {%r971, %r972};
	bar.warp.sync 	-1;
	ld.shared.u32 	%r973, [%r10];
	ld.shared.u32 	%r974, [%r10+128];
	ld.shared.u32 	%r975, [%r10+256];
	ld.shared.u32 	%r976, [%r10+384];
	ld.shared.u32 	%r977, [%r10+512];
	ld.shared.u32 	%r978, [%r10+640];
	ld.shared.u32 	%r979, [%r10+768];
	ld.shared.u32 	%r980, [%r10+896];
	ld.shared.u32 	%r981, [%r10+1024];
	ld.shared.u32 	%r982, [%r10+1152];
	ld.shared.u32 	%r983, [%r10+1280];
	ld.shared.u32 	%r984, [%r10+1408];
	ld.shared.u32 	%r985, [%r10+1536];
	ld.shared.u32 	%r986, [%r10+1664];
	ld.shared.u32 	%r987, [%r10+1792];
	ld.shared.u32 	%r988, [%r10+1920];
	ld.shared.u32 	%r989, [%r10+2048];
	ld.shared.u32 	%r990, [%r10+2176];
	ld.shared.u32 	%r991, [%r10+2304];
	ld.shared.u32 	%r992, [%r10+2432];
	ld.shared.u32 	%r993, [%r10+2560];
	ld.shared.u32 	%r994, [%r10+2688];
	add.s64 	%rd57, %rd4, %rd42;
	st.global.u32 	[%rd57], %r973;
	st.global.u32 	[%rd57+128], %r974;
	st.global.u32 	[%rd57+256], %r975;
	st.global.u32 	[%rd57+384], %r976;
	st.global.u32 	[%rd57+512], %r977;
	st.global.u32 	[%rd57+640], %r978;
	st.global.u32 	[%rd57+768], %r979;
	st.global.u32 	[%rd57+896], %r980;
	st.global.u32 	[%rd57+1024], %r981;
	st.global.u32 	[%rd57+1152], %r982;
	st.global.u32 	[%rd57+1280], %r983;
	st.global.u32 	[%rd57+1408], %r984;
	st.global.u32 	[%rd57+1536], %r985;
	st.global.u32 	[%rd57+1664], %r986;
	st.global.u32 	[%rd57+1792], %r987;
	st.global.u32 	[%rd57+1920], %r988;
	st.global.u32 	[%rd57+2048], %r989;
	st.global.u32 	[%rd57+2176], %r990;
	st.global.u32 	[%rd57+2304], %r991;
	st.global.u32 	[%rd57+2432], %r992;
	st.global.u32 	[%rd57+2560], %r993;
	st.global.u32 	[%rd57+2688], %r994;
	bra.uni 	$L__BB8_143;
$L__BB8_29:
	setp.eq.s32 	%p3, %r6, 0;
	@%p3 bra 	$L__BB8_143;
	mul.wide.u32 	%rd18, %r5, 4;
	add.s64 	%rd19, %rd3, %rd18;
	mov.u32 	%r85, %tid.x;
	ld.global.u32 	%r1034, [%rd19];
	and.b32  	%r242, %r85, 31;
	and.b32  	%r243, %r85, 992;
	mul.lo.s32 	%r244, %r243, 22;
	or.b32  	%r87, %r244, %r242;
	setp.ge.u32 	%p4, %r87, %r6;
	shl.b32 	%r245, %r87, 2;
	cvt.u64.u32 	%rd20, %r245;
	add.s64 	%rd10, %rd19, %rd20;
	mov.u32 	%r1013, %r1034;
	@%p4 bra 	$L__BB8_32;
	ld.global.u32 	%r1013, [%rd10];
$L__BB8_32:
	add.s32 	%r90, %r87, 32;
	setp.ge.u32 	%p5, %r90, %r6;
	mov.u32 	%r1014, %r1034;
	@%p5 bra 	$L__BB8_34;
	ld.global.u32 	%r1014, [%rd10+128];
$L__BB8_34:
	add.s32 	%r93, %r87, 64;
	setp.ge.u32 	%p6, %r93, %r6;
	mov.u32 	%r1015, %r1034;
	@%p6 bra 	$L__BB8_36;
	ld.global.u32 	%r1015, [%rd10+256];
$L__BB8_36:
	add.s32 	%r96, %r87, 96;
	setp.ge.u32 	%p7, %r96, %r6;
	mov.u32 	%r1016, %r1034;
	@%p7 bra 	$L__BB8_38;
	ld.global.u32 	%r1016, [%rd10+384];
$L__BB8_38:
	add.s32 	%r246, %r87, 128;
	setp.ge.u32 	%p8, %r246, %r6;
	mov.u32 	%r1017, %r1034;
	@%p8 bra 	$L__BB8_40;
	ld.global.u32 	%r1017, [%rd10+512];
$L__BB8_40:
	add.s32 	%r247, %r87, 160;
	setp.ge.u32 	%p9, %r247, %r6;
	mov.u32 	%r1018, %r1034;
	@%p9 bra 	$L__BB8_42;
	ld.global.u32 	%r1018, [%rd10+640];
$L__BB8_42:
	add.s32 	%r248, %r87, 192;
	setp.ge.u32 	%p10, %r248, %r6;
	mov.u32 	%r1019, %r1034;
	@%p10 bra 	$L__BB8_44;
	ld.global.u32 	%r1019, [%rd10+768];
$L__BB8_44:
	add.s32 	%r249, %r87, 224;
	setp.ge.u32 	%p11, %r249, %r6;
	mov.u32 	%r1020, %r1034;
	@%p11 bra 	$L__BB8_46;
	ld.global.u32 	%r1020, [%rd10+896];
$L__BB8_46:
	add.s32 	%r250, %r87, 256;
	setp.ge.u32 	%p12, %r250, %r6;
	mov.u32 	%r1021, %r1034;
	@%p12 bra 	$L__BB8_48;
	ld.global.u32 	%r1021, [%rd10+1024];
$L__BB8_48:
	add.s32 	%r251, %r87, 288;
	setp.ge.u32 	%p13, %r251, %r6;
	mov.u32 	%r1022, %r1034;
	@%p13 bra 	$L__BB8_50;
	ld.global.u32 	%r1022, [%rd10+1152];
$L__BB8_50:
	add.s32 	%r111, %r87, 320;
	setp.ge.u32 	%p14, %r111, %r6;
	mov.u32 	%r1023, %r1034;
	@%p14 bra 	$L__BB8_52;
	ld.global.u32 	%r1023, [%rd10+1280];
$L__BB8_52:
	add.s32 	%r114, %r87, 352;
	setp.ge.u32 	%p15, %r114, %r6;
	mov.u32 	%r1024, %r1034;
	@%p15 bra 	$L__BB8_54;
	ld.global.u32 	%r1024, [%rd10+1408];
$L__BB8_54:
	add.s32 	%r117, %r87, 384;
	setp.ge.u32 	%p16, %r117, %r6;
	mov.u32 	%r1025, %r1034;
	@%p16 bra 	$L__BB8_56;
	ld.global.u32 	%r1025, [%rd10+1536];
$L__BB8_56:
	add.s32 	%r120, %r87, 416;
	setp.ge.u32 	%p17, %r120, %r6;
	mov.u32 	%r1026, %r1034;
	@%p17 bra 	$L__BB8_58;
	ld.global.u32 	%r1026, [%rd10+1664];
$L__BB8_58:
	add.s32 	%r252, %r87, 448;
	setp.ge.u32 	%p18, %r252, %r6;
	mov.u32 	%r1027, %r1034;
	@%p18 bra 	$L__BB8_60;
	ld.global.u32 	%r1027, [%rd10+1792];
$L__BB8_60:
	add.s32 	%r253, %r87, 480;
	setp.ge.u32 	%p19, %r253, %r6;
	mov.u32 	%r1028, %r1034;
	@%p19 bra 	$L__BB8_62;
	ld.global.u32 	%r1028, [%rd10+1920];
$L__BB8_62:
	add.s32 	%r254, %r87, 512;
	setp.ge.u32 	%p20, %r254, %r6;
	mov.u32 	%r1029, %r1034;
	@%p20 bra 	$L__BB8_64;
	ld.global.u32 	%r1029, [%rd10+2048];
$L__BB8_64:
	add.s32 	%r129, %r87, 544;
	setp.ge.u32 	%p21, %r129, %r6;
	mov.u32 	%r1030, %r1034;
	@%p21 bra 	$L__BB8_66;
	ld.global.u32 	%r1030, [%rd10+2176];
$L__BB8_66:
	add.s32 	%r132, %r87, 576;
	setp.ge.u32 	%p22, %r132, %r6;
	mov.u32 	%r1031, %r1034;
	@%p22 bra 	$L__BB8_68;
	ld.global.u32 	%r1031, [%rd10+2304];
$L__BB8_68:
	add.s32 	%r255, %r87, 608;
	setp.ge.u32 	%p23, %r255, %r6;
	mov.u32 	%r1032, %r1034;
	@%p23 bra 	$L__BB8_70;
	ld.global.u32 	%r1032, [%rd10+2432];
$L__BB8_70:
	add.s32 	%r256, %r87, 640;
	setp.ge.u32 	%p24, %r256, %r6;
	mov.u32 	%r1033, %r1034;
	@%p24 bra 	$L__BB8_72;
	ld.global.u32 	%r1033, [%rd10+2560];
$L__BB8_72:
	add.s32 	%r139, %r87, 672;
	setp.ge.u32 	%p25, %r139, %r6;
	@%p25 bra 	$L__BB8_74;
	ld.global.u32 	%r1034, [%rd10+2688];
$L__BB8_74:
	// begin inline asm
	mov.u32 %r257, %laneid;
	// end inline asm
	shr.u32 	%r143, %r85, 5;
	mad.lo.s32 	%r258, %r143, 704, %r257;
	shl.b32 	%r259, %r258, 2;
	mov.u32 	%r260, _ZZN3cub18CUB_300001_SM_10006detail4scan16DeviceScanKernelINS2_10policy_hubIiiijN4cuda3std3__44plusIvEEE10Policy1000EN6thrust24THRUST_300001_SM_1000_NS10device_ptrIiEESF_NS0_13ScanTileStateIiLb1EEES9_NS1_10InputValueIiPiEEjiLb0EiEEvT0_T1_T2_iT3_T4_T5_E12temp_storage;
	add.s32 	%r144, %r260, %r259;
	st.shared.u32 	[%r144], %r1013;
	st.shared.u32 	[%r144+128], %r1014;
	st.shared.u32 	[%r144+256], %r1015;
	st.shared.u32 	[%r144+384], %r1016;
	st.shared.u32 	[%r144+512], %r1017;
	st.shared.u32 	[%r144+640], %r1018;
	st.shared.u32 	[%r144+768], %r1019;
	st.shared.u32 	[%r144+896], %r1020;
	st.shared.u32 	[%r144+1024], %r1021;
	st.shared.u32 	[%r144+1152], %r1022;
	st.shared.u32 	[%r144+1280], %r1023;
	st.shared.u32 	[%r144+1408], %r1024;
	st.shared.u32 	[%r144+1536], %r1025;
	st.shared.u32 	[%r144+1664], %r1026;
	st.shared.u32 	[%r144+1792], %r1027;
	st.shared.u32 	[%r144+1920], %r1028;
	st.shared.u32 	[%r144+2048], %r1029;
	st.shared.u32 	[%r144+2176], %r1030;
	st.shared.u32 	[%r144+2304], %r1031;
	st.shared.u32 	[%r144+2432], %r1032;
	st.shared.u32 	[%r144+2560], %r1033;
	st.shared.u32 	[%r144+2688], %r1034;
	bar.warp.sync 	-1;
	mad.lo.s32 	%r145, %r257, 84, %r144;
	ld.shared.v2.u32 	{%r146, %r147}, [%r145];
	ld.shared.v2.u32 	{%r148, %r149}, [%r145+8];
	ld.shared.v2.u32 	{%r150, %r151}, [%r145+16];
	ld.shared.v2.u32 	{%r152, %r153}, [%r145+24];
	ld.shared.v2.u32 	{%r154, %r155}, [%r145+32];
	ld.shared.v2.u32 	{%r156, %r157}, [%r145+40];
	ld.shared.v2.u32 	{%r158, %r159}, [%r145+48];
	ld.shared.v2.u32 	{%r160, %r161}, [%r145+56];
	ld.shared.v2.u32 	{%r162, %r163}, [%r145+64];
	ld.shared.v2.u32 	{%r164, %r165}, [%r145+72];
	ld.shared.v2.u32 	{%r166, %r167}, [%r145+80];
	bar.sync 	0;
	setp.ne.s32 	%p26, %r998, 0;
	@%p26 bra 	$L__BB8_78;
	add.s32 	%r490, %r147, %r146;
	add.s32 	%r491, %r148, %r490;
	add.s32 	%r492, %r149, %r491;
	add.s32 	%r493, %r150, %r492;
	add.s32 	%r494, %r151, %r493;
	add.s32 	%r495, %r152, %r494;
	add.s32 	%r496, %r153, %r495;
	add.s32 	%r497, %r154, %r496;
	add.s32 	%r498, %r155, %r497;
	add.s32 	%r499, %r156, %r498;
	add.s32 	%r500, %r157, %r499;
	add.s32 	%r501, %r158, %r500;
	add.s32 	%r502, %r159, %r501;
	add.s32 	%r503, %r160, %r502;
	add.s32 	%r504, %r161, %r503;
	add.s32 	%r505, %r162, %r504;
	add.s32 	%r506, %r163, %r505;
	add.s32 	%r507, %r164, %r506;
	add.s32 	%r508, %r165, %r507;
	add.s32 	%r509, %r166, %r508;
	add.s32 	%r464, %r167, %r509;
	mov.b32 	%r462, 1;
	mov.b32 	%r487, 0;
	mov.b32 	%r489, -1;
	// begin inline asm
	{  .reg .s32 r0;  .reg .pred p;  shfl.sync.up.b32 r0|p, %r464, %r462, %r487, %r489;  @p add.s32 r0, r0, %r464;  mov.s32 %r460, r0;}
	// end inline asm
	mov.b32 	%r468, 2;
	// begin inline asm
	{  .reg .s32 r0;  .reg .pred p;  shfl.sync.up.b32 r0|p, %r460, %r468, %r487, %r489;  @p add.s32 r0, r0, %r460;  mov.s32 %r466, r0;}
	// end inline asm
	mov.b32 	%r474, 4;
	// begin inline asm
	{  .reg .s32 r0;  .reg .pred p;  shfl.sync.up.b32 r0|p, %r466, %r474, %r487, %r489;  @p add.s32 r0, r0, %r466;  mov.s32 %r472, r0;}
	// end inline asm
	mov.b32 	%r480, 8;
	// begin inline asm
	{  .reg .s32 r0;  .reg .pred p;  shfl.sync.up.b32 r0|p, %r472, %r480, %r487, %r489;  @p add.s32 r0, r0, %r472;  mov.s32 %r478, r0;}
	// end inline asm
	mov.b32 	%r486, 16;
	// begin inline asm
	{  .reg .s32 r0;  .reg .pred p;  shfl.sync.up.b32 r0|p, %r478, %r486, %r487, %r489;  @p add.s32 r0, r0, %r478;  mov.s32 %r484, r0;}
	// end inline asm
	setp.ne.s32 	%p68, %r257, 31;
	@%p68 bra 	$L__BB8_77;
	shl.b32 	%r510, %r143, 2;
	mov.u32 	%r511, _ZZN3cub18CUB_300001_SM_10006detail4scan16DeviceScanKernelINS2_10policy_hubIiiijN4cuda3std3__44plusIvEEE10Policy1000EN6thrust24THRUST_300001_SM_1000_NS10device_ptrIiEESF_NS0_13ScanTileStateIiLb1EEES9_NS1_10InputValueIiPiEEjiLb0EiEEvT0_T1_T2_iT3_T4_T5_E12temp_storage;
	add.s32 	%r512, %r511, %r510;
	st.shared.u32 	[%r512+16], %r484;
$L__BB8_77:
	bar.sync 	0;
	ld.shared.v4.u32 	{%r513, %r514, %r515, %r516}, [_ZZN3cub18CUB_300001_SM_10006detail4scan16DeviceScanKernelINS2_10policy_hubIiiijN4cuda3std3__44plusIvEEE10Policy1000EN6thrust24THRUST_300001_SM_1000_NS10device_ptrIiEESF_NS0_13ScanTileStateIiLb1EEES9_NS1_10InputValueIiPiEEjiLb0EiEEvT0_T1_T2_iT3_T4_T5_E12temp_storage+16];
	add.s32 	%r517, %r514, %r513;
	setp.eq.s32 	%p69, %r143, 2;
	selp.b32 	%r518, %r517, %r513, %p69;
	add.s32 	%r519, %r517, %r515;
	setp.eq.s32 	%p70, %r143, 3;
	selp.b32 	%r520, %r519, %r518, %p70;
	add.s32 	%r521, %r519, %r516;
	setp.eq.s32 	%p71, %r143, 4;
	selp.b32 	%r522, %r521, %r520, %p71;
	ld.shared.v4.u32 	{%r523, %r524, %r525, %r526}, [_ZZN3cub18CUB_300001_SM_10006detail4scan16DeviceScanKernelINS2_10policy_hubIiiijN4cuda3std3__44plusIvEEE10Policy1000EN6thrust24THRUST_300001_SM_1000_NS10device_ptrIiEESF_NS0_13ScanTileStateIiLb1EEES9_NS1_10InputValueIiPiEEjiLb0EiEEvT0_T1_T2_iT3_T4_T5_E12temp_storage+32];
	add.s32 	%r527, %r521, %r523;
	setp.eq.s32 	%p72, %r143, 5;
	selp.b32 	%r528, %r527, %r522, %p72;
	add.s32 	%r529, %r527, %r524;
	setp.eq.s32 	%p73, %r143, 6;
	selp.b32 	%r530, %r529, %r528, %p73;
	add.s32 	%r531, %r529, %r525;
	setp.eq.s32 	%p74, %r143, 7;
	selp.b32 	%r532, %r531, %r530, %p74;
	add.s32 	%r533, %r531, %r526;
	setp.eq.s32 	%p75, %r143, 8;
	selp.b32 	%r534, %r533, %r532, %p75;
	.pragma "used_bytes_mask 4095";
	ld.shared.v4.u32 	{%r535, %r536, %r537, %r538}, [_ZZN3cub18CUB_300001_SM_10006detail4scan16DeviceScanKernelINS2_10policy_hubIiiijN4cuda3std3__44plusIvEEE10Policy1000EN6thrust24THRUST_300001_SM_1000_NS10device_ptrIiEESF_NS0_13ScanTileStateIiLb1EEES9_NS1_10InputValueIiPiEEjiLb0EiEEvT0_T1_T2_iT3_T4_T5_E12temp_storage+48];
	add.s32 	%r539, %r533, %r535;
	setp.eq.s32 	%p76, %r143, 9;
	selp.b32 	%r540, %r539, %r534, %p76;
	add.s32 	%r541, %r539, %r536;
	setp.eq.s32 	%p77, %r143, 10;
	selp.b32 	%r542, %r541, %r540, %p77;
	add.s32 	%r543, %r541, %r537;
	setp.eq.s32 	%p78, %r143, 11;
	selp.b32 	%r544, %r543, %r542, %p78;
	setp.lt.u32 	%p79, %r85, 32;
	selp.b32 	%r545, 0, %r544, %p79;
	setp.eq.s32 	%p80, %r257, 0;
	sub.s32 	%r546, %r484, %r464;
	selp.b32 	%r547, 0, %r546, %p80;
	add.s32 	%r548, %r547, %r997;
	add.s32 	%r1049, %r548, %r545;
	bra.uni 	$L__BB8_97;
$L__BB8_78:
	add.s32 	%r291, %r147, %r146;
	add.s32 	%r292, %r148, %r291;
	add.s32 	%r293, %r149, %r292;
	add.s32 	%r294, %r150, %r293;
	add.s32 	%r295, %r151, %r294;
	add.s32 	%r296, %r152, %r295;
	add.s32 	%r297, %r153, %r296;
	add.s32 	%r298, %r154, %r297;
	add.s32 	%r299, %r155, %r298;
	add.s32 	%r300, %r156, %r299;
	add.s32 	%r301, %r157, %r300;
	add.s32 	%r302, %r158, %r301;
	add.s32 	%r303, %r159, %r302;
	add.s32 	%r304, %r160, %r303;
	add.s32 	%r305, %r161, %r304;
	add.s32 	%r306, %r162, %r305;
	add.s32 	%r307, %r163, %r306;
	add.s32 	%r308, %r164, %r307;
	add.s32 	%r309, %r165, %r308;
	add.s32 	%r310, %r166, %r309;
	add.s32 	%r265, %r167, %r310;
	mov.b32 	%r263, 1;
	mov.b32 	%r288, 0;
	mov.b32 	%r290, -1;
	// begin inline asm
	{  .reg .s32 r0;  .reg .pred p;  shfl.sync.up.b32 r0|p, %r265, %r263, %r288, %r290;  @p add.s32 r0, r0, %r265;  mov.s32 %r261, r0;}
	// end inline asm
	mov.b32 	%r269, 2;
	// begin inline asm
	{  .reg .s32 r0;  .reg .pred p;  shfl.sync.up.b32 r0|p, %r261, %r269, %r288, %r290;  @p add.s32 r0, r0, %r261;  mov.s32 %r267, r0;}
	// end inline asm
	mov.b32 	%r275, 4;
	// begin inline asm
	{  .reg .s32 r0;  .reg .pred p;  shfl.sync.up.b32 r0|p, %r267, %r275, %r288, %r290;  @p add.s32 r0, r0, %r267;  mov.s32 %r273, r0;}
	// end inline asm
	mov.b32 	%r281, 8;
	// begin inline asm
	{  .reg .s32 r0;  .reg .pred p;  shfl.sync.up.b32 r0|p, %r273, %r281, %r288, %r290;  @p add.s32 r0, r0, %r273;  mov.s32 %r279, r0;}
	// end inline asm
	mov.b32 	%r287, 16;
	// begin inline asm
	{  .reg .s32 r0;  .reg .pred p;  shfl.sync.up.b32 r0|p, %r279, %r287, %r288, %r290;  @p add.s32 r0, r0, %r279;  mov.s32 %r285, r0;}
	// end inline asm
	setp.ne.s32 	%p27, %r257, 31;
	@%p27 bra 	$L__BB8_80;
	shl.b32 	%r311, %r143, 2;
	mov.u32 	%r312, _ZZN3cub18CUB_300001_SM_10006detail4scan16DeviceScanKernelINS2_10policy_hubIiiijN4cuda3std3__44plusIvEEE10Policy1000EN6thrust24THRUST_300001_SM_1000_NS10device_ptrIiEESF_NS0_13ScanTileStateIiLb1EEES9_NS1_10InputValueIiPiEEjiLb0EiEEvT0_T1_T2_iT3_T4_T5_E12temp_storage;
	add.s32 	%r313, %r312, %r311;
	st.shared.u32 	[%r313+16], %r285;
$L__BB8_80:
	sub.s32 	%r314, %r285, %r265;
	bar.sync 	0;
	ld.shared.v4.u32 	{%r315, %r316, %r317, %r318}, [_ZZN3cub18CUB_300001_SM_10006detail4scan16DeviceScanKernelINS2_10policy_hubIiiijN4cuda3std3__44plusIvEEE10Policy1000EN6thrust24THRUST_300001_SM_1000_NS10device_ptrIiEESF_NS0_13ScanTileStateIiLb1EEES9_NS1_10InputValueIiPiEEjiLb0EiEEvT0_T1_T2_iT3_T4_T5_E12temp_storage+16];
	add.s32 	%r319, %r316, %r315;
	setp.eq.s32 	%p28, %r143, 2;
	selp.b32 	%r320, %r319, %r315, %p28;
	add.s32 	%r321, %r319, %r317;
	setp.eq.s32 	%p29, %r143, 3;
	selp.b32 	%r322, %r321, %r320, %p29;
	add.s32 	%r323, %r321, %r318;
	setp.eq.s32 	%p30, %r143, 4;
	selp.b32 	%r324, %r323, %r322, %p30;
	ld.shared.v4.u32 	{%r325, %r326, %r327, %r328}, [_ZZN3cub18CUB_300001_SM_10006detail4scan16DeviceScanKernelINS2_10policy_hubIiiijN4cuda3std3__44plusIvEEE10Policy1000EN6thrust24THRUST_300001_SM_1000_NS10device_ptrIiEESF_NS0_13ScanTileStateIiLb1EEES9_NS1_10InputValueIiPiEEjiLb0EiEEvT0_T1_T2_iT3_T4_T5_E12temp_storage+32];
	add.s32 	%r329, %r323, %r325;
	setp.eq.s32 	%p31, %r143, 5;
	selp.b32 	%r330, %r329, %r324, %p31;
	add.s32 	%r331, %r329, %r326;
	setp.eq.s32 	%p32, %r143, 6;
	selp.b32 	%r332, %r331, %r330, %p32;
	add.s32 	%r333, %r331, %r327;
	setp.eq.s32 	%p33, %r143, 7;
	selp.b32 	%r334, %r333, %r332, %p33;
	add.s32 	%r335, %r333, %r328;
	setp.eq.s32 	%p34, %r143, 8;
	selp.b32 	%r336, %r335, %r334, %p34;
	ld.shared.v4.u32 	{%r337, %r338, %r339, %r340}, [_ZZN3cub18CUB_300001_SM_10006detail4scan16DeviceScanKernelINS2_10policy_hubIiiijN4cuda3std3__44plusIvEEE10Policy1000EN6thrust24THRUST_300001_SM_1000_NS10device_ptrIiEESF_NS0_13ScanTileStateIiLb1EEES9_NS1_10InputValueIiPiEEjiLb0EiEEvT0_T1_T2_iT3_T4_T5_E12temp_storage+48];
	add.s32 	%r341, %r335, %r337;
	setp.eq.s32 	%p35, %r143, 9;
	selp.b32 	%r342, %r341, %r336, %p35;
	add.s32 	%r343, %r341, %r338;
	setp.eq.s32 	%p36, %r143, 10;
	selp.b32 	%r344, %r343, %r342, %p36;
	add.s32 	%r345, %r343, %r339;
	setp.eq.s32 	%p37, %r143, 11;
	selp.b32 	%r346, %r345, %r344, %p37;
	add.s32 	%r173, %r345, %r340;
	setp.gt.u32 	%p38, %r85, 31;
	setp.lt.u32 	%p39, %r85, 32;
	setp.eq.s32 	%p40, %r257, 0;
	selp.b32 	%r347, 0, %r314, %p40;
	add.s32 	%r1048, %r346, %r347;
	selp.b32 	%r175, %r314, %r1048, %p39;
	@%p38 bra 	$L__BB8_96;
	setp.ne.s32 	%p41, %r85, 0;
	mul.wide.s32 	%rd21, %r998, 8;
	add.s64 	%rd11, %rd16, %rd21;
	@%p41 bra 	$L__BB8_83;
	st.shared.u32 	[_ZZN3cub18CUB_300001_SM_10006detail4scan16DeviceScanKernelINS2_10policy_hubIiiijN4cuda3std3__44plusIvEEE10Policy1000EN6thrust24THRUST_300001_SM_1000_NS10device_ptrIiEESF_NS0_13ScanTileStateIiLb1EEES9_NS1_10InputValueIiPiEEjiLb0EiEEvT0_T1_T2_iT3_T4_T5_E12temp_storage+12], %r173;
	add.s64 	%rd22, %rd11, 256;
	mov.b32 	%r348, 100;
	// begin inline asm
	st.relaxed.gpu.v2.u32 [%rd22], {%r348, %r173};
	// end inline asm
$L__BB8_83:
	not.b32 	%r354, %r85;
	add.s32 	%r1043, %r998, %r354;
	mov.b32 	%r350, 830;
	// begin inline asm
	nanosleep.u32 %r350;
	// end inline asm
	mul.wide.s32 	%rd24, %r1043, 8;
	add.s64 	%rd25, %rd16, %rd24;
	add.s64 	%rd23, %rd25, 256;
	// begin inline asm
	ld.relaxed.gpu.v2.u32 {%r1045, %r1037}, [%rd23];
	// end inline asm
	mov.b32 	%r1038, 952;
$L__BB8_84:
	setp.eq.s32 	%p42, %r1045, 99;
	mov.b32 	%r355, -1;
	vote.sync.any.pred 	%p43, %p42, %r355;
	not.pred 	%p44, %p43;
	@%p44 bra 	$L__BB8_86;
	mul.lo.s32 	%r458, %r998, 16807;
	and.b32  	%r998, %r458, 2147483647;
	add.s32 	%r459, %r1038, 1;
	rem.u32 	%r455, %r998, %r459;
	// begin inline asm
	nanosleep.u32 %r455;
	// end inline asm
	shr.u32 	%r1038, %r1038, 1;
	// begin inline asm
	ld.relaxed.gpu.v2.u32 {%r1045, %r1037}, [%rd23];
	// end inline asm
	bra.uni 	$L__BB8_84;
$L__BB8_86:
	setp.eq.s32 	%p45, %r1045, 101;
	mov.b32 	%r382, -1;
	vote.sync.ballot.b32 	%r384, %p45, %r382;
	// begin inline asm
	mov.u32 %r357, %lanemask_ge;
	// end inline asm
	and.b32  	%r385, %r384, %r357;
	or.b32  	%r386, %r385, -2147483648;
	add.s32 	%r387, %r386, -1;
	not.b32 	%r388, %r386;
	and.b32  	%r389, %r388, %r387;
	popc.b32 	%r361, %r389;
	mov.b32 	%r360, 1;
	// begin inline asm
	shfl.sync.down.b32 %r358, %r1037, %r360, %r361, %r382;
	// end inline asm
	setp.lt.s32 	%p47, %r257, %r361;
	selp.b32 	%r390, %r358, 0, %p47;
	add.s32 	%r364, %r390, %r1037;
	mov.b32 	%r365, 2;
	// begin inline asm
	shfl.sync.down.b32 %r363, %r364, %r365, %r361, %r382;
	// end inline asm
	add.s32 	%r391, %r257, 2;
	setp.gt.s32 	%p48, %r391, %r361;
	selp.b32 	%r392, 0, %r363, %p48;
	add.s32 	%r369, %r364, %r392;
	mov.b32 	%r370, 4;
	// begin inline asm
	shfl.sync.down.b32 %r368, %r369, %r370, %r361, %r382;
	// end inline asm
	add.s32 	%r393, %r257, 4;
	setp.gt.s32 	%p49, %r393, %r361;
	selp.b32 	%r394, 0, %r368, %p49;
	add.s32 	%r374, %r369, %r394;
	mov.b32 	%r375, 8;
	// begin inline asm
	shfl.sync.down.b32 %r373, %r374, %r375, %r361, %r382;
	// end inline asm
	add.s32 	%r395, %r257, 8;
	setp.gt.s32 	%p50, %r395, %r361;
	selp.b32 	%r396, 0, %r373, %p50;
	add.s32 	%r379, %r374, %r396;
	mov.b32 	%r380, 16;
	// begin inline asm
	shfl.sync.down.b32 %r378, %r379, %r380, %r361, %r382;
	// end inline asm
	add.s32 	%r397, %r257, 16;
	setp.gt.s32 	%p51, %r397, %r361;
	selp.b32 	%r398, 0, %r378, %p51;
	add.s32 	%r1041, %r379, %r398;
	add.s64 	%rd12, %rd16, 256;
	mov.b32 	%r1039, 952;
$L__BB8_87:
	setp.ne.s32 	%p52, %r1045, 101;
	mov.b32 	%r399, -1;
	vote.sync.all.pred 	%p53, %p52, %r399;
	not.pred 	%p54, %p53;
	@%p54 bra 	$L__BB8_92;
	shr.u32 	%r1039, %r1039, 1;
	mul.wide.s32 	%rd28, %r1043, 8;
	add.s64 	%rd29, %rd12, %rd28;
	add.s64 	%rd27, %rd29, -256;
	// begin inline asm
	ld.relaxed.gpu.v2.u32 {%r1045, %r1046}, [%rd27];
	// end inline asm
	mov.u32 	%r1047, %r1039;
$L__BB8_89:
	setp.eq.s32 	%p58, %r1045, 99;
	mov.b32 	%r407, -1;
	vote.sync.any.pred 	%p59, %p58, %r407;
	not.pred 	%p60, %p59;
	@%p60 bra 	$L__BB8_91;
	mul.lo.s32 	%r453, %r998, 16807;
	and.b32  	%r998, %r453, 2147483647;
	add.s32 	%r454, %r1047, 1;
	rem.u32 	%r450, %r998, %r454;
	// begin inline asm
	nanosleep.u32 %r450;
	// end inline asm
	shr.u32 	%r1047, %r1047, 1;
	// begin inline asm
	ld.relaxed.gpu.v2.u32 {%r1045, %r1046}, [%rd27];
	// end inline asm
	bra.uni 	$L__BB8_89;
$L__BB8_91:
	setp.eq.s32 	%p61, %r1045, 101;
	mov.b32 	%r433, -1;
	vote.sync.ballot.b32 	%r434, %p61, %r433;
	and.b32  	%r435, %r434, %r357;
	or.b32  	%r436, %r435, -2147483648;
	add.s32 	%r437, %r436, -1;
	not.b32 	%r438, %r436;
	and.b32  	%r439, %r438, %r437;
	popc.b32 	%r412, %r439;
	mov.b32 	%r411, 1;
	// begin inline asm
	shfl.sync.down.b32 %r409, %r1046, %r411, %r412, %r433;
	// end inline asm
	setp.lt.s32 	%p63, %r257, %r412;
	selp.b32 	%r440, %r409, 0, %p63;
	add.s32 	%r415, %r440, %r1046;
	mov.b32 	%r416, 2;
	// begin inline asm
	shfl.sync.down.b32 %r414, %r415, %r416, %r412, %r433;
	// end inline asm
	add.s32 	%r441, %r257, 2;
	setp.gt.s32 	%p64, %r441, %r412;
	selp.b32 	%r442, 0, %r414, %p64;
	add.s32 	%r420, %r415, %r442;
	mov.b32 	%r421, 4;
	// begin inline asm
	shfl.sync.down.b32 %r419, %r420, %r421, %r412, %r433;
	// end inline asm
	add.s32 	%r443, %r257, 4;
	setp.gt.s32 	%p65, %r443, %r412;
	selp.b32 	%r444, 0, %r419, %p65;
	add.s32 	%r425, %r420, %r444;
	mov.b32 	%r426, 8;
	// begin inline asm
	shfl.sync.down.b32 %r424, %r425, %r426, %r412, %r433;
	// end inline asm
	add.s32 	%r445, %r257, 8;
	setp.gt.s32 	%p66, %r445, %r412;
	selp.b32 	%r446, 0, %r424, %p66;
	add.s32 	%r430, %r425, %r446;
	mov.b32 	%r431, 16;
	// begin inline asm
	shfl.sync.down.b32 %r429, %r430, %r431, %r412, %r433;
	// end inline asm
	add.s32 	%r447, %r257, 16;
	setp.gt.s32 	%p67, %r447, %r412;
	selp.b32 	%r448, 0, %r429, %p67;
	add.s32 	%r449, %r448, %r1041;
	add.s32 	%r1041, %r449, %r430;
	add.s32 	%r1043, %r1043, -32;
	bra.uni 	$L__BB8_87;
$L__BB8_92:
	@%p41 bra 	$L__BB8_94;
	add.s32 	%r402, %r1041, %r173;
	add.s64 	%rd26, %rd11, 256;
	mov.b32 	%r401, 101;
	// begin inline asm
	st.relaxed.gpu.v2.u32 [%rd26], {%r401, %r402};
	// end inline asm
	st.shared.u32 	[_ZZN3cub18CUB_300001_SM_10006detail4scan16DeviceScanKernelINS2_10policy_hubIiiijN4cuda3std3__44plusIvEEE10Policy1000EN6thrust24THRUST_300001_SM_1000_NS10device_ptrIiEESF_NS0_13ScanTileStateIiLb1EEES9_NS1_10InputValueIiPiEEjiLb0EiEEvT0_T1_T2_iT3_T4_T5_E12temp_storage+4], %r1041;
	st.shared.u32 	[_ZZN3cub18CUB_300001_SM_10006detail4scan16DeviceScanKernelINS2_10policy_hubIiiijN4cuda3std3__44plusIvEEE10Policy1000EN6thrust24THRUST_300001_SM_1000_NS10device_ptrIiEESF_NS0_13ScanTileStateIiLb1EEES9_NS1_10InputValueIiPiEEjiLb0EiEEvT0_T1_T2_iT3_T4_T5_E12temp_storage+8], %r402;
$L__BB8_94:
	setp.ne.s32 	%p56, %r257, 0;
	mov.u32 	%r1048, %r175;
	@%p56 bra 	$L__BB8_96;
	st.shared.u32 	[_ZZN3cub18CUB_300001_SM_10006detail4scan16DeviceScanKernelINS2_10policy_hubIiiijN4cuda3std3__44plusIvEEE10Policy1000EN6thrust24THRUST_300001_SM_1000_NS10device_ptrIiEESF_NS0_13ScanTileStateIiLb1EEES9_NS1_10InputValueIiPiEEjiLb0EiEEvT0_T1_T2_iT3_T4_T5_E12temp_storage+76], %r1041;
	mov.u32 	%r1048, %r1041;
$L__BB8_96:
	bar.sync 	0;
	setp.eq.s32 	%p57, %r85, 0;
	ld.shared.u32 	%r403, [_ZZN3cub18CUB_300001_SM_10006detail4scan16DeviceScanKernelINS2_10policy_hubIiiijN4cuda3std3__44plusIvEEE10Policy1000EN6thrust24THRUST_300001_SM_1000_NS10device_ptrIiEESF_NS0_13ScanTileStateIiLb1EEES9_NS1_10InputValueIiPiEEjiLb0EiEEvT0_T1_T2_iT3_T4_T5_E12temp_storage+76];
	selp.b32 	%r404, 0, %r403, %p57;
	add.s32 	%r1049, %r404, %r1048;
$L__BB8_97:
	add.s32 	%r549, %r1049, %r146;
	add.s32 	%r550, %r147, %r549;
	add.s32 	%r551, %r148, %r550;
	add.s32 	%r552, %r149, %r551;
	add.s32 	%r553, %r150, %r552;
	add.s32 	%r554, %r151, %r553;
	add.s32 	%r555, %r152, %r554;
	add.s32 	%r556, %r153, %r555;
	add.s32 	%r557, %r154, %r556;
	add.s32 	%r558, %r155, %r557;
	add.s32 	%r559, %r156, %r558;
	add.s32 	%r560, %r157, %r559;
	add.s32 	%r561, %r158, %r560;
	add.s32 	%r562, %r159, %r561;
	add.s32 	%r563, %r160, %r562;
	add.s32 	%r564, %r161, %r563;
	add.s32 	%r565, %r162, %r564;
	add.s32 	%r566, %r163, %r565;
	add.s32 	%r567, %r164, %r566;
	add.s32 	%r568, %r165, %r567;
	add.s32 	%r569, %r166, %r568;
	bar.sync 	0;
	st.shared.v2.u32 	[%r145], {%r1049, %r549};
	st.shared.v2.u32 	[%r145+8], {%r550, %r551};
	st.shared.v2.u32 	[%r145+16], {%r552, %r553};
	st.shared.v2.u32 	[%r145+24], {%r554, %r555};
	st.shared.v2.u32 	[%r145+32], {%r556, %r557};
	st.shared.v2.u32 	[%r145+40], {%r558, %r559};
	st.shared.v2.u32 	[%r145+48], {%r560, %r561};
	st.shared.v2.u32 	[%r145+56], {%r562, %r563};
	st.shared.v2.u32 	[%r145+64], {%r564, %r565};
	st.shared.v2.u32 	[%r145+72], {%r566, %r567};
	st.shared.v2.u32 	[%r145+80], {%r568, %r569};
	bar.warp.sync 	-1;
	ld.shared.u32 	%r214, [%r144];
	ld.shared.u32 	%r215, [%r144+128];
	ld.shared.u32 	%r216, [%r144+256];
	ld.shared.u32 	%r217, [%r144+384];
	ld.shared.u32 	%r218, [%r144+512];
	ld.shared.u32 	%r219, [%r144+640];
	ld.shared.u32 	%r220, [%r144+768];
	ld.shared.u32 	%r221, [%r144+896];
	ld.shared.u32 	%r222, [%r144+1024];
	ld.shared.u32 	%r223, [%r144+1152];
	ld.shared.u32 	%r224, [%r144+1280];
	ld.shared.u32 	%r225, [%r144+1408];
	ld.shared.u32 	%r226, [%r144+1536];
	ld.shared.u32 	%r227, [%r144+1664];
	ld.shared.u32 	%r228, [%r144+1792];
	ld.shared.u32 	%r229, [%r144+1920];
	ld.shared.u32 	%r230, [%r144+2048];
	ld.shared.u32 	%r231, [%r144+2176];
	ld.shared.u32 	%r232, [%r144+2304];
	ld.shared.u32 	%r233, [%r144+2432];
	ld.shared.u32 	%r234, [%r144+2560];
	ld.shared.u32 	%r235, [%r144+2688];
	setp.ne.s32 	%p81, %r85, 0;
	@%p81 bra 	$L__BB8_99;
	st.volatile.shared.u32 	[_ZZN3cub18CUB_300001_SM_10006detail4scan16DeviceScanKernelINS2_10policy_hubIiiijN4cuda3std3__44plusIvEEE10Policy1000EN6thrust24THRUST_300001_SM_1000_NS10device_ptrIiEESF_NS0_13ScanTileStateIiLb1EEES9_NS1_10InputValueIiPiEEjiLb0EiEEvT0_T1_T2_iT3_T4_T5_E12temp_storage+33792], %r6;
$L__BB8_99:
	ld.param.u32 	%r996, [_ZN3cub18CUB_300001_SM_10006detail4scan16DeviceScanKernelINS2_10policy_hubIiiijN4cuda3std3__44plusIvEEE10Policy1000EN6thrust24THRUST_300001_SM_1000_NS10device_ptrIiEESF_NS0_13ScanTileStateIiLb1EEES9_NS1_10InputValueIiPiEEjiLb0EiEEvT0_T1_T2_iT3_T4_T5__param_3];
	bar.sync 	0;
	ld.volatile.shared.u32 	%r236, [_ZZN3cub18CUB_300001_SM_10006detail4scan16DeviceScanKernelINS2_10policy_hubIiiijN4cuda3std3__44plusIvEEE10Policy1000EN6thrust24THRUST_300001_SM_1000_NS10device_ptrIiEESF_NS0_13ScanTileStateIiLb1EEES9_NS1_10InputValueIiPiEEjiLb0EiEEvT0_T1_T2_iT3_T4_T5_E12temp_storage+33792];
	cvt.u64.u32 	%rd36, %r87;
	mov.u32 	%r570, %ctaid.x;
	add.s32 	%r571, %r996, %r570;
	mul.lo.s32 	%r572, %r571, 8448;
	cvt.u64.u32 	%rd37, %r572;
	add.s64 	%rd38, %rd36, %rd37;
	setp.ge.s32 	%p82, %r87, %r236;
	shl.b64 	%rd39, %rd38, 2;
	add.s64 	%rd13, %rd4, %rd39;
	@%p82 bra 	$L__BB8_101;
	st.global.u32 	[%rd13], %r214;
$L__BB8_101:
	setp.ge.s32 	%p83, %r90, %r236;
	@%p83 bra 	$L__BB8_103;
	st.global.u32 	[%rd13+128], %r215;
$L__BB8_103:
	setp.ge.s32 	%p84, %r93, %r236;
	@%p84 bra 	$L__BB8_105;
	st.global.u32 	[%rd13+256], %r216;
$L__BB8_105:
	setp.ge.s32 	%p85, %r96, %r236;
	@%p85 bra 	$L__BB8_107;
	st.global.u32 	[%rd13+384], %r217;
$L__BB8_107:
	mov.u32 	%r573, %tid.x;
	and.b32  	%r574, %r573, 992;
	mul.lo.s32 	%r575, %r574, 22;
	and.b32  	%r576, %r573, 31;
	or.b32  	%r577, %r575, %r576;
	add.s32 	%r578, %r577, 128;
	setp.ge.s32 	%p86, %r578, %r236;
	@%p86 bra 	$L__BB8_109;
	st.global.u32 	[%rd13+512], %r218;
$L__BB8_109:
	add.s32 	%r584, %r577, 160;
	setp.ge.s32 	%p87, %r584, %r236;
	@%p87 bra 	$L__BB8_111;
	st.global.u32 	[%rd13+640], %r219;
$L__BB8_111:
	add.s32 	%r590, %r577, 192;
	setp.ge.s32 	%p88, %r590, %r236;
	@%p88 bra 	$L__BB8_113;
	st.global.u32 	[%rd13+768], %r220;
$L__BB8_113:
	add.s32 	%r596, %r577, 224;
	setp.ge.s32 	%p89, %r596, %r236;
	@%p89 bra 	$L__BB8_115;
	st.global.u32 	[%rd13+896], %r221;
$L__BB8_115:
	add.s32 	%r602, %r577, 256;
	setp.ge.s32 	%p90, %r602, %r236;
	@%p90 bra 	$L__BB8_117;
	st.global.u32 	[%rd13+1024], %r222;
$L__BB8_117:
	add.s32 	%r608, %r577, 288;
	setp.ge.s32 	%p91, %r608, %r236;
	@%p91 bra 	$L__BB8_119;
	st.global.u32 	[%rd13+1152], %r223;
$L__BB8_119:
	setp.ge.s32 	%p92, %r111, %r236;
	@%p92 bra 	$L__BB8_121;
	st.global.u32 	[%rd13+1280], %r224;
$L__BB8_121:
	setp.ge.s32 	%p93, %r114, %r236;
	@%p93 bra 	$L__BB8_123;
	st.global.u32 	[%rd13+1408], %r225;
$L__BB8_123:
	setp.ge.s32 	%p94, %r117, %r236;
	@%p94 bra 	$L__BB8_125;
	st.global.u32 	[%rd13+1536], %r226;
$L__BB8_125:
	setp.ge.s32 	%p95, %r120, %r236;
	@%p95 bra 	$L__BB8_127;
	st.global.u32 	[%rd13+1664], %r227;
$L__BB8_127:
	add.s32 	%r614, %r577, 448;
	setp.ge.s32 	%p96, %r614, %r236;
	@%p96 bra 	$L__BB8_129;
	st.global.u32 	[%rd13+1792], %r228;
$L__BB8_129:
	add.s32 	%r620, %r577, 480;
	setp.ge.s32 	%p97, %r620, %r236;
	@%p97 bra 	$L__BB8_131;
	st.global.u32 	[%rd13+1920], %r229;
$L__BB8_131:
	add.s32 	%r626, %r577, 512;
	setp.ge.s32 	%p98, %r626, %r236;
	@%p98 bra 	$L__BB8_133;
	st.global.u32 	[%rd13+2048], %r230;
$L__BB8_133:
	setp.ge.s32 	%p99, %r129, %r236;
	@%p99 bra 	$L__BB8_135;
	st.global.u32 	[%rd13+2176], %r231;
$L__BB8_135:
	setp.ge.s32 	%p100, %r132, %r236;
	@%p100 bra 	$L__BB8_137;
	st.global.u32 	[%rd13+2304], %r232;
$L__BB8_137:
	add.s32 	%r632, %r577, 608;
	setp.ge.s32 	%p101, %r632, %r236;
	@%p101 bra 	$L__BB8_139;
	st.global.u32 	[%rd13+2432], %r233;
$L__BB8_139:
	add.s32 	%r638, %r577, 640;
	setp.ge.s32 	%p102, %r638, %r236;
	@%p102 bra 	$L__BB8_141;
	st.global.u32 	[%rd13+2560], %r234;
$L__BB8_141:
	setp.ge.s32 	%p103, %r139, %r236;
	@%p103 bra 	$L__BB8_143;
	st.global.u32 	[%rd13+2688], %r235;
$L__BB8_143:
	ret;

}
	// .globl	_ZN3cub18CUB_300001_SM_10006detail4scan16DeviceScanKernelINS2_10policy_hubIiiimN4cuda3std3__44plusIvEEE10Policy1000EN6thrust24THRUST_300001_SM_1000_NS10device_ptrIiEESF_NS0_13ScanTileStateIiLb1EEES9_NS1_10InputValueIiPiEEmiLb0EiEEvT0_T1_T2_iT3_T4_T5_
.visible .entry _ZN3cub18CUB_300001_SM_10006detail4scan16DeviceScanKernelINS2_10policy_hubIiiimN4cuda3std3__44plusIvEEE10Policy1000EN6thrust24THRUST_300001_SM_1000_NS10device_ptrIiEESF_NS0_13ScanTileStateIiLb1EEES9_NS1_10InputValueIiPiEEmiLb0EiEEvT0_T1_T2_iT3_T4_T5_(
	.param .align 8 .b8 _ZN3cub18CUB_300001_SM_10006detail4scan16DeviceScanKernelINS2_10policy_hubIiiimN4cuda3std3__44plusIvEEE10Policy1000EN6thrust24THRUST_300001_SM_1000_NS10device_ptrIiEESF_NS0_13ScanTileStateIiLb1EEES9_NS1_10InputValueIiPiEEmiLb0EiEEvT0_T1_T2_iT3_T4_T5__param_0[8],
	.param .align 8 .b8 _ZN3cub18CUB_300001_SM_10006detail4scan16DeviceScanKernelINS2_10policy_hubIiiimN4cuda3std3__44plusIvEEE10Policy1000EN6thrust24THRUST_300001_SM_1000_NS10device_ptrIiEESF_NS0_13ScanTileStateIiLb1EEES9_NS1_10InputValueIiPiEEmiLb0EiEEvT0_T1_T2_iT3_T4_T5__param_1[8],
	.param .align 8 .b8 _ZN3cub18CUB_300001_SM_10006detail4scan16DeviceScanKernelINS2_10policy_hubIiiimN4cuda3std3__44plusIvEEE10Policy1000EN6thrust24THRUST_300001_SM_1000_NS10device_ptrIiEESF_NS0_13ScanTileStateIiLb1EEES9_NS1_10InputValueIiPiEEmiLb0EiEEvT0_T1_T2_iT3_T4_T5__param_2[8],
	.param .u32 _ZN3cub18CUB_300001_SM_10006detail4scan16DeviceScanKernelINS2_10policy_hubIiiimN4cuda3std3__44plusIvEEE10Policy1000EN6thrust24THRUST_300001_SM_1000_NS10device_ptrIiEESF_NS0_13ScanTileStateIiLb1EEES9_NS1_10InputValueIiPiEEmiLb0EiEEvT0_T1_T2_iT3_T4_T5__param_3,
	.param .align 1 .b8 _ZN3cub18CUB_300001_SM_10006detail4scan16DeviceScanKernelINS2_10policy_hubIiiimN4cuda3std3__44plusIvEEE10Policy1000EN6thrust24THRUST_300001_SM_1000_NS10device_ptrIiEESF_NS0_13ScanTileStateIiLb1EEES9_NS1_10InputValueIiPiEEmiLb0EiEEvT0_T1_T2_iT3_T4_T5__param_4[1],
	.param .align 8 .b8 _ZN3cub18CUB_300001_SM_10006detail4scan16DeviceScanKernelINS2_10policy_hubIiiimN4cuda3std3__44plusIvEEE10Policy1000EN6thrust24THRUST_300001_SM_1000_NS10device_ptrIiEESF_NS0_13ScanTileStateIiLb1EEES9_NS1_10InputValueIiPiEEmiLb0EiEEvT0_T1_T2_iT3_T4_T5__param_5[16],
	.param .u64 _ZN3cub18CUB_300001_SM_10006detail4scan16DeviceScanKernelINS2_10policy_hubIiiimN4cuda3std3__44plusIvEEE10Policy1000EN6thrust24THRUST_300001_SM_1000_NS10device_ptrIiEESF_NS0_13ScanTileStateIiLb1EEES9_NS1_10InputValueIiPiEEmiLb0EiEEvT0_T1_T2_iT3_T4_T5__param_6
)
.maxntid 416
{
	.reg .pred 	%p<158>;
	.reg .b16 	%rs<3>;
	.reg .b32 	%r<1003>;
	.reg .b64 	%rd<59>;
	// demoted variable
	.shared .align 16 .b8 _ZZN3cub18CUB_300001_SM_10006detail4scan16DeviceScanKernelINS2_10policy_hubIiiimN4cuda3std3__44plusIvEEE10Policy1000EN6thrust24THRUST_300001_SM_1000_NS10device_ptrIiEESF_NS0_13ScanTileStateIiLb1EEES9_NS1_10InputValueIiPiEEmiLb0EiEEvT0_T1_T2_iT3_T4_T5_E12temp_storage[31632];
	ld.param.u32 	%r206, [_ZN3cub18CUB_300001_SM_10006detail4scan16DeviceScanKernelINS2_10policy_hubIiiimN4cuda3std3__44plusIvEEE10Policy1000EN6thrust24THRUST_300001_SM_1000_NS10device_ptrIiEESF_NS0_13ScanTileStateIiLb1EEES9_NS1_10InputValueIiPiEEmiLb0EiEEvT0_T1_T2_iT3_T4_T5__param_5];
	bfe.u32 	%r207, %r206, 0, 8;
	cvt.u16.u32 	%rs1, %r207;
	and.b16  	%rs2, %rs1, 255;
	ld.param.u64 	%rd18, [_ZN3cub18CUB_300001_SM_10006detail4scan16DeviceScanKernelINS2_10policy_hubIiiimN4cuda3std3__44plusIvEEE10Policy1000EN6thrust24THRUST_300001_SM_1000_NS10device_ptrIiEESF_NS0_13ScanTileStateIiLb1EEES9_NS1_10InputValueIiPiEEmiLb0EiEEvT0_T1_T2_iT3_T4_T5__param_2];
	ld.param.u64 	%rd17, [_ZN3cub18CUB_300001_SM_10006detail4scan16DeviceScanKernelINS2_10policy_hubIiiimN4cuda3std3__44plusIvEEE10Policy1000EN6thrust24THRUST_300001_SM_1000_NS10device_ptrIiEESF_NS0_13ScanTileStateIiLb1EEES9_NS1_10InputValueIiPiEEmiLb0EiEEvT0_T1_T2_iT3_T4_T5__param_1];
	ld.param.u64 	%rd16, [_ZN3cub18CUB_300001_SM_10006detail4scan16DeviceScanKernelINS2_10policy_hubIiiimN4cuda3std3__44plusIvEEE10Policy1000EN6thrust24THRUST_300001_SM_1000_NS10device_ptrIiEESF_NS0_13ScanTileStateIiLb1EEES9_NS1_10InputValueIiPiEEmiLb0EiEEvT0_T1_T2_iT3_T4_T5__param_0];
	ld.param.u64 	%rd1, [_ZN3cub18CUB_300001_SM_10006detail4scan16DeviceScanKernelINS2_10policy_hubIiiimN4cuda3std3__44plusIvEEE10Policy1000EN6thrust24THRUST_300001_SM_1000_NS10device_ptrIiEESF_NS0_13ScanTileStateIiLb1EEES9_NS1_10InputValueIiPiEEmiLb0EiEEvT0_T1_T2_iT3_T4_T5__param_5+8];
	ld.param.u32 	%r205, [_ZN3cub18CUB_300001_SM_10006detail4scan16DeviceScanKernelINS2_10policy_hubIiiimN4cuda3std3__44plusIvEEE10Policy1000EN6thrust24THRUST_300001_SM_1000_NS10device_ptrIiEESF_NS0_13ScanTileStateIiLb1EEES9_NS1_10InputValueIiPiEEmiLb0EiEEvT0_T1_T2_iT3_T4_T5__param_3];
	ld.param.u64 	%rd19, [_ZN3cub18CUB_300001_SM_10006detail4scan16DeviceScanKernelINS2_10policy_hubIiiimN4cuda3std3__44plusIvEEE10Policy1000EN6thrust24THRUST_300001_SM_1000_NS10device_ptrIiEESF_NS0_13ScanTileStateIiLb1EEES9_NS1_10InputValueIiPiEEmiLb0EiEEvT0_T1_T2_iT3_T4_T5__param_6];
	setp.eq.s16 	%p1, %rs2, 0;
	@%p1 bra 	$L__BB9_2;
	cvta.to.global.u64 	%rd20, %rd1;
	ld.global.u32 	%r959, [%rd20];
	bra.uni 	$L__BB9_3;
$L__BB9_2:
	cvt.u32.u64 	%r959, %rd1;
$L__BB9_3:
	cvta.to.global.u64 	%rd3, %rd16;
	cvta.to.global.u64 	%rd4, %rd17;
	mov.u32 	%r208, %ctaid.x;
	add.s32 	%r4, %r205, %r208;
	mul.wide.s32 	%rd5, %r4, 7904;
	sub.s64 	%rd6, %rd19, %rd5;
	setp.lt.u64 	%p2, %rd6, 7905;
	@%p2 bra 	$L__BB9_29;
	mov.u32 	%r5, %tid.x;
	and.b32  	%r617, %r5, 31;
	and.b32  	%r618, %r5, 992;
	mul.lo.s32 	%r619, %r618, 19;
	or.b32  	%r620, %r619, %r617;
	cvt.u64.u32 	%rd42, %r620;
	add.s64 	%rd7, %rd5, %rd42;
	shl.b64 	%rd43, %rd7, 2;
	add.s64 	%rd44, %rd3, %rd43;
	ld.global.u32 	%r621, [%rd44];
	ld.global.u32 	%r622, [%rd44+128];
	ld.global.u32 	%r623, [%rd44+256];
	ld.global.u32 	%r624, [%rd44+384];
	ld.global.u32 	%r625, [%rd44+512];
	ld.global.u32 	%r626, [%rd44+640];
	ld.global.u32 	%r627, [%rd44+768];
	ld.global.u32 	%r628, [%rd44+896];
	ld.global.u32 	%r629, [%rd44+1024];
	ld.global.u32 	%r630, [%rd44+1152];
	ld.global.u32 	%r631, [%rd44+1280];
	ld.global.u32 	%r632, [%rd44+1408];
	ld.global.u32 	%r633, [%rd44+1536];
	ld.global.u32 	%r634, [%rd44+1664];
	ld.global.u32 	%r635, [%rd44+1792];
	ld.global.u32 	%r636, [%rd44+1920];
	ld.global.u32 	%r637, [%rd44+2048];
	ld.global.u32 	%r638, [%rd44+2176];
	ld.global.u32 	%r639, [%rd44+2304];
	// begin inline asm
	mov.u32 %r616, %laneid;
	// end inline asm
	shr.u32 	%r7, %r5, 5;
	mad.lo.s32 	%r640, %r7, 608, %r616;
	shl.b32 	%r641, %r640, 2;
	mov.u32 	%r642, _ZZN3cub18CUB_300001_SM_10006detail4scan16DeviceScanKernelINS2_10policy_hubIiiimN4cuda3std3__44plusIvEEE10Policy1000EN6thrust24THRUST_300001_SM_1000_NS10device_ptrIiEESF_NS0_13ScanTileStateIiLb1EEES9_NS1_10InputValueIiPiEEmiLb0EiEEvT0_T1_T2_iT3_T4_T5_E12temp_storage;
	add.s32 	%r8, %r642, %r641;
	st.shared.u32 	[%r8], %r621;
	st.shared.u32 	[%r8+128], %r622;
	st.shared.u32 	[%r8+256], %r623;
	st.shared.u32 	[%r8+384], %r624;
	st.shared.u32 	[%r8+512], %r625;
	st.shared.u32 	[%r8+640], %r626;
	st.shared.u32 	[%r8+768], %r627;
	st.shared.u32 	[%r8+896], %r628;
	st.shared.u32 	[%r8+1024], %r629;
	st.shared.u32 	[%r8+1152], %r630;
	st.shared.u32 	[%r8+1280], %r631;
	st.shared.u32 	[%r8+1408], %r632;
	st.shared.u32 	[%r8+1536], %r633;
	st.shared.u32 	[%r8+1664], %r634;
	st.shared.u32 	[%r8+1792], %r635;
	st.shared.u32 	[%r8+1920], %r636;
	st.shared.u32 	[%r8+2048], %r637;
	st.shared.u32 	[%r8+2176], %r638;
	st.shared.u32 	[%r8+2304], %r639;
	bar.warp.sync 	-1;
	mad.lo.s32 	%r9, %r616, 72, %r8;
	ld.shared.u32 	%r10, [%r9];
	ld.shared.u32 	%r11, [%r9+4];
	ld.shared.u32 	%r12, [%r9+8];
	ld.shared.u32 	%r13, [%r9+12];
	ld.shared.u32 	%r14, [%r9+16];
	ld.shared.u32 	%r15, [%r9+20];
	ld.shared.u32 	%r16, [%r9+24];
	ld.shared.u32 	%r17, [%r9+28];
	ld.shared.u32 	%r18, [%r9+32];
	ld.shared.u32 	%r19, [%r9+36];
	ld.shared.u32 	%r20, [%r9+40];
	ld.shared.u32 	%r21, [%r9+44];
	ld.shared.u32 	%r22, [%r9+48];
	ld.shared.u32 	%r23, [%r9+52];
	ld.shared.u32 	%r24, [%r9+56];
	ld.shared.u32 	%r25, [%r9+60];
	ld.shared.u32 	%r26, [%r9+64];
	ld.shared.u32 	%r27, [%r9+68];
	ld.shared.u32 	%r28, [%r9+72];
	bar.sync 	0;
	setp.ne.s32 	%p100, %r4, 0;
	@%p100 bra 	$L__BB9_9;
	add.s32 	%r860, %r11, %r10;
	add.s32 	%r861, %r12, %r860;
	add.s32 	%r862, %r13, %r861;
	add.s32 	%r863, %r14, %r862;
	add.s32 	%r864, %r15, %r863;
	add.s32 	%r865, %r16, %r864;
	add.s32 	%r866, %r17, %r865;
	add.s32 	%r867, %r18, %r866;
	add.s32 	%r868, %r19, %r867;
	add.s32 	%r869, %r20, %r868;
	add.s32 	%r870, %r21, %r869;
	add.s32 	%r871, %r22, %r870;
	add.s32 	%r872, %r23, %r871;
	add.s32 	%r873, %r24, %r872;
	add.s32 	%r874, %r25, %r873;
	add.s32 	%r875, %r26, %r874;
	add.s32 	%r876, %r27, %r875;
	add.s32 	%r834, %r28, %r876;
	mov.b32 	%r832, 1;
	mov.b32 	%r857, 0;
	mov.b32 	%r859, -1;
	// begin inline asm
	{  .reg .s32 r0;  .reg .pred p;  shfl.sync.up.b32 r0|p, %r834, %r832, %r857, %r859;  @p add.s32 r0, r0, %r834;  mov.s32 %r830, r0;}
	// end inline asm
	mov.b32 	%r838, 2;
	// begin inline asm
	{  .reg .s32 r0;  .reg .pred p;  shfl.sync.up.b32 r0|p, %r830, %r838, %r857, %r859;  @p add.s32 r0, r0, %r830;  mov.s32 %r836, r0;}
	// end inline asm
	mov.b32 	%r844, 4;
	// begin inline asm
	{  .reg .s32 r0;  .reg .pred p;  shfl.sync.up.b32 r0|p, %r836, %r844, %r857, %r859;  @p add.s32 r0, r0, %r836;  mov.s32 %r842, r0;}
	// end inline asm
	mov.b32 	%r850, 8;
	// begin inline asm
	{  .reg .s32 r0;  .reg .pred p;  shfl.sync.up.b32 r0|p, %r842, %r850, %r857, %r859;  @p add.s32 r0, r0, %r842;  mov.s32 %r848, r0;}
	// end inline asm
	mov.b32 	%r856, 16;
	// begin inline asm
	{  .reg .s32 r0;  .reg .pred p;  shfl.sync.up.b32 r0|p, %r848, %r856, %r857, %r859;  @p add.s32 r0, r0, %r848;  mov.s32 %r854, r0;}
	// end inline asm
	setp.ne.s32 	%p143, %r616, 31;
	@%p143 bra 	$L__BB9_7;
	shl.b32 	%r877, %r7, 2;
	mov.u32 	%r878, _ZZN3cub18CUB_300001_SM_10006detail4scan16DeviceScanKernelINS2_10policy_hubIiiimN4cuda3std3__44plusIvEEE10Policy1000EN6thrust24THRUST_300001_SM_1000_NS10device_ptrIiEESF_NS0_13ScanTileStateIiLb1EEES9_NS1_10InputValueIiPiEEmiLb0EiEEvT0_T1_T2_iT3_T4_T5_E12temp_storage;
	add.s32 	%r879, %r878, %r877;
	st.shared.u32 	[%r879+16], %r854;
$L__BB9_7:
	bar.sync 	0;
	ld.shared.v4.u32 	{%r880, %r881, %r882, %r883}, [_ZZN3cub18CUB_300001_SM_10006detail4scan16DeviceScanKernelINS2_10policy_hubIiiimN4cuda3std3__44plusIvEEE10Policy1000EN6thrust24THRUST_300001_SM_1000_NS10device_ptrIiEESF_NS0_13ScanTileStateIiLb1EEES9_NS1_10InputValueIiPiEEmiLb0EiEEvT0_T1_T2_iT3_T4_T5_E12temp_storage+16];
	add.s32 	%r884, %r881, %r880;
	setp.eq.s32 	%p144, %r7, 2;
	selp.b32 	%r885, %r884, %r880, %p144;
	add.s32 	%r886, %r884, %r882;
	setp.eq.s32 	%p145, %r7, 3;
	selp.b32 	%r887, %r886, %r885, %p145;
	add.s32 	%r888, %r886, %r883;
	setp.eq.s32 	%p146, %r7, 4;
	selp.b32 	%r889, %r888, %r887, %p146;
	ld.shared.v4.u32 	{%r890, %r891, %r892, %r893}, [_ZZN3cub18CUB_300001_SM_10006detail4scan16DeviceScanKernelINS2_10policy_hubIiiimN4cuda3std3__44plusIvEEE10Policy1000EN6thrust24THRUST_300001_SM_1000_NS10device_ptrIiEESF_NS0_13ScanTileStateIiLb1EEES9_NS1_10InputValueIiPiEEmiLb0EiEEvT0_T1_T2_iT3_T4_T5_E12temp_storage+32];
	add.s32 	%r894, %r888, %r890;
	setp.eq.s32 	%p147, %r7, 5;
	selp.b32 	%r895, %r894, %r889, %p147;
	add.s32 	%r896, %r894, %r891;
	setp.eq.s32 	%p148, %r7, 6;
	selp.b32 	%r897, %r896, %r895, %p148;
	add.s32 	%r898, %r896, %r892;
	setp.eq.s32 	%p149, %r7, 7;
	selp.b32 	%r899, %r898, %r897, %p149;
	add.s32 	%r900, %r898, %r893;
	setp.eq.s32 	%p150, %r7, 8;
	selp.b32 	%r901, %r900, %r899, %p150;
	ld.shared.v4.u32 	{%r902, %r903, %r904, %r905}, [_ZZN3cub18CUB_300001_SM_10006detail4scan16DeviceScanKernelINS2_10policy_hubIiiimN4cuda3std3__44plusIvEEE10Policy1000EN6thrust24THRUST_300001_SM_1000_NS10device_ptrIiEESF_NS0_13ScanTileStateIiLb1EEES9_NS1_10InputValueIiPiEEmiLb0EiEEvT0_T1_T2_iT3_T4_T5_E12temp_storage+48];
	add.s32 	%r906, %r900, %r902;
	setp.eq.s32 	%p151, %r7, 9;
	selp.b32 	%r907, %r906, %r901, %p151;
	add.s32 	%r908, %r906, %r903;
	setp.eq.s32 	%p152, %r7, 10;
	selp.b32 	%r909, %r908, %r907, %p152;
	add.s32 	%r910, %r908, %r904;
	setp.eq.s32 	%p153, %r7, 11;
	selp.b32 	%r911, %r910, %r909, %p153;
	add.s32 	%r912, %r910, %r905;
	setp.eq.s32 	%p154, %r7, 12;
	selp.b32 	%r913, %r912, %r911, %p154;
	ld.shared.u32 	%r914, [_ZZN3cub18CUB_300001_SM_10006detail4scan16DeviceScanKernelINS2_10policy_hubIiiimN4cuda3std3__44plusIvEEE10Policy1000EN6thrust24THRUST_300001_SM_1000_NS10device_ptrIiEESF_NS0_13ScanTileStateIiLb1EEES9_NS1_10InputValueIiPiEEmiLb0EiEEvT0_T1_T2_iT3_T4_T5_E12temp_storage+64];
	setp.lt.u32 	%p155, %r5, 32;
	selp.b32 	%r915, 0, %r913, %p155;
	setp.eq.s32 	%p156, %r616, 0;
	sub.s32 	%r916, %r854, %r834;
	selp.b32 	%r917, 0, %r916, %p156;
	add.s32 	%r918, %r917, %r959;
	add.s32 	%r971, %r918, %r915;
	add.s32 	%r919, %r914, %r959;
	add.s32 	%r32, %r919, %r912;
	setp.ne.s32 	%p157, %r5, 0;
	@%p157 bra 	$L__BB9_28;
	add.s64 	%rd56, %rd18, 256;
	mov.b32 	%r920, 101;
	// begin inline asm
	st.relaxed.gpu.v2.u32 [%rd56], {%r920, %r32};
	// end inline asm
	bra.uni 	$L__BB9_28;
$L__BB9_9:
	add.s32 	%r673, %r11, %r10;
	add.s32 	%r674, %r12, %r673;
	add.s32 	%r675, %r13, %r674;
	add.s32 	%r676, %r14, %r675;
	add.s32 	%r677, %r15, %r676;
	add.s32 	%r678, %r16, %r677;
	add.s32 	%r679, %r17, %r678;
	add.s32 	%r680, %r18, %r679;
	add.s32 	%r681, %r19, %r680;
	add.s32 	%r682, %r20, %r681;
	add.s32 	%r683, %r21, %r682;
	add.s32 	%r684, %r22, %r683;
	add.s32 	%r685, %r23, %r684;
	add.s32 	%r686, %r24, %r685;
	add.s32 	%r687, %r25, %r686;
	add.s32 	%r688, %r26, %r687;
	add.s32 	%r689, %r27, %r688;
	add.s32 	%r647, %r28, %r689;
	mov.b32 	%r645, 1;
	mov.b32 	%r670, 0;
	mov.b32 	%r672, -1;
	// begin inline asm
	{  .reg .s32 r0;  .reg .pred p;  shfl.sync.up.b32 r0|p, %r647, %r645, %r670, %r672;  @p add.s32 r0, r0, %r647;  mov.s32 %r643, r0;}
	// end inline asm
	mov.b32 	%r651, 2;
	// begin inline asm
	{  .reg .s32 r0;  .reg .pred p;  shfl.sync.up.b32 r0|p, %r643, %r651, %r670, %r672;  @p add.s32 r0, r0, %r643;  mov.s32 %r649, r0;}
	// end inline asm
	mov.b32 	%r657, 4;
	// begin inline asm
	{  .reg .s32 r0;  .reg .pred p;  shfl.sync.up.b32 r0|p, %r649, %r657, %r670, %r672;  @p add.s32 r0, r0, %r649;  mov.s32 %r655, r0;}
	// end inline asm
	mov.b32 	%r663, 8;
	// begin inline asm
	{  .reg .s32 r0;  .reg .pred p;  shfl.sync.up.b32 r0|p, %r655, %r663, %r670, %r672;  @p add.s32 r0, r0, %r655;  mov.s32 %r661, r0;}
	// end inline asm
	mov.b32 	%r669, 16;
	// begin inline asm
	{  .reg .s32 r0;  .reg .pred p;  shfl.sync.up.b32 r0|p, %r661, %r669, %r670, %r672;  @p add.s32 r0, r0, %r661;  mov.s32 %r667, r0;}
	// end inline asm
	setp.ne.s32 	%p101, %r616, 31;
	@%p101 bra 	$L__BB9_11;
	shl.b32 	%r690, %r7, 2;
	mov.u32 	%r691, _ZZN3cub18CUB_300001_SM_10006detail4scan16DeviceScanKernelINS2_10policy_hubIiiimN4cuda3std3__44plusIvEEE10Policy1000EN6thrust24THRUST_300001_SM_1000_NS10device_ptrIiEESF_NS0_13ScanTileStateIiLb1EEES9_NS1_10InputValueIiPiEEmiLb0EiEEvT0_T1_T2_iT3_T4_T5_E12temp_storage;
	add.s32 	%r692, %r691, %r690;
	st.shared.u32 	[%r692+16], %r667;
$L__BB9_11:
	sub.s32 	%r693, %r667, %r647;
	bar.sync 	0;
	ld.shared.v4.u32 	{%r694, %r695, %r696, %r697}, [_ZZN3cub18CUB_300001_SM_10006detail4scan16DeviceScanKernelINS2_10policy_hubIiiimN4cuda3std3__44plusIvEEE10Policy1000EN6thrust24THRUST_300001_SM_1000_NS10device_ptrIiEESF_NS0_13ScanTileStateIiLb1EEES9_NS1_10InputValueIiPiEEmiLb0EiEEvT0_T1_T2_iT3_T4_T5_E12temp_storage+16];
	add.s32 	%r698, %r695, %r694;
	setp.eq.s32 	%p102, %r7, 2;
	selp.b32 	%r699, %r698, %r694, %p102;
	add.s32 	%r700, %r698, %r696;
	setp.eq.s32 	%p103, %r7, 3;
	selp.b32 	%r701, %r700, %r699, %p103;
	add.s32 	%r702, %r700, %r697;
	setp.eq.s32 	%p104, %r7, 4;
	selp.b32 	%r703, %r702, %r701, %p104;
	ld.shared.v4.u32 	{%r704, %r705, %r706, %r707}, [_ZZN3cub18CUB_300001_SM_10006detail4scan16DeviceScanKernelINS2_10policy_hubIiiimN4cuda3std3__44plusIvEEE10Policy1000EN6thrust24THRUST_300001_SM_1000_NS10device_ptrIiEESF_NS0_13ScanTileStateIiLb1EEES9_NS1_10InputValueIiPiEEmiLb0EiEEvT0_T1_T2_iT3_T4_T5_E12temp_storage+32];
	add.s32 	%r708, %r702, %r704;
	setp.eq.s32 	%p105, %r7, 5;
	selp.b32 	%r709, %r708, %r703, %p105;
	add.s32 	%r710, %r708, %r705;
	setp.eq.s32 	%p106, %r7, 6;
	selp.b32 	%r711, %r710, %r709, %p106;
	add.s32 	%r712, %r710, %r706;
	setp.eq.s32 	%p107, %r7, 7;
	selp.b32 	%r713, %r712, %r711, %p107;
	add.s32 	%r714, %r712, %r707;
	setp.eq.s32 	%p108, %r7, 8;
	selp.b32 	%r715, %r714, %r713, %p108;
	ld.shared.v4.u32 	{%r716, %r717, %r718, %r719}, [_ZZN3cub18CUB_300001_SM_10006detail4scan16DeviceScanKernelINS2_10policy_hubIiiimN4cuda3std3__44plusIvEEE10Policy1000EN6thrust24THRUST_300001_SM_1000_NS10device_ptrIiEESF_NS0_13ScanTileStateIiLb1EEES9_NS1_10InputValueIiPiEEmiLb0EiEEvT0_T1_T2_iT3_T4_T5_E12temp_storage+48];
	add.s32 	%r720, %r714, %r716;
	setp.eq.s32 	%p109, %r7, 9;
	selp.b32 	%r721, %r720, %r715, %p109;
	add.s32 	%r722, %r720, %r717;
	setp.eq.s32 	%p110, %r7, 10;
	selp.b32 	%r723, %r722, %r721, %p110;
	add.s32 	%r724, %r722, %r718;
	setp.eq.s32 	%p111, %r7, 11;
	selp.b32 	%r725, %r724, %r723, %p111;
	add.s32 	%r726, %r724, %r719;
	setp.eq.s32 	%p112, %r7, 12;
	selp.b32 	%r727, %r726, %r725, %p112;
	ld.shared.u32 	%r728, [_ZZN3cub18CUB_300001_SM_10006detail4scan16DeviceScanKernelINS2_10policy_hubIiiimN4cuda3std3__44plusIvEEE10Policy1000EN6thrust24THRUST_300001_SM_1000_NS10device_ptrIiEESF_NS0_13ScanTileStateIiLb1EEES9_NS1_10InputValueIiPiEEmiLb0EiEEvT0_T1_T2_iT3_T4_T5_E12temp_storage+64];
	add.s32 	%r35, %r726, %r728;
	setp.gt.u32 	%p113, %r5, 31;
	setp.lt.u32 	%p114, %r5, 32;
	setp.eq.s32 	%p115, %r616, 0;
	selp.b32 	%r729, 0, %r693, %p115;
	add.s32 	%r970, %r727, %r729;
	selp.b32 	%r37, %r693, %r970, %p114;
	@%p113 bra 	$L__BB9_27;
	setp.ne.s32 	%p116, %r5, 0;
	mul.wide.s32 	%rd45, %r4, 8;
	add.s64 	%rd8, %rd18, %rd45;
	@%p116 bra 	$L__BB9_14;
	st.shared.u32 	[_ZZN3cub18CUB_300001_SM_10006detail4scan16DeviceScanKernelINS2_10policy_hubIiiimN4cuda3std3__44plusIvEEE10Policy1000EN6thrust24THRUST_300001_SM_1000_NS10device_ptrIiEESF_NS0_13ScanTileStateIiLb1EEES9_NS1_10InputValueIiPiEEmiLb0EiEEvT0_T1_T2_iT3_T4_T5_E12temp_storage+12], %r35;
	add.s64 	%rd46, %rd8, 256;
	mov.b32 	%r730, 100;
	// begin inline asm
	st.relaxed.gpu.v2.u32 [%rd46], {%r730, %r35};
	// end inline asm
$L__BB9_14:
	not.b32 	%r736, %r5;
	add.s32 	%r966, %r4, %r736;
	mov.b32 	%r732, 550;
	// begin inline asm
	nanosleep.u32 %r732;
	// end inline asm
	mul.wide.s32 	%rd48, %r966, 8;
	add.s64 	%rd49, %rd18, %rd48;
	add.s64 	%rd47, %rd49, 256;
	// begin inline asm
	ld.relaxed.gpu.v2.u32 {%r967, %r961}, [%rd47];
	// end inline asm
	mov.b32 	%r962, 478;
$L__BB9_15:
	setp.eq.s32 	%p117, %r967, 99;
	mov.b32 	%r737, -1;
	vote.sync.any.pred 	%p118, %p117, %r737;
	not.pred 	%p119, %p118;
	@%p119 bra 	$L__BB9_17;
	// begin inline asm
	nanosleep.u32 %r962;
	// end inline asm
	shr.u32 	%r962, %r962, 1;
	// begin inline asm
	ld.relaxed.gpu.v2.u32 {%r967, %r961}, [%rd47];
	// end inline asm
	bra.uni 	$L__BB9_15;
$L__BB9_17:
	setp.eq.s32 	%p120, %r967, 101;
	mov.b32 	%r764, -1;
	vote.sync.ballot.b32 	%r766, %p120, %r764;
	// begin inline asm
	mov.u32 %r739, %lanemask_ge;
	// end inline asm
	and.b32  	%r767, %r766, %r739;
	or.b32  	%r768, %r767, -2147483648;
	add.s32 	%r769, %r768, -1;
	not.b32 	%r770, %r768;
	and.b32  	%r771, %r770, %r769;
	popc.b32 	%r743, %r771;
	mov.b32 	%r742, 1;
	// begin inline asm
	shfl.sync.down.b32 %r740, %r961, %r742, %r743, %r764;
	// end inline asm
	setp.lt.s32 	%p122, %r616, %r743;
	selp.b32 	%r772, %r740, 0, %p122;
	add.s32 	%r746, %r772, %r961;
	mov.b32 	%r747, 2;
	// begin inline asm
	shfl.sync.down.b32 %r745, %r746, %r747, %r743, %r764;
	// end inline asm
	add.s32 	%r50, %r616, 2;
	setp.gt.s32 	%p123, %r50, %r743;
	selp.b32 	%r773, 0, %r745, %p123;
	add.s32 	%r751, %r746, %r773;
	mov.b32 	%r752, 4;
	// begin inline asm
	shfl.sync.down.b32 %r750, %r751, %r752, %r743, %r764;
	// end inline asm
	add.s32 	%r51, %r616, 4;
	setp.gt.s32 	%p124, %r51, %r743;
	selp.b32 	%r774, 0, %r750, %p124;
	add.s32 	%r756, %r751, %r774;
	mov.b32 	%r757, 8;
	// begin inline asm
	shfl.sync.down.b32 %r755, %r756, %r757, %r743, %r764;
	// end inline asm
	add.s32 	%r52, %r616, 8;
	setp.gt.s32 	%p125, %r52, %r743;
	selp.b32 	%r775, 0, %r755, %p125;
	add.s32 	%r761, %r756, %r775;
	mov.b32 	%r762, 16;
	// begin inline asm
	shfl.sync.down.b32 %r760, %r761, %r762, %r743, %r764;
	// end inline asm
	add.s32 	%r53, %r616, 16;
	setp.gt.s32 	%p126, %r53, %r743;
	selp.b32 	%r776, 0, %r760, %p126;
	add.s32 	%r965, %r761, %r776;
	add.s64 	%rd10, %rd18, 256;
	mov.b32 	%r963, 478;
$L__BB9_18:
	setp.ne.s32 	%p127, %r967, 101;
	mov.b32 	%r777, -1;
	vote.sync.all.pred 	%p128, %p127, %r777;
	not.pred 	%p129, %p128;
	@%p129 bra 	$L__BB9_23;
	shr.u32 	%r963, %r963, 1;
	mul.wide.s32 	%rd52, %r966, 8;
	add.s64 	%rd53, %rd10, %rd52;
	add.s64 	%rd51, %rd53, -256;
	// begin inline asm
	ld.relaxed.gpu.v2.u32 {%r967, %r968}, [%rd51];
	// end inline asm
	mov.u32 	%r969, %r963;
$L__BB9_20:
	setp.eq.s32 	%p133, %r967, 99;
	mov.b32 	%r785, -1;
	vote.sync.any.pred 	%p134, %p133, %r785;
	not.pred 	%p135, %p134;
	@%p135 bra 	$L__BB9_22;
	// begin inline asm
	nanosleep.u32 %r969;
	// end inline asm
	shr.u32 	%r969, %r969, 1;
	// begin inline asm
	ld.relaxed.gpu.v2.u32 {%r967, %r968}, [%rd51];
	// end inline asm
	bra.uni 	$L__BB9_20;
$L__BB9_22:
	setp.eq.s32 	%p136, %r967, 101;
	mov.b32 	%r811, -1;
	vote.sync.ballot.b32 	%r812, %p136, %r811;
	and.b32  	%r813, %r812, %r739;
	or.b32  	%r814, %r813, -2147483648;
	add.s32 	%r815, %r814, -1;
	not.b32 	%r816, %r814;
	and.b32  	%r817, %r816, %r815;
	popc.b32 	%r790, %r817;
	mov.b32 	%r789, 1;
	// begin inline asm
	shfl.sync.down.b32 %r787, %r968, %r789, %r790, %r811;
	// end inline asm
	setp.lt.s32 	%p138, %r616, %r790;
	selp.b32 	%r818, %r787, 0, %p138;
	add.s32 	%r793, %r818, %r968;
	mov.b32 	%r794, 2;
	// begin inline asm
	shfl.sync.down.b32 %r792, %r793, %r794, %r790, %r811;
	// end inline asm
	setp.gt.s32 	%p139, %r50, %r790;
	selp.b32 	%r819, 0, %r792, %p139;
	add.s32 	%r798, %r793, %r819;
	mov.b32 	%r799, 4;
	// begin inline asm
	shfl.sync.down.b32 %r797, %r798, %r799, %r790, %r811;
	// end inline asm
	setp.gt.s32 	%p140, %r51, %r790;
	selp.b32 	%r820, 0, %r797, %p140;
	add.s32 	%r803, %r798, %r820;
	mov.b32 	%r804, 8;
	// begin inline asm
	shfl.sync.down.b32 %r802, %r803, %r804, %r790, %r811;
	// end inline asm
	setp.gt.s32 	%p141, %r52, %r790;
	selp.b32 	%r821, 0, %r802, %p141;
	add.s32 	%r808, %r803, %r821;
	mov.b32 	%r809, 16;
	// begin inline asm
	shfl.sync.down.b32 %r807, %r808, %r809, %r790, %r811;
	// end inline asm
	setp.gt.s32 	%p142, %r53, %r790;
	selp.b32 	%r822, 0, %r807, %p142;
	add.s32 	%r823, %r822, %r965;
	add.s32 	%r965, %r823, %r808;
	add.s32 	%r966, %r966, -32;
	bra.uni 	$L__BB9_18;
$L__BB9_23:
	@%p116 bra 	$L__BB9_25;
	add.s32 	%r780, %r965, %r35;
	add.s64 	%rd50, %rd8, 256;
	mov.b32 	%r779, 101;
	// begin inline asm
	st.relaxed.gpu.v2.u32 [%rd50], {%r779, %r780};
	// end inline asm
	st.shared.u32 	[_ZZN3cub18CUB_300001_SM_10006detail4scan16DeviceScanKernelINS2_10policy_hubIiiimN4cuda3std3__44plusIvEEE10Policy1000EN6thrust24THRUST_300001_SM_1000_NS10device_ptrIiEESF_NS0_13ScanTileStateIiLb1EEES9_NS1_10InputValueIiPiEEmiLb0EiEEvT0_T1_T2_iT3_T4_T5_E12temp_storage+4], %r965;
	st.shared.u32 	[_ZZN3cub18CUB_300001_SM_10006detail4scan16DeviceScanKernelINS2_10policy_hubIiiimN4cuda3std3__44plusIvEEE10Policy1000EN6thrust24THRUST_300001_SM_1000_NS10device_ptrIiEESF_NS0_13ScanTileStateIiLb1EEES9_NS1_10InputValueIiPiEEmiLb0EiEEvT0_T1_T2_iT3_T4_T5_E12temp_storage+8], %r780;
$L__BB9_25:
	setp.ne.s32 	%p131, %r616, 0;
	mov.u32 	%r970, %r37;
	@%p131 bra 	$L__BB9_27;
	st.shared.u32 	[_ZZN3cub18CUB_300001_SM_10006detail4scan16DeviceScanKernelINS2_10policy_hubIiiimN4cuda3std3__44plusIvEEE10Policy1000EN6thrust24THRUST_300001_SM_1000_NS10device_ptrIiEESF_NS0_13ScanTileStateIiLb1EEES9_NS1_10InputValueIiPiEEmiLb0EiEEvT0_T1_T2_iT3_T4_T5_E12temp_storage+84], %r965;
	mov.u32 	%r970, %r965;
$L__BB9_27:
	bar.sync 	0;
	setp.eq.s32 	%p132, %r5, 0;
	ld.shared.u32 	%r781, [_ZZN3cub18CUB_300001_SM_10006detail4scan16DeviceScanKernelINS2_10policy_hubIiiimN4cuda3std3__44plusIvEEE10Policy1000EN6thrust24THRUST_300001_SM_1000_NS10device_ptrIiEESF_NS0_13ScanTileStateIiLb1EEES9_NS1_10InputValueIiPiEEmiLb0EiEEvT0_T1_T2_iT3_T4_T5_E12temp_storage+84];
	selp.b32 	%r782, 0, %r781, %p132;
	add.s32 	%r971, %r782, %r970;
$L__BB9_28:
	add.s32 	%r922, %r971, %r10;
	add.s32 	%r923, %r11, %r922;
	add.s32 	%r924, %r12, %r923;
	add.s32 	%r925, %r13, %r924;
	add.s32 	%r926, %r14, %r925;
	add.s32 	%r927, %r15, %r926;
	add.s32 	%r928, %r16, %r927;
	add.s32 	%r929, %r17, %r928;
	add.s32 	%r930, %r18, %r929;
	add.s32 	%r931, %r19, %r930;
	add.s32 	%r932, %r20, %r931;
	add.s32 	%r933, %r21, %r932;
	add.s32 	%r934, %r22, %r933;
	add.s32 	%r935, %r23, %r934;
	add.s32 	%r936, %r24, %r935;
	add.s32 	%r937, %r25, %r936;
	add.s32 	%r938, %r26, %r937;
	add.s32 	%r939, %r27, %r938;
	bar.sync 	0;
	st.shared.u32 	[%r9], %r971;
	st.shared.u32 	[%r9+4], %r922;
	st.shared.u32 	[%r9+8], %r923;
	st.shared.u32 	[%r9+12], %r924;
	st.shared.u32 	[%r9+16], %r925;
	st.shared.u32 	[%r9+20], %r926;
	st.shared.u32 	[%r9+24], %r927;
	st.shared.u32 	[%r9+28], %r928;
	st.shared.u32 	[%r9+32], %r929;
	st.shared.u32 	[%r9+36], %r930;
	st.shared.u32 	[%r9+40], %r931;
	st.shared.u32 	[%r9+44], %r932;
	st.shared.u32 	[%r9+48], %r933;
	st.shared.u32 	[%r9+52], %r934;
	st.shared.u32 	[%r9+56], %r935;
	st.shared.u32 	[%r9+60], %r936;
	st.shared.u32 	[%r9+64], %r937;
	st.shared.u32 	[%r9+68], %r938;
	st.shared.u32 	[%r9+72], %r939;
	bar.warp.sync 	-1;
	ld.shared.u32 	%r940, [%r8];
	ld.shared.u32 	%r941, [%r8+128];
	ld.shared.u32 	%r942, [%r8+256];
	ld.shared.u32 	%r943, [%r8+384];
	ld.shared.u32 	%r944, [%r8+512];
	ld.shared.u32 	%r945, [%r8+640];
	ld.shared.u32 	%r946, [%r8+768];
	ld.shared.u32 	%r947, [%r8+896];
	ld.shared.u32 	%r948, [%r8+1024];
	ld.shared.u32 	%r949, [%r8+1152];
	ld.shared.u32 	%r950, [%r8+1280];
	ld.shared.u32 	%r951, [%r8+1408];
	ld.shared.u32 	%r952, [%r8+1536];
	ld.shared.u32 	%r953, [%r8+1664];
	ld.shared.u32 	%r954, [%r8+1792];
	ld.shared.u32 	%r955, [%r8+1920];
	ld.shared.u32 	%r956, [%r8+2048];
	ld.shared.u32 	%r957, [%r8+2176];
	ld.shared.u32 	%r958, [%r8+2304];
	add.s64 	%rd58, %rd4, %rd43;
	st.global.u32 	[%rd58], %r940;
	st.global.u32 	[%rd58+128], %r941;
	st.global.u32 	[%rd58+256], %r942;
	st.global.u32 	[%rd58+384], %r943;
	st.global.u32 	[%rd58+512], %r944;
	st.global.u32 	[%rd58+640], %r945;
	st.global.u32 	[%rd58+768], %r946;
	st.global.u32 	[%rd58+896], %r947;
	st.global.u32 	[%rd58+1024], %r948;
	st.global.u32 	[%rd58+1152], %r949;
	st.global.u32 	[%rd58+1280], %r950;
	st.global.u32 	[%rd58+1408], %r951;
	st.global.u32 	[%rd58+1536], %r952;
	st.global.u32 	[%rd58+1664], %r953;
	st.global.u32 	[%rd58+1792], %r954;
	st.global.u32 	[%rd58+1920], %r955;
	st.global.u32 	[%rd58+2048], %r956;
	st.global.u32 	[%rd58+2176], %r957;
	st.global.u32 	[%rd58+2304], %r958;
	bra.uni 	$L__BB9_131;
$L__BB9_29:
	setp.eq.s64 	%p3, %rd6, 0;
	@%p3 bra 	$L__BB9_131;
	cvt.u32.u64 	%r75, %rd6;
	shl.b64 	%rd21, %rd5, 2;
	add.s64 	%rd22, %rd3, %rd21;
	mov.u32 	%r76, %tid.x;
	ld.global.u32 	%r990, [%rd22];
	and.b32  	%r209, %r76, 31;
	and.b32  	%r210, %r76, 992;
	mul.lo.s32 	%r211, %r210, 19;
	or.b32  	%r78, %r211, %r209;
	setp.ge.u32 	%p4, %r78, %r75;
	shl.b32 	%r212, %r78, 2;
	cvt.u64.u32 	%rd23, %r212;
	add.s64 	%rd12, %rd22, %rd23;
	mov.u32 	%r972, %r990;
	@%p4 bra 	$L__BB9_32;
	ld.global.u32 	%r972, [%rd12];
$L__BB9_32:
	add.s32 	%r213, %r78, 32;
	setp.ge.u32 	%p5, %r213, %r75;
	mov.u32 	%r973, %r990;
	@%p5 bra 	$L__BB9_34;
	ld.global.u32 	%r973, [%rd12+128];
$L__BB9_34:
	add.s32 	%r214, %r78, 64;
	setp.ge.u32 	%p6, %r214, %r75;
	mov.u32 	%r974, %r990;
	@%p6 bra 	$L__BB9_36;
	ld.global.u32 	%r974, [%rd12+256];
$L__BB9_36:
	add.s32 	%r215, %r78, 96;
	setp.ge.u32 	%p7, %r215, %r75;
	mov.u32 	%r975, %r990;
	@%p7 bra 	$L__BB9_38;
	ld.global.u32 	%r975, [%rd12+384];
$L__BB9_38:
	add.s32 	%r216, %r78, 128;
	setp.ge.u32 	%p8, %r216, %r75;
	mov.u32 	%r976, %r990;
	@%p8 bra 	$L__BB9_40;
	ld.global.u32 	%r976, [%rd12+512];
$L__BB9_40:
	add.s32 	%r217, %r78, 160;
	setp.ge.u32 	%p9, %r217, %r75;
	mov.u32 	%r977, %r990;
	@%p9 bra 	$L__BB9_42;
	ld.global.u32 	%r977, [%rd12+640];
$L__BB9_42:
	add.s32 	%r218, %r78, 192;
	setp.ge.u32 	%p10, %r218, %r75;
	mov.u32 	%r978, %r990;
	@%p10 bra 	$L__BB9_44;
	ld.global.u32 	%r978, [%rd12+768];
$L__BB9_44:
	add.s32 	%r219, %r78, 224;
	setp.ge.u32 	%p11, %r219, %r75;
	mov.u32 	%r979, %r990;
	@%p11 bra 	$L__BB9_46;
	ld.global.u32 	%r979, [%rd12+896];
$L__BB9_46:
	add.s32 	%r95, %r78, 256;
	setp.ge.u32 	%p12, %r95, %r75;
	mov.u32 	%r980, %r990;
	@%p12 bra 	$L__BB9_48;
	ld.global.u32 	%r980, [%rd12+1024];
$L__BB9_48:
	add.s32 	%r98, %r78, 288;
	setp.ge.u32 	%p13, %r98, %r75;
	mov.u32 	%r981, %r990;
	@%p13 bra 	$L__BB9_50;
	ld.global.u32 	%r981, [%rd12+1152];
$L__BB9_50:
	add.s32 	%r220, %r78, 320;
	setp.ge.u32 	%p14, %r220, %r75;
	mov.u32 	%r982, %r990;
	@%p14 bra 	$L__BB9_52;
	ld.global.u32 	%r982, [%rd12+1280];
$L__BB9_52:
	add.s32 	%r221, %r78, 352;
	setp.ge.u32 	%p15, %r221, %r75;
	mov.u32 	%r983, %r990;
	@%p15 bra 	$L__BB9_54;
	ld.global.u32 	%r983, [%rd12+1408];
$L__BB9_54:
	add.s32 	%r222, %r78, 384;
	setp.ge.u32 	%p16, %r222, %r75;
	mov.u32 	%r984, %r990;
	@%p16 bra 	$L__BB9_56;
	ld.global.u32 	%r984, [%rd12+1536];
$L__BB9_56:
	add.s32 	%r223, %r78, 416;
	setp.ge.u32 	%p17, %r223, %r75;
	mov.u32 	%r985, %r990;
	@%p17 bra 	$L__BB9_58;
	ld.global.u32 	%r985, [%rd12+1664];
$L__BB9_58:
	add.s32 	%r224, %r78, 448;
	setp.ge.u32 	%p18, %r224, %r75;
	mov.u32 	%r986, %r990;
	@%p18 bra 	$L__BB9_60;
	ld.global.u32 	%r986, [%rd12+1792];
$L__BB9_60:
	add.s32 	%r225, %r78, 480;
	setp.ge.u32 	%p19, %r225, %r75;
	mov.u32 	%r987, %r990;
	@%p19 bra 	$L__BB9_62;
	ld.global.u32 	%r987, [%rd12+1920];
$L__BB9_62:
	add.s32 	%r226, %r78, 512;
	setp.ge.u32 	%p20, %r226, %r75;
	mov.u32 	%r988, %r990;
	@%p20 bra 	$L__BB9_64;
	ld.global.u32 	%r988, [%rd12+2048];
$L__BB9_64:
	add.s32 	%r115, %r78, 544;
	setp.ge.u32 	%p21, %r115, %r75;
	mov.u32 	%r989, %r990;
	@%p21 bra 	$L__BB9_66;
	ld.global.u32 	%r989, [%rd12+2176];
$L__BB9_66:
	add.s32 	%r118, %r78, 576;
	setp.ge.u32 	%p22, %r118, %r75;
	@%p22 bra 	$L__BB9_68;
	ld.global.u32 	%r990, [%rd12+2304];
$L__BB9_68:
	// begin inline asm
	mov.u32 %r227, %laneid;
	// end inline asm
	shr.u32 	%r122, %r76, 5;
	mad.lo.s32 	%r228, %r122, 608, %r227;
	shl.b32 	%r229, %r228, 2;
	mov.u32 	%r230, _ZZN3cub18CUB_300001_SM_10006detail4scan16DeviceScanKernelINS2_10policy_hubIiiimN4cuda3std3__44plusIvEEE10Policy1000EN6thrust24THRUST_300001_SM_1000_NS10device_ptrIiEESF_NS0_13ScanTileStateIiLb1EEES9_NS1_10InputValueIiPiEEmiLb0EiEEvT0_T1_T2_iT3_T4_T5_E12temp_storage;
	add.s32 	%r123, %r230, %r229;
	st.shared.u32 	[%r123], %r972;
	st.shared.u32 	[%r123+128], %r973;
	st.shared.u32 	[%r123+256], %r974;
	st.shared.u32 	[%r123+384], %r975;
	st.shared.u32 	[%r123+512], %r976;
	st.shared.u32 	[%r123+640], %r977;
	st.shared.u32 	[%r123+768], %r978;
	st.shared.u32 	[%r123+896], %r979;
	st.shared.u32 	[%r123+1024], %r980;
	st.shared.u32 	[%r123+1152], %r981;
	st.shared.u32 	[%r123+1280], %r982;
	st.shared.u32 	[%r123+1408], %r983;
	st.shared.u32 	[%r123+1536], %r984;
	st.shared.u32 	[%r123+1664], %r985;
	st.shared.u32 	[%r123+1792], %r986;
	st.shared.u32 	[%r123+1920], %r987;
	st.shared.u32 	[%r123+2048], %r988;
	st.shared.u32 	[%r123+2176], %r989;
	st.shared.u32 	[%r123+2304], %r990;
	bar.warp.sync 	-1;
	mad.lo.s32 	%r124, %r227, 72, %r123;
	ld.shared.u32 	%r125, [%r124];
	ld.shared.u32 	%r126, [%r124+4];
	ld.shared.u32 	%r127, [%r124+8];
	ld.shared.u32 	%r128, [%r124+12];
	ld.shared.u32 	%r129, [%r124+16];
	ld.shared.u32 	%r130, [%r124+20];
	ld.shared.u32 	%r131, [%r124+24];
	ld.shared.u32 	%r132, [%r124+28];
	ld.shared.u32 	%r133, [%r124+32];
	ld.shared.u32 	%r134, [%r124+36];
	ld.shared.u32 	%r135, [%r124+40];
	ld.shared.u32 	%r136, [%r124+44];
	ld.shared.u32 	%r137, [%r124+48];
	ld.shared.u32 	%r138, [%r124+52];
	ld.shared.u32 	%r139, [%r124+56];
	ld.shared.u32 	%r140, [%r124+60];
	ld.shared.u32 	%r141, [%r124+64];
	ld.shared.u32 	%r142, [%r124+68];
	ld.shared.u32 	%r143, [%r124+72];
	bar.sync 	0;
	setp.ne.s32 	%p23, %r4, 0;
	@%p23 bra 	$L__BB9_72;
	add.s32 	%r456, %r126, %r125;
	add.s32 	%r457, %r127, %r456;
	add.s32 	%r458, %r128, %r457;
	add.s32 	%r459, %r129, %r458;
	add.s32 	%r460, %r130, %r459;
	add.s32 	%r461, %r131, %r460;
	add.s32 	%r462, %r132, %r461;
	add.s32 	%r463, %r133, %r462;
	add.s32 	%r464, %r134, %r463;
	add.s32 	%r465, %r135, %r464;
	add.s32 	%r466, %r136, %r465;
	add.s32 	%r467, %r137, %r466;
	add.s32 	%r468, %r138, %r467;
	add.s32 	%r469, %r139, %r468;
	add.s32 	%r470, %r140, %r469;
	add.s32 	%r471, %r141, %r470;
	add.s32 	%r472, %r142, %r471;
	add.s32 	%r430, %r143, %r472;
	mov.b32 	%r428, 1;
	mov.b32 	%r453, 0;
	mov.b32 	%r455, -1;
	// begin inline asm
	{  .reg .s32 r0;  .reg .pred p;  shfl.sync.up.b32 r0|p, %r430, %r428, %r453, %r455;  @p add.s32 r0, r0, %r430;  mov.s32 %r426, r0;}
	// end inline asm
	mov.b32 	%r434, 2;
	// begin inline asm
	{  .reg .s32 r0;  .reg .pred p;  shfl.sync.up.b32 r0|p, %r426, %r434, %r453, %r455;  @p add.s32 r0, r0, %r426;  mov.s32 %r432, r0;}
	// end inline asm
	mov.b32 	%r440, 4;
	// begin inline asm
	{  .reg .s32 r0;  .reg .pred p;  shfl.sync.up.b32 r0|p, %r432, %r440, %r453, %r455;  @p add.s32 r0, r0, %r432;  mov.s32 %r438, r0;}
	// end inline asm
	mov.b32 	%r446, 8;
	// begin inline asm
	{  .reg .s32 r0;  .reg .pred p;  shfl.sync.up.b32 r0|p, %r438, %r446, %r453, %r455;  @p add.s32 r0, r0, %r438;  mov.s32 %r444, r0;}
	// end inline asm
	mov.b32 	%r452, 16;
	// begin inline asm
	{  .reg .s32 r0;  .reg .pred p;  shfl.sync.up.b32 r0|p, %r444, %r452, %r453, %r455;  @p add.s32 r0, r0, %r444;  mov.s32 %r450, r0;}
	// end inline asm
	setp.ne.s32 	%p66, %r227, 31;
	@%p66 bra 	$L__BB9_71;
	shl.b32 	%r473, %r122, 2;
	mov.u32 	%r474, _ZZN3cub18CUB_300001_SM_10006detail4scan16DeviceScanKernelINS2_10policy_hubIiiimN4cuda3std3__44plusIvEEE10Policy1000EN6thrust24THRUST_300001_SM_1000_NS10device_ptrIiEESF_NS0_13ScanTileStateIiLb1EEES9_NS1_10InputValueIiPiEEmiLb0EiEEvT0_T1_T2_iT3_T4_T5_E12temp_storage;
	add.s32 	%r475, %r474, %r473;
	st.shared.u32 	[%r475+16], %r450;
$L__BB9_71:
	bar.sync 	0;
	ld.shared.v4.u32 	{%r476, %r477, %r478, %r479}, [_ZZN3cub18CUB_300001_SM_10006detail4scan16DeviceScanKernelINS2_10policy_hubIiiimN4cuda3std3__44plusIvEEE10Policy1000EN6thrust24THRUST_300001_SM_1000_NS10device_ptrIiEESF_NS0_13ScanTileStateIiLb1EEES9_NS1_10InputValueIiPiEEmiLb0EiEEvT0_T1_T2_iT3_T4_T5_E12temp_storage+16];
	add.s32 	%r480, %r477, %r476;
	setp.eq.s32 	%p67, %r122, 2;
	selp.b32 	%r481, %r480, %r476, %p67;
	add.s32 	%r482, %r480, %r478;
	setp.eq.s32 	%p68, %r122, 3;
	selp.b32 	%r483, %r482, %r481, %p68;
	add.s32 	%r484, %r482, %r479;
	setp.eq.s32 	%p69, %r122, 4;
	selp.b32 	%r485, %r484, %r483, %p69;
	ld.shared.v4.u32 	{%r486, %r487, %r488, %r489}, [_ZZN3cub18CUB_300001_SM_10006detail4scan16DeviceScanKernelINS2_10policy_hubIiiimN4cuda3std3__44plusIvEEE10Policy1000EN6thrust24THRUST_300001_SM_1000_NS10device_ptrIiEESF_NS0_13ScanTileStateIiLb1EEES9_NS1_10InputValueIiPiEEmiLb0EiEEvT0_T1_T2_iT3_T4_T5_E12temp_storage+32];
	add.s32 	%r490, %r484, %r486;
	setp.eq.s32 	%p70, %r122, 5;
	selp.b32 	%r491, %r490, %r485, %p70;
	add.s32 	%r492, %r490, %r487;
	setp.eq.s32 	%p71, %r122, 6;
	selp.b32 	%r493, %r492, %r491, %p71;
	add.s32 	%r494, %r492, %r488;
	setp.eq.s32 	%p72, %r122, 7;
	selp.b32 	%r495, %r494, %r493, %p72;
	add.s32 	%r496, %r494, %r489;
	setp.eq.s32 	%p73, %r122, 8;
	selp.b32 	%r497, %r496, %r495, %p73;
	ld.shared.v4.u32 	{%r498, %r499, %r500, %r501}, [_ZZN3cub18CUB_300001_SM_10006detail4scan16DeviceScanKernelINS2_10policy_hubIiiimN4cuda3std3__44plusIvEEE10Policy1000EN6thrust24THRUST_300001_SM_1000_NS10device_ptrIiEESF_NS0_13ScanTileStateIiLb1EEES9_NS1_10InputValueIiPiEEmiLb0EiEEvT0_T1_T2_iT3_T4_T5_E12temp_storage+48];
	add.s32 	%r502, %r496, %r498;
	setp.eq.s32 	%p74, %r122, 9;
	selp.b32 	%r503, %r502, %r497, %p74;
	add.s32 	%r504, %r502, %r499;
	setp.eq.s32 	%p75, %r122, 10;
	selp.b32 	%r505, %r504, %r503, %p75;
	add.s32 	%r506, %r504, %r500;
	setp.eq.s32 	%p76, %r122, 11;
	selp.b32 	%r507, %r506, %r505, %p76;
	add.s32 	%r508, %r506, %r501;
	setp.eq.s32 	%p77, %r122, 12;
	selp.b32 	%r509, %r508, %r507, %p77;
	setp.lt.u32 	%p78, %r76, 32;
	selp.b32 	%r510, 0, %r509, %p78;
	setp.eq.s32 	%p79, %r227, 0;
	sub.s32 	%r511, %r450, %r430;
	selp.b32 	%r512, 0, %r511, %p79;
	add.s32 	%r513, %r512, %r959;
	add.s32 	%r1002, %r513, %r510;
	bra.uni 	$L__BB9_91;
$L__BB9_72:
	add.s32 	%r261, %r126, %r125;
	add.s32 	%r262, %r127, %r261;
	add.s32 	%r263, %r128, %r262;
	add.s32 	%r264, %r129, %r263;
	add.s32 	%r265, %r130, %r264;
	add.s32 	%r266, %r131, %r265;
	add.s32 	%r267, %r132, %r266;
	add.s32 	%r268, %r133, %r267;
	add.s32 	%r269, %r134, %r268;
	add.s32 	%r270, %r135, %r269;
	add.s32 	%r271, %r136, %r270;
	add.s32 	%r272, %r137, %r271;
	add.s32 	%r273, %r138, %r272;
	add.s32 	%r274, %r139, %r273;
	add.s32 	%r275, %r140, %r274;
	add.s32 	%r276, %r141, %r275;
	add.s32 	%r277, %r142, %r276;
	add.s32 	%r235, %r143, %r277;
	mov.b32 	%r233, 1;
	mov.b32 	%r258, 0;
	mov.b32 	%r260, -1;
	// begin inline asm
	{  .reg .s32 r0;  .reg .pred p;  shfl.sync.up.b32 r0|p, %r235, %r233, %r258, %r260;  @p add.s32 r0, r0, %r235;  mov.s32 %r231, r0;}
	// end inline asm
	mov.b32 	%r239, 2;
	// begin inline asm
	{  .reg .s32 r0;  .reg .pred p;  shfl.sync.up.b32 r0|p, %r231, %r239, %r258, %r260;  @p add.s32 r0, r0, %r231;  mov.s32 %r237, r0;}
	// end inline asm
	mov.b32 	%r245, 4;
	// begin inline asm
	{  .reg .s32 r0;  .reg .pred p;  shfl.sync.up.b32 r0|p, %r237, %r245, %r258, %r260;  @p add.s32 r0, r0, %r237;  mov.s32 %r243, r0;}
	// end inline asm
	mov.b32 	%r251, 8;
	// begin inline asm
	{  .reg .s32 r0;  .reg .pred p;  shfl.sync.up.b32 r0|p, %r243, %r251, %r258, %r260;  @p add.s32 r0, r0, %r243;  mov.s32 %r249, r0;}
	// end inline asm
	mov.b32 	%r257, 16;
	// begin inline asm
	{  .reg .s32 r0;  .reg .pred p;  shfl.sync.up.b32 r0|p, %r249, %r257, %r258, %r260;  @p add.s32 r0, r0, %r249;  mov.s32 %r255, r0;}
	// end inline asm
	setp.ne.s32 	%p24, %r227, 31;
	@%p24 bra 	$L__BB9_74;
	shl.b32 	%r278, %r122, 2;
	mov.u32 	%r279, _ZZN3cub18CUB_300001_SM_10006detail4scan16DeviceScanKernelINS2_10policy_hubIiiimN4cuda3std3__44plusIvEEE10Policy1000EN6thrust24THRUST_300001_SM_1000_NS10device_ptrIiEESF_NS0_13ScanTileStateIiLb1EEES9_NS1_10InputValueIiPiEEmiLb0EiEEvT0_T1_T2_iT3_T4_T5_E12temp_storage;
	add.s32 	%r280, %r279, %r278;
	st.shared.u32 	[%r280+16], %r255;
$L__BB9_74:
	sub.s32 	%r281, %r255, %r235;
	bar.sync 	0;
	ld.shared.v4.u32 	{%r282, %r283, %r284, %r285}, [_ZZN3cub18CUB_300001_SM_10006detail4scan16DeviceScanKernelINS2_10policy_hubIiiimN4cuda3std3__44plusIvEEE10Policy1000EN6thrust24THRUST_300001_SM_1000_NS10device_ptrIiEESF_NS0_13ScanTileStateIiLb1EEES9_NS1_10InputValueIiPiEEmiLb0EiEEvT0_T1_T2_iT3_T4_T5_E12temp_storage+16];
	add.s32 	%r286, %r283, %r282;
	setp.eq.s32 	%p25, %r122, 2;
	selp.b32 	%r287, %r286, %r282, %p25;
	add.s32 	%r288, %r286, %r284;
	setp.eq.s32 	%p26, %r122, 3;
	selp.b32 	%r289, %r288, %r287, %p26;
	add.s32 	%r290, %r288, %r285;
	setp.eq.s32 	%p27, %r122, 4;
	selp.b32 	%r291, %r290, %r289, %p27;
	ld.shared.v4.u32 	{%r292, %r293, %r294, %r295}, [_ZZN3cub18CUB_300001_SM_10006detail4scan16DeviceScanKernelINS2_10policy_hubIiiimN4cuda3std3__44plusIvEEE10Policy1000EN6thrust24THRUST_300001_SM_1000_NS10device_ptrIiEESF_NS0_13ScanTileStateIiLb1EEES9_NS1_10InputValueIiPiEEmiLb0EiEEvT0_T1_T2_iT3_T4_T5_E12temp_storage+32];
	add.s32 	%r296, %r290, %r292;
	setp.eq.s32 	%p28, %r122, 5;
	selp.b32 	%r297, %r296, %r291, %p28;
	add.s32 	%r298, %r296, %r293;
	setp.eq.s32 	%p29, %r122, 6;
	selp.b32 	%r299, %r298, %r297, %p29;
	add.s32 	%r300, %r298, %r294;
	setp.eq.s32 	%p30, %r122, 7;
	selp.b32 	%r301, %r300, %r299, %p30;
	add.s32 	%r302, %r300, %r295;
	setp.eq.s32 	%p31, %r122, 8;
	selp.b32 	%r303, %r302, %r301, %p31;
	ld.shared.v4.u32 	{%r304, %r305, %r306, %r307}, [_ZZN3cub18CUB_300001_SM_10006detail4scan16DeviceScanKernelINS2_10policy_hubIiiimN4cuda3std3__44plusIvEEE10Policy1000EN6thrust24THRUST_300001_SM_1000_NS10device_ptrIiEESF_NS0_13ScanTileStateIiLb1EEES9_NS1_10InputValueIiPiEEmiLb0EiEEvT0_T1_T2_iT3_T4_T5_E12temp_storage+48];
	add.s32 	%r308, %r302, %r304;
	setp.eq.s32 	%p32, %r122, 9;
	selp.b32 	%r309, %r308, %r303, %p32;
	add.s32 	%r310, %r308, %r305;
	setp.eq.s32 	%p33, %r122, 10;
	selp.b32 	%r311, %r310, %r309, %p33;
	add.s32 	%r312, %r310, %r306;
	setp.eq.s32 	%p34, %r122, 11;
	selp.b32 	%r313, %r312, %r311, %p34;
	add.s32 	%r314, %r312, %r307;
	setp.eq.s32 	%p35, %r122, 12;
	selp.b32 	%r315, %r314, %r313, %p35;
	ld.shared.u32 	%r316, [_ZZN3cub18CUB_300001_SM_10006detail4scan16DeviceScanKernelINS2_10policy_hubIiiimN4cuda3std3__44plusIvEEE10Policy1000EN6thrust24THRUST_300001_SM_1000_NS10device_ptrIiEESF_NS0_13ScanTileStateIiLb1EEES9_NS1_10InputValueIiPiEEmiLb0EiEEvT0_T1_T2_iT3_T4_T5_E12temp_storage+64];
	add.s32 	%r149, %r314, %r316;
	setp.gt.u32 	%p36, %r76, 31;
	setp.lt.u32 	%p37, %r76, 32;
	setp.eq.s32 	%p38, %r227, 0;
	selp.b32 	%r317, 0, %r281, %p38;
	add.s32 	%r1001, %r315, %r317;
	selp.b32 	%r151, %r281, %r1001, %p37;
	@%p36 bra 	$L__BB9_90;
	setp.ne.s32 	%p39, %r76, 0;
	mul.wide.s32 	%rd24, %r4, 8;
	add.s64 	%rd13, %rd18, %rd24;
	@%p39 bra 	$L__BB9_77;
	st.shared.u32 	[_ZZN3cub18CUB_300001_SM_10006detail4scan16DeviceScanKernelINS2_10policy_hubIiiimN4cuda3std3__44plusIvEEE10Policy1000EN6thrust24THRUST_300001_SM_1000_NS10device_ptrIiEESF_NS0_13ScanTileStateIiLb1EEES9_NS1_10InputValueIiPiEEmiLb0EiEEvT0_T1_T2_iT3_T4_T5_E12temp_storage+12], %r149;
	add.s64 	%rd25, %rd13, 256;
	mov.b32 	%r318, 100;
	// begin inline asm
	st.relaxed.gpu.v2.u32 [%rd25], {%r318, %r149};
	// end inline asm
$L__BB9_77:
	not.b32 	%r324, %r76;
	add.s32 	%r997, %r4, %r324;
	mov.b32 	%r320, 550;
	// begin inline asm
	nanosleep.u32 %r320;
	// end inline asm
	mul.wide.s32 	%rd27, %r997, 8;
	add.s64 	%rd28, %rd18, %rd27;
	add.s64 	%rd26, %rd28, 256;
	// begin inline asm
	ld.relaxed.gpu.v2.u32 {%r998, %r992}, [%rd26];
	// end inline asm
	mov.b32 	%r993, 478;
$L__BB9_78:
	setp.eq.s32 	%p40, %r998, 99;
	mov.b32 	%r325, -1;
	vote.sync.any.pred 	%p41, %p40, %r325;
	not.pred 	%p42, %p41;
	@%p42 bra 	$L__BB9_80;
	// begin inline asm
	nanosleep.u32 %r993;
	// end inline asm
	shr.u32 	%r993, %r993, 1;
	// begin inline asm
	ld.relaxed.gpu.v2.u32 {%r998, %r992}, [%rd26];
	// end inline asm
	bra.uni 	$L__BB9_78;
$L__BB9_80:
	setp.eq.s32 	%p43, %r998, 101;
	mov.b32 	%r352, -1;
	vote.sync.ballot.b32 	%r354, %p43, %r352;
	// begin inline asm
	mov.u32 %r327, %lanemask_ge;
	// end inline asm
	and.b32  	%r355, %r354, %r327;
	or.b32  	%r356, %r355, -2147483648;
	add.s32 	%r357, %r356, -1;
	not.b32 	%r358, %r356;
	and.b32  	%r359, %r358, %r357;
	popc.b32 	%r331, %r359;
	mov.b32 	%r330, 1;
	// begin inline asm
	shfl.sync.down.b32 %r328, %r992, %r330, %r331, %r352;
	// end inline asm
	setp.lt.s32 	%p45, %r227, %r331;
	selp.b32 	%r360, %r328, 0, %p45;
	add.s32 	%r334, %r360, %r992;
	mov.b32 	%r335, 2;
	// begin inline asm
	shfl.sync.down.b32 %r333, %r334, %r335, %r331, %r352;
	// end inline asm
	add.s32 	%r361, %r227, 2;
	setp.gt.s32 	%p46, %r361, %r331;
	selp.b32 	%r362, 0, %r333, %p46;
	add.s32 	%r339, %r334, %r362;
	mov.b32 	%r340, 4;
	// begin inline asm
	shfl.sync.down.b32 %r338, %r339, %r340, %r331, %r352;
	// end inline asm
	add.s32 	%r363, %r227, 4;
	setp.gt.s32 	%p47, %r363, %r331;
	selp.b32 	%r364, 0, %r338, %p47;
	add.s32 	%r344, %r339, %r364;
	mov.b32 	%r345, 8;
	// begin inline asm
	shfl.sync.down.b32 %r343, %r344, %r345, %r331, %r352;
	// end inline asm
	add.s32 	%r365, %r227, 8;
	setp.gt.s32 	%p48, %r365, %r331;
	selp.b32 	%r366, 0, %r343, %p48;
	add.s32 	%r349, %r344, %r366;
	mov.b32 	%r350, 16;
	// begin inline asm
	shfl.sync.down.b32 %r348, %r349, %r350, %r331, %r352;
	// end inline asm
	add.s32 	%r367, %r227, 16;
	setp.gt.s32 	%p49, %r367, %r331;
	selp.b32 	%r368, 0, %r348, %p49;
	add.s32 	%r994, %r349, %r368;
	add.s64 	%rd14, %rd18, 256;
	mov.b32 	%r995, 478;
$L__BB9_81:
	setp.ne.s32 	%p50, %r998, 101;
	mov.b32 	%r369, -1;
	vote.sync.all.pred 	%p51, %p50, %r369;
	not.pred 	%p52, %p51;
	@%p52 bra 	$L__BB9_86;
	shr.u32 	%r995, %r995, 1;
	mul.wide.s32 	%rd31, %r997, 8;
	add.s64 	%rd32, %rd14, %rd31;
	add.s64 	%rd30, %rd32, -256;
	// begin inline asm
	ld.relaxed.gpu.v2.u32 {%r998, %r999}, [%rd30];
	// end inline asm
	mov.u32 	%r1000, %r995;
$L__BB9_83:
	setp.eq.s32 	%p56, %r998, 99;
	mov.b32 	%r377, -1;
	vote.sync.any.pred 	%p57, %p56, %r377;
	not.pred 	%p58, %p57;
	@%p58 bra 	$L__BB9_85;
	// begin inline asm
	nanosleep.u32 %r1000;
	// end inline asm
	shr.u32 	%r1000, %r1000, 1;
	// begin inline asm
	ld.relaxed.gpu.v2.u32 {%r998, %r999}, [%rd30];
	// end inline asm
	bra.uni 	$L__BB9_83;
$L__BB9_85:
	setp.eq.s32 	%p59, %r998, 101;
	mov.b32 	%r403, -1;
	vote.sync.ballot.b32 	%r404, %p59, %r403;
	and.b32  	%r405, %r404, %r327;
	or.b32  	%r406, %r405, -2147483648;
	add.s32 	%r407, %r406, -1;
	not.b32 	%r408, %r406;
	and.b32  	%r409, %r408, %r407;
	popc.b32 	%r382, %r409;
	mov.b32 	%r381, 1;
	// begin inline asm
	shfl.sync.down.b32 %r379, %r999, %r381, %r382, %r403;
	// end inline asm
	setp.lt.s32 	%p61, %r227, %r382;
	selp.b32 	%r410, %r379, 0, %p61;
	add.s32 	%r385, %r410, %r999;
	mov.b32 	%r386, 2;
	// begin inline asm
	shfl.sync.down.b32 %r384, %r385, %r386, %r382, %r403;
	// end inline asm
	add.s32 	%r411, %r227, 2;
	setp.gt.s32 	%p62, %r411, %r382;
	selp.b32 	%r412, 0, %r384, %p62;
	add.s32 	%r390, %r385, %r412;
	mov.b32 	%r391, 4;
	// begin inline asm
	shfl.sync.down.b32 %r389, %r390, %r391, %r382, %r403;
	// end inline asm
	add.s32 	%r413, %r227, 4;
	setp.gt.s32 	%p63, %r413, %r382;
	selp.b32 	%r414, 0, %r389, %p63;
	add.s32 	%r395, %r390, %r414;
	mov.b32 	%r396, 8;
	// begin inline asm
	shfl.sync.down.b32 %r394, %r395, %r396, %r382, %r403;
	// end inline asm
	add.s32 	%r415, %r227, 8;
	setp.gt.s32 	%p64, %r415, %r382;
	selp.b32 	%r416, 0, %r394, %p64;
	add.s32 	%r400, %r395, %r416;
	mov.b32 	%r401, 16;
	// begin inline asm
	shfl.sync.down.b32 %r399, %r400, %r401, %r382, %r403;
	// end inline asm
	add.s32 	%r417, %r227, 16;
	setp.gt.s32 	%p65, %r417, %r382;
	selp.b32 	%r418, 0, %r399, %p65;
	add.s32 	%r419, %r418, %r994;
	add.s32 	%r994, %r419, %r400;
	add.s32 	%r997, %r997, -32;
	bra.uni 	$L__BB9_81;
$L__BB9_86:
	@%p39 bra 	$L__BB9_88;
	add.s32 	%r372, %r994, %r149;
	add.s64 	%rd29, %rd13, 256;
	mov.b32 	%r371, 101;
	// begin inline asm
	st.relaxed.gpu.v2.u32 [%rd29], {%r371, %r372};
	// end inline asm
	st.shared.u32 	[_ZZN3cub18CUB_300001_SM_10006detail4scan16DeviceScanKernelINS2_10policy_hubIiiimN4cuda3std3__44plusIvEEE10Policy1000EN6thrust24THRUST_300001_SM_1000_NS10device_ptrIiEESF_NS0_13ScanTileStateIiLb1EEES9_NS1_10InputValueIiPiEEmiLb0EiEEvT0_T1_T2_iT3_T4_T5_E12temp_storage+4], %r994;
	st.shared.u32 	[_ZZN3cub18CUB_300001_SM_10006detail4scan16DeviceScanKernelINS2_10policy_hubIiiimN4cuda3std3__44plusIvEEE10Policy1000EN6thrust24THRUST_300001_SM_1000_NS10device_ptrIiEESF_NS0_13ScanTileStateIiLb1EEES9_NS1_10InputValueIiPiEEmiLb0EiEEvT0_T1_T2_iT3_T4_T5_E12temp_storage+8], %r372;
$L__BB9_88:
	setp.ne.s32 	%p54, %r227, 0;
	mov.u32 	%r1001, %r151;
	@%p54 bra 	$L__BB9_90;
	st.shared.u32 	[_ZZN3cub18CUB_300001_SM_10006detail4scan16DeviceScanKernelINS2_10policy_hubIiiimN4cuda3std3__44plusIvEEE10Policy1000EN6thrust24THRUST_300001_SM_1000_NS10device_ptrIiEESF_NS0_13ScanTileStateIiLb1EEES9_NS1_10InputValueIiPiEEmiLb0EiEEvT0_T1_T2_iT3_T4_T5_E12temp_storage+84], %r994;
	mov.u32 	%r1001, %r994;
$L__BB9_90:
	bar.sync 	0;
	setp.eq.s32 	%p55, %r76, 0;
	ld.shared.u32 	%r373, [_ZZN3cub18CUB_300001_SM_10006detail4scan16DeviceScanKernelINS2_10policy_hubIiiimN4cuda3std3__44plusIvEEE10Policy1000EN6thrust24THRUST_300001_SM_1000_NS10device_ptrIiEESF_NS0_13ScanTileStateIiLb1EEES9_NS1_10InputValueIiPiEEmiLb0EiEEvT0_T1_T2_iT3_T4_T5_E12temp_storage+84];
	selp.b32 	%r374, 0, %r373, %p55;
	add.s32 	%r1002, %r374, %r1001;
$L__BB9_91:
	add.s32 	%r514, %r1002, %r125;
	add.s32 	%r515, %r126, %r514;
	add.s32 	%r516, %r127, %r515;
	add.s32 	%r517, %r128, %r516;
	add.s32 	%r518, %r129, %r517;
	add.s32 	%r519, %r130, %r518;
	add.s32 	%r520, %r131, %r519;
	add.s32 	%r521, %r132, %r520;
	add.s32 	%r522, %r133, %r521;
	add.s32 	%r523, %r134, %r522;
	add.s32 	%r524, %r135, %r523;
	add.s32 	%r525, %r136, %r524;
	add.s32 	%r526, %r137, %r525;
	add.s32 	%r527, %r138, %r526;
	add.s32 	%r528, %r139, %r527;
	add.s32 	%r529, %r140, %r528;
	add.s32 	%r530, %r141, %r529;
	add.s32 	%r531, %r142, %r530;
	bar.sync 	0;
	st.shared.u32 	[%r124], %r1002;
	st.shared.u32 	[%r124+4], %r514;
	st.shared.u32 	[%r124+8], %r515;
	st.shared.u32 	[%r124+12], %r516;
	st.shared.u32 	[%r124+16], %r517;
	st.shared.u32 	[%r124+20], %r518;
	st.shared.u32 	[%r124+24], %r519;
	st.shared.u32 	[%r124+28], %r520;
	st.shared.u32 	[%r124+32], %r521;
	st.shared.u32 	[%r124+36], %r522;
	st.shared.u32 	[%r124+40], %r523;
	st.shared.u32 	[%r124+44], %r524;
	st.shared.u32 	[%r124+48], %r525;
	st.shared.u32 	[%r124+52], %r526;
	st.shared.u32 	[%r124+56], %r527;
	st.shared.u32 	[%r124+60], %r528;
	st.shared.u32 	[%r124+64], %r529;
	st.shared.u32 	[%r124+68], %r530;
	st.shared.u32 	[%r124+72], %r531;
	bar.warp.sync 	-1;
	ld.shared.u32 	%r185, [%r123];
	ld.shared.u32 	%r186, [%r123+128];
	ld.shared.u32 	%r187, [%r123+256];
	ld.shared.u32 	%r188, [%r123+384];
	ld.shared.u32 	%r189, [%r123+512];
	ld.shared.u32 	%r190, [%r123+640];
	ld.shared.u32 	%r191, [%r123+768];
	ld.shared.u32 	%r192, [%r123+896];
	ld.shared.u32 	%r193, [%r123+1024];
	ld.shared.u32 	%r194, [%r123+1152];
	ld.shared.u32 	%r195, [%r123+1280];
	ld.shared.u32 	%r196, [%r123+1408];
	ld.shared.u32 	%r197, [%r123+1536];
	ld.shared.u32 	%r198, [%r123+1664];
	ld.shared.u32 	%r199, [%r123+1792];
	ld.shared.u32 	%r200, [%r123+1920];
	ld.shared.u32 	%r201, [%r123+2048];
	ld.shared.u32 	%r202, [%r123+2176];
	ld.shared.u32 	%r203, [%r123+2304];
	setp.ne.s32 	%p80, %r76, 0;
	@%p80 bra 	$L__BB9_93;
	st.volatile.shared.u32 	[_ZZN3cub18CUB_300001_SM_10006detail4scan16DeviceScanKernelINS2_10policy_hubIiiimN4cuda3std3__44plusIvEEE10Policy1000EN6thrust24THRUST_300001_SM_1000_NS10device_ptrIiEESF_NS0_13ScanTileStateIiLb1EEES9_NS1_10InputValueIiPiEEmiLb0EiEEvT0_T1_T2_iT3_T4_T5_E12temp_storage+31616], %r75;
$L__BB9_93:
	bar.sync 	0;
	ld.volatile.shared.u32 	%r204, [_ZZN3cub18CUB_300001_SM_10006detail4scan16DeviceScanKernelINS2_10policy_hubIiiimN4cuda3std3__44plusIvEEE10Policy1000EN6thrust24THRUST_300001_SM_1000_NS10device_ptrIiEESF_NS0_13ScanTileStateIiLb1EEES9_NS1_10InputValueIiPiEEmiLb0EiEEvT0_T1_T2_iT3_T4_T5_E12temp_storage+31616];
	cvt.u64.u32 	%rd39, %r78;
	add.s64 	%rd40, %rd5, %rd39;
	setp.ge.s32 	%p81, %r78, %r204;
	shl.b64 	%rd41, %rd40, 2;
	add.s64 	%rd15, %rd4, %rd41;
	@%p81 bra 	$L__BB9_95;
	st.global.u32 	[%rd15], %r185;
$L__BB9_95:
	mov.u32 	%r532, %tid.x;
	and.b32  	%r533, %r532, 992;
	mul.lo.s32 	%r534, %r533, 19;
	and.b32  	%r535, %r532, 31;
	or.b32  	%r536, %r534, %r535;
	add.s32 	%r537, %r536, 32;
	setp.ge.s32 	%p82, %r537, %r204;
	@%p82 bra 	$L__BB9_97;
	st.global.u32 	[%rd15+128], %r186;
$L__BB9_97:
	add.s32 	%r543, %r536, 64;
	setp.ge.s32 	%p83, %r543, %r204;
	@%p83 bra 	$L__BB9_99;
	st.global.u32 	[%rd15+256], %r187;
$L__BB9_99:
	add.s32 	%r549, %r536, 96;
	setp.ge.s32 	%p84, %r549, %r204;
	@%p84 bra 	$L__BB9_101;
	st.global.u32 	[%rd15+384], %r188;
$L__BB9_101:
	add.s32 	%r555, %r536, 128;
	setp.ge.s32 	%p85, %r555, %r204;
	@%p85 bra 	$L__BB9_103;
	st.global.u32 	[%rd15+512], %r189;
$L__BB9_103:
	add.s32 	%r561, %r536, 160;
	setp.ge.s32 	%p86, %r561, %r204;
	@%p86 bra 	$L__BB9_105;
	st.global.u32 	[%rd15+640], %r190;
$L__BB9_105:
	add.s32 	%r567, %r536, 192;
	setp.ge.s32 	%p87, %r567, %r204;
	@%p87 bra 	$L__BB9_107;
	st.global.u32 	[%rd15+768], %r191;
$L__BB9_107:
	add.s32 	%r573, %r536, 224;
	setp.ge.s32 	%p88, %r573, %r204;
	@%p88 bra 	$L__BB9_109;
	st.global.u32 	[%rd15+896], %r192;
$L__BB9_109:
	setp.ge.s32 	%p89, %r95, %r204;
	@%p89 bra 	$L__BB9_111;
	st.global.u32 	[%rd15+1024], %r193;
$L__BB9_111:
	setp.ge.s32 	%p90, %r98, %r204;
	@%p90 bra 	$L__BB9_113;
	st.global.u32 	[%rd15+1152], %r194;
$L__BB9_113:
	add.s32 	%r579, %r536, 320;
	setp.ge.s32 	%p91, %r579, %r204;
	@%p91 bra 	$L__BB9_115;
	st.global.u32 	[%rd15+1280], %r195;
$L__BB9_115:
	add.s32 	%r585, %r536, 352;
	setp.ge.s32 	%p92, %r585, %r204;
	@%p92 bra 	$L__BB9_117;
	st.global.u32 	[%rd15+1408], %r196;
$L__BB9_117:
	add.s32 	%r591, %r536, 384;
	setp.ge.s32 	%p93, %r591, %r204;
	@%p93 bra 	$L__BB9_119;
	st.global.u32 	[%rd15+1536], %r197;
$L__BB9_119:
	add.s32 	%r597, %r536, 416;
	setp.ge.s32 	%p94, %r597, %r204;
	@%p94 bra 	$L__BB9_121;
	st.global.u32 	[%rd15+1664], %r198;
$L__BB9_121:
	add.s32 	%r603, %r536, 448;
	setp.ge.s32 	%p95, %r603, %r204;
	@%p95 bra 	$L__BB9_123;
	st.global.u32 	[%rd15+1792], %r199;
$L__BB9_123:
	add.s32 	%r609, %r536, 480;
	setp.ge.s32 	%p96, %r609, %r204;
	@%p96 bra 	$L__BB9_125;
	st.global.u32 	[%rd15+1920], %r200;
$L__BB9_125:
	add.s32 	%r615, %r536, 512;
	setp.ge.s32 	%p97, %r615, %r204;
	@%p97 bra 	$L__BB9_127;
	st.global.u32 	[%rd15+2048], %r201;
$L__BB9_127:
	setp.ge.s32 	%p98, %r115, %r204;
	@%p98 bra 	$L__BB9_129;
	st.global.u32 	[%rd15+2176], %r202;
$L__BB9_129:
	setp.ge.s32 	%p99, %r118, %r204;
	@%p99 bra 	$L__BB9_131;
	st.global.u32 	[%rd15+2304], %r203;
$L__BB9_131:
	ret;

}


// ===== COMPILED SASS (sm_100) =====

	.target	sm_100

	.elftype	@"ET_EXEC"


//--------------------- .note.nv.tkinfo           --------------------------
	.section	.note.nv.tkinfo,"",@"SHT_NOTE"
	.sectionflags	@"SHF_NOTE_NV_TKINFO"
	.tkinfo
        /*0018*/ 	.word	0x00000002
        /*0030*/ 	.string	""
        /*0030*/ 	.string	"ptxas"
        /*0030*/ 	.string	"Cuda compilation tools, release 13.0, V13.0.88"
        /*0030*/ 	.string	"Build cuda_13.0.r13.0/compiler.36424714_0"
        /*0030*/ 	.string	"-arch sm_100 -m 64 "



//--------------------- .note.nv.cuinfo           --------------------------
	.section	.note.nv.cuinfo,"",@"SHT_NOTE"
	.sectionflags	@"SHF_NOTE_NV_CUINFO"
        /*0018*/ 	.short	0x0002
        /*001a*/ 	.short	0x0064
        /*001c*/ 	.short	0x0082
	.zero		2


//--------------------- .nv.info                  --------------------------
	.section	.nv.info,"",@"SHT_CUDA_INFO"
	.align	4


	//----- nvinfo : EIATTR_REGCOUNT
	.align		4
        /*0000*/ 	.byte	0x04, 0x2f
        /*0002*/ 	.short	(.L_46 - .L_45)
	.align		4
.L_45:
        /*0004*/ 	.word	index@(_Z7mapPartPiS_i)
        /*0008*/ 	.word	0x0000001a


	//----- nvinfo : EIATTR_FRAME_SIZE
	.align		4
.L_46:
        /*000c*/ 	.byte	0x04, 0x11
        /*000e*/ 	.short	(.L_48 - .L_47)
	.align		4
.L_47:
        /*0010*/ 	.word	index@(_Z7mapPartPiS_i)
        /*0014*/ 	.word	0x00000000


	//----- nvinfo : EIATTR_REGCOUNT
	.align		4
.L_48:
        /*0018*/ 	.byte	0x04, 0x2f
        /*001a*/ 	.short	(.L_50 - .L_49)
	.align		4
.L_49:
        /*001c*/ 	.word	index@(_Z10count_HistPiS_i)
        /*0020*/ 	.word	0x00000028


	//----- nvinfo : EIATTR_FRAME_SIZE
	.align		4
.L_50:
        /*0024*/ 	.byte	0x04, 0x11
        /*0026*/ 	.short	(.L_52 - .L_51)
	.align		4
.L_51:
        /*0028*/ 	.word	index@(_Z10count_HistPiS_i)
        /*002c*/ 	.word	0x00000000


	//----- nvinfo : EIATTR_REGCOUNT
	.align		4
.L_52:
        /*0030*/ 	.byte	0x04, 0x2f
        /*0032*/ 	.short	(.L_54 - .L_53)
	.align		4
.L_53:
        /*0034*/ 	.word	index@(_Z10write_HistPiS_S_i)
        /*0038*/ 	.word	0x00000020


	//----- nvinfo : EIATTR_FRAME_SIZE
	.align		4
.L_54:
        /*003c*/ 	.byte	0x04, 0x11
        /*003e*/ 	.short	(.L_56 - .L_55)
	.align		4
.L_55:
        /*0040*/ 	.word	index@(_Z10write_HistPiS_S_i)
        /*0044*/ 	.word	0x00000000


	//----- nvinfo : EIATTR_REGCOUNT
	.align		4
.L_56:
        /*0048*/ 	.byte	0x04, 0x2f
        /*004a*/ 	.short	(.L_58 - .L_57)
	.align		4
.L_57:
        /*004c*/ 	.word	index@(_Z11getStartPosPiS_i)
        /*0050*/ 	.word	0x0000000a


	//----- nvinfo : EIATTR_FRAME_SIZE
	.align		4
.L_58:
        /*0054*/ 	.byte	0x04, 0x11
        /*0056*/ 	.short	(.L_60 - .L_59)
	.align		4
.L_59:
        /*0058*/ 	.word	index@(_Z11getStartPosPiS_i)
        /*005c*/ 	.word	0x00000000


	//----- nvinfo : EIATTR_REGCOUNT
	.align		4
.L_60:
        /*0060*/ 	.byte	0x04, 0x2f
        /*0062*/ 	.short	(.L_62 - .L_61)
	.align		4
.L_61:
        /*0064*/ 	.word	index@(_Z7scatterPiPfS_S0_S_i)
        /*0068*/ 	.word	0x00000020


	//----- nvinfo : EIATTR_FRAME_SIZE
	.align		4
.L_62:
        /*006c*/ 	.byte	0x04, 0x11
        /*006e*/ 	.short	(.L_64 - .L_63)
	.align		4
.L_63:
        /*0070*/ 	.word	index@(_Z7scatterPiPfS_S0_S_i)
        /*0074*/ 	.word	0x00000000


	//----- nvinfo : EIATTR_REGCOUNT
	.align		4
.L_64:
        /*0078*/ 	.byte	0x04, 0x2f
        /*007a*/ 	.short	(.L_66 - .L_65)
	.align		4
.L_65:
        /*007c*/ 	.word	index@(_Z4joinPiPfS_S0_S_S_S_ii)
        /*0080*/ 	.word	0x00000004


	//----- nvinfo : EIATTR_FRAME_SIZE
	.align		4
.L_66:
        /*0084*/ 	.byte	0x04, 0x11
        /*0086*/ 	.short	(.L_68 - .L_67)
	.align		4
.L_67:
        /*0088*/ 	.word	index@(_Z4joinPiPfS_S0_S_S_S_ii)
        /*008c*/ 	.word	0x00000000


	//----- nvinfo : EIATTR_REGCOUNT
	.align		4
.L_68:
        /*0090*/ 	.byte	0x04, 0x2f
        /*0092*/ 	.short	(.L_70 - .L_69)
	.align		4
.L_69:
        /*0094*/ 	.word	index@(_ZN3cub18CUB_300001_SM_10006detail11EmptyKernelIvEEvv)
        /*0098*/ 	.word	0x00000004


	//----- nvinfo : EIATTR_FRAME_SIZE
	.align		4
.L_70:
        /*009c*/ 	.byte	0x04, 0x11
        /*009e*/ 	.short	(.L_72 - .L_71)
	.align		4
.L_71:
        /*00a0*/ 	.word	index@(_ZN3cub18CUB_300001_SM_10006detail11EmptyKernelIvEEvv)
        /*00a4*/ 	.word	0x00000000


	//----- nvinfo : EIATTR_REGCOUNT
	.align		4
.L_72:
        /*00a8*/ 	.byte	0x04, 0x2f
        /*00aa*/ 	.short	(.L_74 - .L_73)
	.align		4
.L_73:
        /*00ac*/ 	.word	index@(_ZN3cub18CUB_300001_SM_10006detail4scan20DeviceScanInitKernelINS0_13ScanTileStateIiLb1EEEEEvT_i)
        /*00b0*/ 	.word	0x00000008


	//----- nvinfo : EIATTR_FRAME_SIZE
	.align		4
.L_74:
        /*00b4*/ 	.byte	0x04, 0x11
        /*00b6*/ 	.short	(.L_76 - .L_75)
	.align		4
.L_75:
        /*00b8*/ 	.word	index@(_ZN3cub18CUB_300001_SM_10006detail4scan20DeviceScanInitKernelINS0_13ScanTileStateIiLb1EEEEEvT_i)
        /*00bc*/ 	.word	0x00000000


	//----- nvinfo : EIATTR_REGCOUNT
	.align		4
.L_76:
        /*00c0*/ 	.byte	0x04, 0x2f
        /*00c2*/ 	.short	(.L_78 - .L_77)
	.align		4
.L_77:
        /*00c4*/ 	.word	index@(_ZN3cub18CUB_300001_SM_10006detail4scan16DeviceScanKernelINS2_10policy_hubIiiijN4cuda3std3__44plusIvEEE10Policy1000EN6thrust24THRUST_300001_SM_1000_NS10device_ptrIiEESF_NS0_13ScanTileStateIiLb1EEES9_NS1_10InputValueIiPiEEjiLb0EiEEvT0_T1_T2_iT3_T4_T5_)
        /*00c8*/ 	.word	0x00000038


	//----- nvinfo : EIATTR_FRAME_SIZE
	.align		4
.L_78:
        /*00cc*/ 	.byte	0x04, 0x11
        /*00ce*/ 	.short	(.L_80 - .L_79)
	.align		4
.L_79:
        /*00d0*/ 	.word	index@(_ZN3cub18CUB_300001_SM_10006detail4scan16DeviceScanKernelINS2_10policy_hubIiiijN4cuda3std3__44plusIvEEE10Policy1000EN6thrust24THRUST_300001_SM_1000_NS10device_ptrIiEESF_NS0_13ScanTileStateIiLb1EEES9_NS1_10InputValueIiPiEEjiLb0EiEEvT0_T1_T2_iT3_T4_T5_)
        /*00d4*/ 	.word	0x00000000


	//----- nvinfo : EIATTR_REGCOUNT
	.align		4
.L_80:
        /*00d8*/ 	.byte	0x04, 0x2f
        /*00da*/ 	.short	(.L_82 - .L_81)
	.align		4
.L_81:
        /*00dc*/ 	.word	index@(_ZN3cub18CUB_300001_SM_10006detail4scan16DeviceScanKernelINS2_10policy_hubIiiimN4cuda3std3__44plusIvEEE10Policy1000EN6thrust24THRUST_300001_SM_1000_NS10device_ptrIiEESF_NS0_13ScanTileStateIiLb1EEES9_NS1_10InputValueIiPiEEmiLb0EiEEvT0_T1_T2_iT3_T4_T5_)
        /*00e0*/ 	.word	0x00000030


	//----- nvinfo : EIATTR_FRAME_SIZE
	.align		4
.L_82:
        /*00e4*/ 	.byte	0x04, 0x11
        /*00e6*/ 	.short	(.L_84 - .L_83)
	.align		4
.L_83:
        /*00e8*/ 	.word	index@(_ZN3cub18CUB_300001_SM_10006detail4scan16DeviceScanKernelINS2_10policy_hubIiiimN4cuda3std3__44plusIvEEE10Policy1000EN6thrust24THRUST_300001_SM_1000_NS10device_ptrIiEESF_NS0_13ScanTileStateIiLb1EEES9_NS1_10InputValueIiPiEEmiLb0EiEEvT0_T1_T2_iT3_T4_T5_)
        /*00ec*/ 	.word	0x00000000


	//----- nvinfo : EIATTR_MIN_STACK_SIZE
	.align		4
.L_84:
        /*00f0*/ 	.byte	0x04, 0x12
        /*00f2*/ 	.short	(.L_86 - .L_85)
	.align		4
.L_85:
        /*00f4*/ 	.word	index@(_ZN3cub18CUB_300001_SM_10006detail4scan16DeviceScanKernelINS2_10policy_hubIiiimN4cuda3std3__44plusIvEEE10Policy1000EN6thrust24THRUST_300001_SM_1000_NS10device_ptrIiEESF_NS0_13ScanTileStateIiLb1EEES9_NS1_10InputValueIiPiEEmiLb0EiEEvT0_T1_T2_iT3_T4_T5_)
        /*00f8*/ 	.word	0x00000000


	//----- nvinfo : EIATTR_MIN_STACK_SIZE
	.align		4
.L_86:
        /*00fc*/ 	.byte	0x04, 0x12
        /*00fe*/ 	.short	(.L_88 - .L_87)
	.align		4
.L_87:
        /*0100*/ 	.word	index@(_ZN3cub18CUB_300001_SM_10006detail4scan16DeviceScanKernelINS2_10policy_hubIiiijN4cuda3std3__44plusIvEEE10Policy1000EN6thrust24THRUST_300001_SM_1000_NS10device_ptrIiEESF_NS0_13ScanTileStateIiLb1EEES9_NS1_10InputValueIiPiEEjiLb0EiEEvT0_T1_T2_iT3_T4_T5_)
        /*0104*/ 	.word	0x00000000


	//----- nvinfo : EIATTR_MIN_STACK_SIZE
	.align		4
.L_88:
        /*0108*/ 	.byte	0x04, 0x12
        /*010a*/ 	.short	(.L_90 - .L_89)
	.align		4
.L_89:
        /*010c*/ 	.word	index@(_ZN3cub18CUB_300001_SM_10006detail4scan20DeviceScanInitKernelINS0_13ScanTileStateIiLb1EEEEEvT_i)
        /*0110*/ 	.word	0x00000000


	//----- nvinfo : EIATTR_MIN_STACK_SIZE
	.align		4
.L_90:
        /*0114*/ 	.byte	0x04, 0x12
        /*0116*/ 	.short	(.L_92 - .L_91)
	.align		4
.L_91:
        /*0118*/ 	.word	index@(_ZN3cub18CUB_300001_SM_10006detail11EmptyKernelIvEEvv)
        /*011c*/ 	.word	0x00000000


	//----- nvinfo : EIATTR_MIN_STACK_SIZE
	.align		4
.L_92:
        /*0120*/ 	.byte	0x04, 0x12
        /*0122*/ 	.short	(.L_94 - .L_93)
	.align		4
.L_93:
        /*0124*/ 	.word	index@(_Z4joinPiPfS_S0_S_S_S_ii)
        /*0128*/ 	.word	0x00000000


	//----- nvinfo : EIATTR_MIN_STACK_SIZE
	.align		4
.L_94:
        /*012c*/ 	.byte	0x04, 0x12
        /*012e*/ 	.short	(.L_96 - .L_95)
	.align		4
.L_95:
        /*0130*/ 	.word	index@(_Z7scatterPiPfS_S0_S_i)
        /*0134*/ 	.word	0x00000000


	//----- nvinfo : EIATTR_MIN_STACK_SIZE
	.align		4
.L_96:
        /*0138*/ 	.byte	0x04, 0x12
        /*013a*/ 	.short	(.L_98 - .L_97)
	.align		4
.L_97:
        /*013c*/ 	.word	index@(_Z11getStartPosPiS_i)
        /*0140*/ 	.word	0x00000000


	//----- nvinfo : EIATTR_MIN_STACK_SIZE
	.align		4
.L_98:
        /*0144*/ 	.byte	0x04, 0x12
        /*0146*/ 	.short	(.L_100 - .L_99)
	.align		4
.L_99:
        /*0148*/ 	.word	index@(_Z10write_HistPiS_S_i)
        /*014c*/ 	.word	0x00000000


	//----- nvinfo : EIATTR_MIN_STACK_SIZE
	.align		4
.L_100:
        /*0150*/ 	.byte	0x04, 0x12
        /*0152*/ 	.short	(.L_102 - .L_101)
	.align		4
.L_101:
        /*0154*/ 	.word	index@(_Z10count_HistPiS_i)
        /*0158*/ 	.word	0x00000000


	//----- nvinfo : EIATTR_MIN_STACK_SIZE
	.align		4
.L_102:
        /*015c*/ 	.byte	0x04, 0x12
        /*015e*/ 	.short	(.L_104 - .L_103)
	.align		4
.L_103:
        /*0160*/ 	.word	index@(_Z7mapPartPiS_i)
        /*0164*/ 	.word	0x00000000
.L_104:


//--------------------- .nv.compat                --------------------------
	.section	.nv.compat,"",@"SHT_CUDA_COMPAT_INFO"
	.align	4
        /*0000*/ 	.byte	0x02, 0x09, 0x00, 0x00, 0x02, 0x02, 0x01, 0x00, 0x02, 0x05, 0x05, 0x00, 0x03, 0x07, 0x01, 0x01
        /*0010*/ 	.byte	0x02, 0x03, 0x00, 0x00, 0x02, 0x06, 0x01, 0x00, 0x04, 0x0b, 0x08, 0x00, 0x09, 0x00, 0x00, 0x00
        /*0020*/ 	.byte	0x00, 0x00, 0x00, 0x00


//--------------------- .nv.info._ZN3cub18CUB_300001_SM_10006detail4scan16DeviceScanKernelINS2_10policy_hubIiiimN4cuda3std3__44plusIvEEE10Policy1000EN6thrust24THRUST_300001_SM_1000_NS10device_ptrIiEESF_NS0_13ScanTileStateIiLb1EEES9_NS1_10InputValueIiPiEEmiLb0EiEEvT0_T1_T2_iT3_T4_T5_ --------------------------
	.section	.nv.info._ZN3cub18CUB_300001_SM_10006detail4scan16DeviceScanKernelINS2_10policy_hubIiiimN4cuda3std3__44plusIvEEE10Policy1000EN6thrust24THRUST_300001_SM_1000_NS10device_ptrIiEESF_NS0_13ScanTileStateIiLb1EEES9_NS1_10InputValueIiPiEEmiLb0EiEEvT0_T1_T2_iT3_T4_T5_,"",@"SHT_CUDA_INFO"
	.sectionflags	@""
	.align	4


	//----- nvinfo : EIATTR_CUDA_API_VERSION
	.align		4
        /*0000*/ 	.byte	0x04, 0x37
        /*0002*/ 	.short	(.L_106 - .L_105)
.L_105:
        /*0004*/ 	.word	0x00000082


	//----- nvinfo : EIATTR_KPARAM_INFO
	.align		4
.L_106:
        /*0008*/ 	.byte	0x04, 0x17
        /*000a*/ 	.short	(.L_108 - .L_107)
.L_107:
        /*000c*/ 	.word	0x00000000
        /*0010*/ 	.short	0x0006
        /*0012*/ 	.short	0x0030
        /*0014*/ 	.byte	0x00, 0xf0, 0x21, 0x00


	//----- nvinfo : EIATTR_KPARAM_INFO
	.align		4
.L_108:
        /*0018*/ 	.byte	0x04, 0x17
        /*001a*/ 	.short	(.L_110 - .L_109)
.L_109:
        /*001c*/ 	.word	0x00000000
        /*0020*/ 	.short	0x0005
        /*0022*/ 	.short	0x0020
        /*0024*/ 	.byte	0x00, 0xf0, 0x41, 0x00


	//----- nvinfo : EIATTR_KPARAM_INFO
	.align		4
.L_110:
        /*0028*/ 	.byte	0x04, 0x17
        /*002a*/ 	.short	(.L_112 - .L_111)
.L_111:
        /*002c*/ 	.word	0x00000000
        /*0030*/ 	.short	0x0004
        /*0032*/ 	.short	0x001c
        /*0034*/ 	.byte	0x00, 0xf0, 0x05, 0x00


	//----- nvinfo : EIATTR_KPARAM_INFO
	.align		4
.L_112:
        /*0038*/ 	.byte	0x04, 0x17
        /*003a*/ 	.short	(.L_114 - .L_113)
.L_113:
        /*003c*/ 	.word	0x00000000
        /*0040*/ 	.short	0x0003
        /*0042*/ 	.short	0x0018
        /*0044*/ 	.byte	0x00, 0xf0, 0x11, 0x00


	//----- nvinfo : EIATTR_KPARAM_INFO
	.align		4
.L_114:
        /*0048*/ 	.byte	0x04, 0x17
        /*004a*/ 	.short	(.L_116 - .L_115)
.L_115:
        /*004c*/ 	.word	0x00000000
        /*0050*/ 	.short	0x0002
        /*0052*/ 	.short	0x0010
        /*0054*/ 	.byte	0x00, 0xf0, 0x21, 0x00


	//----- nvinfo : EIATTR_KPARAM_INFO
	.align		4
.L_116:
        /*0058*/ 	.byte	0x04, 0x17
        /*005a*/ 	.short	(.L_118 - .L_117)
.L_117:
        /*005c*/ 	.word	0x00000000
        /*0060*/ 	.short	0x0001
        /*0062*/ 	.short	0x0008
        /*0064*/ 	.byte	0x00, 0xf0, 0x21, 0x00


	//----- nvinfo : EIATTR_KPARAM_INFO
	.align		4
.L_118:
        /*0068*/ 	.byte	0x04, 0x17
        /*006a*/ 	.short	(.L_120 - .L_119)
.L_119:
        /*006c*/ 	.word	0x00000000
        /*0070*/ 	.short	0x0000
        /*0072*/ 	.short	0x0000
        /*0074*/ 	.byte	0x00, 0xf0, 0x21, 0x00


	//----- nvinfo : EIATTR_SPARSE_MMA_MASK
	.align		4
.L_120:
        /*0078*/ 	.byte	0x03, 0x50
        /*007a*/ 	.short	0x0000


	//----- nvinfo : EIATTR_MAXREG_COUNT
	.align		4
        /*007c*/ 	.byte	0x03, 0x1b
        /*007e*/ 	.short	0x0080


	//----- nvinfo : EIATTR_NUM_BARRIERS
	.align		4
        /*0080*/ 	.byte	0x02, 0x4c
        /*0082*/ 	.byte	0x01
	.zero		1


	//----- nvinfo : EIATTR_MERCURY_ISA_VERSION
	.align		4
        /*0084*/ 	.byte	0x03, 0x5f
        /*0086*/ 	.short	0x0101


	//----- nvinfo : EIATTR_COOP_GROUP_MASK_REGIDS
	.align		4
        /*0088*/ 	.byte	0x04, 0x29
        /*008a*/ 	.short	(.L_122 - .L_121)


	//   ....[0]....
.L_121:
        /*008c*/ 	.word	0xffffffff


	//   ....[1]....
        /*0090*/ 	.word	0xffffffff


	//   ....[2]....
        /*0094*/ 	.word	0xffffffff


	//   ....[3]....
        /*0098*/ 	.word	0xffffffff


	//   ....[4]....
        /*009c*/ 	.word	0xffffffff


	//   ....[5]....
        /*00a0*/ 	.word	0xffffffff


	//   ....[6]....
        /*00a4*/ 	.word	0xffffffff


	//   ....[7]....
        /*00a8*/ 	.word	0xffffffff


	//   ....[8]....
        /*00ac*/ 	.word	0xffffffff


	//   ....[9]....
        /*00b0*/ 	.word	0xffffffff


	//   ....[10]....
        /*00b4*/ 	.word	0xffffffff


	//   ....[11]....
        /*00b8*/ 	.word	0xffffffff


	//   ....[12]....
        /*00bc*/ 	.word	0xffffffff


	//   ....[13]....
        /*00c0*/ 	.word	0xffffffff


	//   ....[14]....
        /*00c4*/ 	.word	0xffffffff


	//   ....[15]....
        /*00c8*/ 	.word	0xffffffff


	//   ....[16]....
        /*00cc*/ 	.word	0xffffffff


	//   ....[17]....
        /*00d0*/ 	.word	0xffffffff


	//   ....[18]....
        /*00d4*/ 	.word	0xffffffff


	//   ....[19]....
        /*00d8*/ 	.word	0xffffffff


	//   ....[20]....
        /*00dc*/ 	.word	0xffffffff


	//   ....[21]....
        /*00e0*/ 	.word	0xffffffff


	//   ....[22]....
        /*00e4*/ 	.word	0xffffffff


	//   ....[23]....
        /*00e8*/ 	.word	0xffffffff


	//   ....[24]....
        /*00ec*/ 	.word	0xffffffff


	//   ....[25]....
        /*00f0*/ 	.word	0xffffffff


	//   ....[26]....
        /*00f4*/ 	.word	0xffffffff


	//   ....[27]....
        /*00f8*/ 	.word	0xffffffff


	//   ....[28]....
        /*00fc*/ 	.word	0xffffffff


	//   ....[29]....
        /*0100*/ 	.word	0xffffffff


	//   ....[30]....
        /*0104*/ 	.word	0xffffffff


	//   ....[31]....
        /*0108*/ 	.word	0xffffffff


	//   ....[32]....
        /*010c*/ 	.word	0xffffffff


	//   ....[33]....
        /*0110*/ 	.word	0xffffffff


	//   ....[34]....
        /*0114*/ 	.word	0xffffffff


	//   ....[35]....
        /*0118*/ 	.word	0xffffffff


	//   ....[36]....
        /*011c*/ 	.word	0xffffffff


	//   ....[37]....
        /*0120*/ 	.word	0xffffffff


	//   ....[38]....
        /*0124*/ 	.word	0xffffffff


	//   ....[39]....
        /*0128*/ 	.word	0xffffffff


	//   ....[40]....
        /*012c*/ 	.word	0xffffffff


	//   ....[41]....
        /*0130*/ 	.word	0xffffffff


	//   ....[42]....
        /*0134*/ 	.word	0xffffffff


	//   ....[43]....
        /*0138*/ 	.word	0xffffffff


	//   ....[44]....
        /*013c*/ 	.word	0xffffffff


	//   ....[45]....
        /*0140*/ 	.word	0xffffffff


	//   ....[46]....
        /*0144*/ 	.word	0xffffffff


	//   ....[47]....
        /*0148*/ 	.word	0xffffffff


	//   ....[48]....
        /*014c*/ 	.word	0xffffffff


	//   ....[49]....
        /*0150*/ 	.word	0xffffffff


	//   ....[50]....
        /*0154*/ 	.word	0xffffffff


	//   ....[51]....
        /*0158*/ 	.word	0xffffffff


	//   ....[52]....
        /*015c*/ 	.word	0xffffffff


	//   ....[53]....
        /*0160*/ 	.word	0xffffffff


	//   ....[54]....
        /*0164*/ 	.word	0xffffffff


	//   ....[55]....
        /*0168*/ 	.word	0xffffffff


	//   ....[56]....
        /*016c*/ 	.word	0xffffffff


	//   ....[57]....
        /*0170*/ 	.word	0xffffffff


	//   ....[58]....
        /*0174*/ 	.word	0xffffffff


	//   ....[59]....
        /*0178*/ 	.word	0xffffffff


	//   ....[60]....
        /*017c*/ 	.word	0x0500000a


	//   ....[61]....
        /*0180*/ 	.word	0x0500000a


	//   ....[62]....
        /*0184*/ 	.word	0x0500000a


	//   ....[63]....
        /*0188*/ 	.word	0x0500000a


	//   ....[64]....
        /*018c*/ 	.word	0x0500000a


	//   ....[65]....
        /*0190*/ 	.word	0x0500000a


	//   ....[66]....
        /*0194*/ 	.word	0x0500000a


	//   ....[67]....
        /*0198*/ 	.word	0x0500000a


	//   ....[68]....
        /*019c*/ 	.word	0x0500000a


	//   ....[69]....
        /*01a0*/ 	.word	0x0500000a


	//   ....[70]....
        /*01a4*/ 	.word	0x0500000a


	//   ....[71]....
        /*01a8*/ 	.word	0x0500000a


	//   ....[72]....
        /*01ac*/ 	.word	0x0500000a


	//   ....[73]....
        /*01b0*/ 	.word	0x0500000a


	//   ....[74]....
        /*01b4*/ 	.word	0x0500000a


	//   ....[75]....
        /*01b8*/ 	.word	0x0500000a


	//   ....[76]....
        /*01bc*/ 	.word	0x0500000a


	//   ....[77]....
        /*01c0*/ 	.word	0x0500000a


	//   ....[78]....
        /*01c4*/ 	.word	0x0500000a


	//   ....[79]....
        /*01c8*/ 	.word	0x0500000a


	//   ....[80]....
        /*01cc*/ 	.word	0x0500000a


	//   ....[81]....
        /*01d0*/ 	.word	0x0500000a


	//   ....[82]....
        /*01d4*/ 	.word	0x0500000a


	//   ....[83]....
        /*01d8*/ 	.word	0x0500000a


	//   ....[84]....
        /*01dc*/ 	.word	0x0500000a


	//   ....[85]....
        /*01e0*/ 	.word	0x0500000a


	//   ....[86]....
        /*01e4*/ 	.word	0x0500000a


	//   ....[87]....
        /*01e8*/ 	.word	0x0500000a


	//   ....[88]....
        /*01ec*/ 	.word	0x0500000a


	//   ....[89]....
        /*01f0*/ 	.word	0x0500000a


	//   ....[90]....
        /*01f4*/ 	.word	0x0500000a


	//   ....[91]....
        /*01f8*/ 	.word	0x0500000a


	//   ....[92]....
        /*01fc*/ 	.word	0x0500000a


	//   ....[93]....
        /*0200*/ 	.word	0x0500000a


	//   ....[94]....
        /*0204*/ 	.word	0x0500000a


	//   ....[95]....
        /*0208*/ 	.word	0x0500000a


	//----- nvinfo : EIATTR_COOP_GROUP_INSTR_OFFSETS
	.align		4
.L_122:
        /*020c*/ 	.byte	0x04, 0x28
        /*020e*/ 	.short	(.L_124 - .L_123)


	//   ....[0]....
.L_123:
        /*0210*/ 	.word	0x000004d0


	//   ....[1]....
        /*0214*/ 	.word	0x000006f0


	//   ....[2]....
        /*0218*/ 	.word	0x00000710


	//   ....[3]....
        /*021c*/ 	.word	0x00000730


	//   ....[4]....
        /*0220*/ 	.word	0x00000750


	//   ....[5]....
        /*0224*/ 	.word	0x00000770


	//   ....[6]....
        /*0228*/ 	.word	0x00000b80


	//   ....[7]....
        /*022c*/ 	.word	0x00000ba0


	//   ....[8]....
        /*0230*/ 	.word	0x00000bc0


	//   ....[9]....
        /*0234*/ 	.word	0x00000be0


	//   ....[10]....
        /*0238*/ 	.word	0x00000c00


	//   ....[11]....
        /*023c*/ 	.word	0x00001000


	//   ....[12]....
        /*0240*/ 	.word	0x00001090


	//   ....[13]....
        /*0244*/ 	.word	0x000010f0


	//   ....[14]....
        /*0248*/ 	.word	0x00001160


	//   ....[15]....
        /*024c*/ 	.word	0x000011c0


	//   ....[16]....
        /*0250*/ 	.word	0x00001210


	//   ....[17]....
        /*0254*/ 	.word	0x00001270


	//   ....[18]....
        /*0258*/ 	.word	0x000012c0


	//   ....[19]....
        /*025c*/ 	.word	0x000012e0


	//   ....[20]....
        /*0260*/ 	.word	0x000013a0


	//   ....[21]....
        /*0264*/ 	.word	0x00001430


	//   ....[22]....
        /*0268*/ 	.word	0x00001480


	//   ....[23]....
        /*026c*/ 	.word	0x000014e0


	//   ....[24]....
        /*0270*/ 	.word	0x00001540


	//   ....[25]....
        /*0274*/ 	.word	0x00001580


	//   ....[26]....
        /*0278*/ 	.word	0x000015c0


	//   ....[27]....
        /*027c*/ 	.word	0x00001600


	//   ....[28]....
        /*0280*/ 	.word	0x00001610


	//   ....[29]....
        /*0284*/ 	.word	0x00001a50


	//   ....[30]....
        /*0288*/ 	.word	0x00002430


	//   ....[31]....
        /*028c*/ 	.word	0x00002650


	//   ....[32]....
        /*0290*/ 	.word	0x00002670


	//   ....[33]....
        /*0294*/ 	.word	0x00002690


	//   ....[34]....
        /*0298*/ 	.word	0x000026b0


	//   ....[35]....
        /*029c*/ 	.word	0x000026d0


	//   ....[36]....
        /*02a0*/ 	.word	0x00002a60


	//   ....[37]....
        /*02a4*/ 	.word	0x00002a80


	//   ....[38]....
        /*02a8*/ 	.word	0x00002aa0


	//   ....[39]....
        /*02ac*/ 	.word	0x00002ac0


	//   ....[40]....
        /*02b0*/ 	.word	0x00002ae0


	//   ....[41]....
        /*02b4*/ 	.word	0x00002ee0


	//   ....[42]....
        /*02b8*/ 	.word	0x00002f70


	//   ....[43]....
        /*02bc*/ 	.word	0x00002fd0


	//   ....[44]....
        /*02c0*/ 	.word	0x00003030


	//   ....[45]....
        /*02c4*/ 	.word	0x00003090


	//   ....[46]....
        /*02c8*/ 	.word	0x000030f0


	//   ....[47]....
        /*02cc*/ 	.word	0x00003140


	//   ....[48]....
        /*02d0*/ 	.word	0x000031b0


	//   ....[49]....
        /*02d4*/ 	.word	0x000031c0


	//   ....[50]....
        /*02d8*/ 	.word	0x00003280


	//   ....[51]....
        /*02dc*/ 	.word	0x00003310


	//   ....[52]....
        /*02e0*/ 	.word	0x00003360


	//   ....[53]....
        /*02e4*/ 	.word	0x000033d0


	//   ....[54]....
        /*02e8*/ 	.word	0x00003430


	//   ....[55]....
        /*02ec*/ 	.word	0x00003480


	//   ....[56]....
        /*02f0*/ 	.word	0x000034c0


	//   ....[57]....
        /*02f4*/ 	.word	0x00003520


	//   ....[58]....
        /*02f8*/ 	.word	0x00003530


	//   ....[59]....
        /*02fc*/ 	.word	0x000039a0


	//   ....[60]....
        /*0300*/ 	.word	0x00003f30


	//   ....[61]....
        /*0304*/ 	.word	0x00003fb0


	//   ....[62]....
        /*0308*/ 	.word	0x00004040


	//   ....[63]....
        /*030c*/ 	.word	0x00004120


	//   ....[64]....
        /*0310*/ 	.word	0x000041a0


	//   ....[65]....
        /*0314*/ 	.word	0x00004230


	//   ....[66]....
        /*0318*/ 	.word	0x000042b0


	//   ....[67]....
        /*031c*/ 	.word	0x00004330


	//   ....[68]....
        /*0320*/ 	.word	0x00004360


	//   ....[69]....
        /*0324*/ 	.word	0x00004430


	//   ....[70]....
        /*0328*/ 	.word	0x000044b0


	//   ....[71]....
        /*032c*/ 	.word	0x00004530


	//   ....[72]....
        /*0330*/ 	.word	0x000045e0


	//   ....[73]....
        /*0334*/ 	.word	0x00004670


	//   ....[74]....
        /*0338*/ 	.word	0x000046f0


	//   ....[75]....
        /*033c*/ 	.word	0x00004760


	//   ....[76]....
        /*0340*/ 	.word	0x000047e0


	//   ....[77]....
        /*0344*/ 	.word	0x00004840


	//   ....[78]....
        /*0348*/ 	.word	0x000048b0


	//   ....[79]....
        /*034c*/ 	.word	0x00004930


	//   ....[80]....
        /*0350*/ 	.word	0x000049d0


	//   ....[81]....
        /*0354*/ 	.word	0x00004a90


	//   ....[82]....
        /*0358*/ 	.word	0x00004b30


	//   ....[83]....
        /*035c*/ 	.word	0x00004bc0


	//   ....[84]....
        /*0360*/ 	.word	0x00004c50


	//   ....[85]....
        /*0364*/ 	.word	0x00004cc0


	//   ....[86]....
        /*0368*/ 	.word	0x00004cf0


	//   ....[87]....
        /*036c*/ 	.word	0x00004dc0


	//   ....[88]....
        /*0370*/ 	.word	0x00004e40


	//   ....[89]....
        /*0374*/ 	.word	0x00004ec0


	//   ....[90]....
        /*0378*/ 	.word	0x00004f80


	//   ....[91]....
        /*037c*/ 	.word	0x00005020


	//   ....[92]....
        /*0380*/ 	.word	0x000050b0


	//   ....[93]....
        /*0384*/ 	.word	0x00005140


	//   ....[94]....
        /*0388*/ 	.word	0x000051d0


	//   ....[95]....
        /*038c*/ 	.word	0x00005230


	//----- nvinfo : EIATTR_VRC_CTA_INIT_COUNT
	.align		4
.L_124:
        /*0390*/ 	.byte	0x02, 0x4a
	.zero		1
	.zero		1


	//----- nvinfo : EIATTR_EXIT_INSTR_OFFSETS
	.align		4
        /*0394*/ 	.byte	0x04, 0x1c
        /*0396*/ 	.short	(.L_126 - .L_125)


	//   ....[0]....
.L_125:
        /*0398*/ 	.word	0x00001ce0


	//   ....[1]....
        /*039c*/ 	.word	0x00001d10


	//   ....[2]....
        /*03a0*/ 	.word	0x00003ec0


	//   ....[3]....
        /*03a4*/ 	.word	0x00003ee0


	//----- nvinfo : EIATTR_MAX_THREADS
	.align		4
.L_126:
        /*03a8*/ 	.byte	0x04, 0x05
        /*03aa*/ 	.short	(.L_128 - .L_127)
.L_127:
        /*03ac*/ 	.word	0x000001a0
        /*03b0*/ 	.word	0x00000001
        /*03b4*/ 	.word	0x00000001


	//----- nvinfo : EIATTR_CRS_STACK_SIZE
	.align		4
.L_128:
        /*03b8*/ 	.byte	0x04, 0x1e
        /*03ba*/ 	.short	(.L_130 - .L_129)
.L_129:
        /*03bc*/ 	.word	0x00000000


	//----- nvinfo : EIATTR_CBANK_PARAM_SIZE
	.align		4
.L_130:
        /*03c0*/ 	.byte	0x03, 0x19
        /*03c2*/ 	.short	0x0038


	//----- nvinfo : EIATTR_PARAM_CBANK
	.align		4
        /*03c4*/ 	.byte	0x04, 0x0a
        /*03c6*/ 	.short	(.L_132 - .L_131)
	.align		4
.L_131:
        /*03c8*/ 	.word	index@(.nv.constant0._ZN3cub18CUB_300001_SM_10006detail4scan16DeviceScanKernelINS2_10policy_hubIiiimN4cuda3std3__44plusIvEEE10Policy1000EN6thrust24THRUST_300001_SM_1000_NS10device_ptrIiEESF_NS0_13ScanTileStateIiLb1EEES9_NS1_10InputValueIiPiEEmiLb0EiEEvT0_T1_T2_iT3_T4_T5_)
        /*03cc*/ 	.short	0x0380
        /*03ce*/ 	.short	0x0038


	//----- nvinfo : EIATTR_SW_WAR
	.align		4
.L_132:
        /*03d0*/ 	.byte	0x04, 0x36
        /*03d2*/ 	.short	(.L_134 - .L_133)
.L_133:
        /*03d4*/ 	.word	0x00000008
.L_134:


//--------------------- .nv.info._ZN3cub18CUB_300001_SM_10006detail4scan16DeviceScanKernelINS2_10policy_hubIiiijN4cuda3std3__44plusIvEEE10Policy1000EN6thrust24THRUST_300001_SM_1000_NS10device_ptrIiEESF_NS0_13ScanTileStateIiLb1EEES9_NS1_10InputValueIiPiEEjiLb0EiEEvT0_T1_T2_iT3_T4_T5_ --------------------------
	.section	.nv.info._ZN3cub18CUB_300001_SM_10006detail4scan16DeviceScanKernelINS2_10policy_hubIiiijN4cuda3std3__44plusIvEEE10Policy1000EN6thrust24THRUST_300001_SM_1000_NS10device_ptrIiEESF_NS0_13ScanTileStateIiLb1EEES9_NS1_10InputValueIiPiEEjiLb0EiEEvT0_T1_T2_iT3_T4_T5_,"",@"SHT_CUDA_INFO"
	.sectionflags	@""
	.align	4


	//----- nvinfo : EIATTR_CUDA_API_VERSION
	.align		4
        /*0000*/ 	.byte	0x04, 0x37
        /*0002*/ 	.short	(.L_136 - .L_135)
.L_135:
        /*0004*/ 	.word	0x00000082


	//----- nvinfo : EIATTR_KPARAM_INFO
	.align		4
.L_136:
        /*0008*/ 	.byte	0x04, 0x17
        /*000a*/ 	.short	(.L_138 - .L_137)
.L_137:
        /*000c*/ 	.word	0x00000000
        /*0010*/ 	.short	0x0006
        /*0012*/ 	.short	0x0030
        /*0014*/ 	.byte	0x00, 0xf0, 0x11, 0x00


	//----- nvinfo : EIATTR_KPARAM_INFO
	.align		4
.L_138:
        /*0018*/ 	.byte	0x04, 0x17
        /*001a*/ 	.short	(.L_140 - .L_139)
.L_139:
        /*001c*/ 	.word	0x00000000
        /*0020*/ 	.short	0x0005
        /*0022*/ 	.short	0x0020
        /*0024*/ 	.byte	0x00, 0xf0, 0x41, 0x00


	//----- nvinfo : EIATTR_KPARAM_INFO
	.align		4
.L_140:
        /*0028*/ 	.byte	0x04, 0x17
        /*002a*/ 	.short	(.L_142 - .L_141)
.L_141:
        /*002c*/ 	.word	0x00000000
        /*0030*/ 	.short	0x0004
        /*0032*/ 	.short	0x001c
        /*0034*/ 	.byte	0x00, 0xf0, 0x05, 0x00


	//----- nvinfo : EIATTR_KPARAM_INFO
	.align		4
.L_142:
        /*0038*/ 	.byte	0x04, 0x17
        /*003a*/ 	.short	(.L_144 - .L_143)
.L_143:
        /*003c*/ 	.word	0x00000000
        /*0040*/ 	.short	0x0003
        /*0042*/ 	.short	0x0018
        /*0044*/ 	.byte	0x00, 0xf0, 0x11, 0x00


	//----- nvinfo : EIATTR_KPARAM_INFO
	.align		4
.L_144:
        /*0048*/ 	.byte	0x04, 0x17
        /*004a*/ 	.short	(.L_146 - .L_145)
.L_145:
        /*004c*/ 	.word	0x00000000
        /*0050*/ 	.short	0x0002
        /*0052*/ 	.short	0x0010
        /*0054*/ 	.byte	0x00, 0xf0, 0x21, 0x00


	//----- nvinfo : EIATTR_KPARAM_INFO
	.align		4
.L_146:
        /*0058*/ 	.byte	0x04, 0x17
        /*005a*/ 	.short	(.L_148 - .L_147)
.L_147:
        /*005c*/ 	.word	0x00000000
        /*0060*/ 	.short	0x0001
        /*0062*/ 	.short	0x0008
        /*0064*/ 	.byte	0x00, 0xf0, 0x21, 0x00


	//----- nvinfo : EIATTR_KPARAM_INFO
	.align		4
.L_148:
        /*0068*/ 	.byte	0x04, 0x17
        /*006a*/ 	.short	(.L_150 - .L_149)
.L_149:
        /*006c*/ 	.word	0x00000000
        /*0070*/ 	.short	0x0000
        /*0072*/ 	.short	0x0000
        /*0074*/ 	.byte	0x00, 0xf0, 0x21, 0x00


	//----- nvinfo : EIATTR_SPARSE_MMA_MASK
	.align		4
.L_150:
        /*0078*/ 	.byte	0x03, 0x50
        /*007a*/ 	.short	0x0000


	//----- nvinfo : EIATTR_MAXREG_COUNT
	.align		4
        /*007c*/ 	.byte	0x03, 0x1b
        /*007e*/ 	.short	0x00a8


	//----- nvinfo : EIATTR_NUM_BARRIERS
	.align		4
        /*0080*/ 	.byte	0x02, 0x4c
        /*0082*/ 	.byte	0x01
	.zero		1


	//----- nvinfo : EIATTR_MERCURY_ISA_VERSION
	.align		4
        /*0084*/ 	.byte	0x03, 0x5f
        /*0086*/ 	.short	0x0101


	//----- nvinfo : EIATTR_UNUSED_LOAD_BYTE_OFFSET
	.align		4
        /*0088*/ 	.byte	0x04, 0x44
        /*008a*/ 	.short	(.L_152 - .L_151)


	//   ....[0]....
.L_151:
        /*008c*/ 	.word	0x00002a80
        /*0090*/ 	.word	0x00000fff


	//----- nvinfo : EIATTR_COOP_GROUP_MASK_REGIDS
	.align		4
.L_152:
        /*0094*/ 	.byte	0x04, 0x29
        /*0096*/ 	.short	(.L_154 - .L_153)


	//   ....[0]....
.L_153:
        /*0098*/ 	.word	0xffffffff


	//   ....[1]....
        /*009c*/ 	.word	0xffffffff


	//   ....[2]....
        /*00a0*/ 	.word	0xffffffff


	//   ....[3]....
        /*00a4*/ 	.word	0xffffffff


	//   ....[4]....
        /*00a8*/ 	.word	0xffffffff


	//   ....[5]....
        /*00ac*/ 	.word	0xffffffff


	//   ....[6]....
        /*00b0*/ 	.word	0xffffffff


	//   ....[7]....
        /*00b4*/ 	.word	0xffffffff


	//   ....[8]....
        /*00b8*/ 	.word	0xffffffff


	//   ....[9]....
        /*00bc*/ 	.word	0xffffffff


	//   ....[10]....
        /*00c0*/ 	.word	0xffffffff


	//   ....[11]....
        /*00c4*/ 	.word	0xffffffff


	//   ....[12]....
        /*00c8*/ 	.word	0xffffffff


	//   ....[13]....
        /*00cc*/ 	.word	0xffffffff


	//   ....[14]....
        /*00d0*/ 	.word	0xffffffff


	//   ....[15]....
        /*00d4*/ 	.word	0xffffffff


	//   ....[16]....
        /*00d8*/ 	.word	0xffffffff


	//   ....[17]....
        /*00dc*/ 	.word	0xffffffff


	//   ....[18]....
        /*00e0*/ 	.word	0xffffffff


	//   ....[19]....
        /*00e4*/ 	.word	0xffffffff


	//   ....[20]....
        /*00e8*/ 	.word	0xffffffff


	//   ....[21]....
        /*00ec*/ 	.word	0xffffffff


	//   ....[22]....
        /*00f0*/ 	.word	0xffffffff


	//   ....[23]....
        /*00f4*/ 	.word	0xffffffff


	//   ....[24]....
        /*00f8*/ 	.word	0xffffffff


	//   ....[25]....
        /*00fc*/ 	.word	0xffffffff


	//   ....[26]....
        /*0100*/ 	.word	0xffffffff


	//   ....[27]....
        /*0104*/ 	.word	0xffffffff


	//   ....[28]....
        /*0108*/ 	.word	0xffffffff


	//   ....[29]....
        /*010c*/ 	.word	0xffffffff


	//   ....[30]....
        /*0110*/ 	.word	0xffffffff


	//   ....[31]....
        /*0114*/ 	.word	0xffffffff


	//   ....[32]....
        /*0118*/ 	.word	0xffffffff


	//   ....[33]....
        /*011c*/ 	.word	0xffffffff


	//   ....[34]....
        /*0120*/ 	.word	0xffffffff


	//   ....[35]....
        /*0124*/ 	.word	0xffffffff


	//   ....[36]....
        /*0128*/ 	.word	0xffffffff


	//   ....[37]....
        /*012c*/ 	.word	0xffffffff


	//   ....[38]....
        /*0130*/ 	.word	0xffffffff


	//   ....[39]....
        /*0134*/ 	.word	0xffffffff


	//   ....[40]....
        /*0138*/ 	.word	0xffffffff


	//   ....[41]....
        /*013c*/ 	.word	0xffffffff


	//   ....[42]....
        /*0140*/ 	.word	0xffffffff


	//   ....[43]....
        /*0144*/ 	.word	0xffffffff


	//   ....[44]....
        /*0148*/ 	.word	0xffffffff


	//   ....[45]....
        /*014c*/ 	.word	0xffffffff


	//   ....[46]....
        /*0150*/ 	.word	0xffffffff


	//   ....[47]....
        /*0154*/ 	.word	0xffffffff


	//   ....[48]....
        /*0158*/ 	.word	0xffffffff


	//   ....[49]....
        /*015c*/ 	.word	0xffffffff


	//   ....[50]....
        /*0160*/ 	.word	0xffffffff


	//   ....[51]....
        /*0164*/ 	.word	0xffffffff


	//   ....[52]....
        /*0168*/ 	.word	0xffffffff


	//   ....[53]....
        /*016c*/ 	.word	0xffffffff


	//   ....[54]....
        /*0170*/ 	.word	0xffffffff


	//   ....[55]....
        /*0174*/ 	.word	0xffffffff


	//   ....[56]....
        /*0178*/ 	.word	0xffffffff


	//   ....[57]....
        /*017c*/ 	.word	0xffffffff


	//   ....[58]....
        /*0180*/ 	.word	0xffffffff


	//   ....[59]....
        /*0184*/ 	.word	0xffffffff


	//   ....[60]....
        /*0188*/ 	.word	0x05000015


	//   ....[61]....
        /*018c*/ 	.word	0x05000015


	//   ....[62]....
        /*0190*/ 	.word	0x05000015


	//   ....[63]....
        /*0194*/ 	.word	0x05000015


	//   ....[64]....
        /*0198*/ 	.word	0x05000015


	//   ....[65]....
        /*019c*/ 	.word	0x05000015


	//   ....[66]....
        /*01a0*/ 	.word	0x05000015


	//   ....[67]....
        /*01a4*/ 	.word	0x05000015


	//   ....[68]....
        /*01a8*/ 	.word	0x05000015


	//   ....[69]....
        /*01ac*/ 	.word	0x05000015


	//   ....[70]....
        /*01b0*/ 	.word	0x05000015


	//   ....[71]....
        /*01b4*/ 	.word	0x05000015


	//   ....[72]....
        /*01b8*/ 	.word	0x05000015


	//   ....[73]....
        /*01bc*/ 	.word	0x05000015


	//   ....[74]....
        /*01c0*/ 	.word	0x05000015


	//   ....[75]....
        /*01c4*/ 	.word	0x05000015


	//   ....[76]....
        /*01c8*/ 	.word	0x05000015


	//   ....[77]....
        /*01cc*/ 	.word	0x05000015


	//   ....[78]....
        /*01d0*/ 	.word	0x05000015


	//   ....[79]....
        /*01d4*/ 	.word	0x05000015


	//   ....[80]....
        /*01d8*/ 	.word	0x05000015


	//   ....[81]....
        /*01dc*/ 	.word	0x05000015


	//   ....[82]....
        /*01e0*/ 	.word	0x05000015


	//   ....[83]....
        /*01e4*/ 	.word	0x05000015


	//   ....[84]....
        /*01e8*/ 	.word	0x05000015


	//   ....[85]....
        /*01ec*/ 	.word	0x05000015


	//   ....[86]....
        /*01f0*/ 	.word	0x05000015


	//   ....[87]....
        /*01f4*/ 	.word	0x05000015


	//   ....[88]....
        /*01f8*/ 	.word	0x05000015


	//   ....[89]....
        /*01fc*/ 	.word	0x05000015


	//   ....[90]....
        /*0200*/ 	.word	0x05000015


	//   ....[91]....
        /*0204*/ 	.word	0x05000015


	//   ....[92]....
        /*0208*/ 	.word	0x05000015


	//   ....[93]....
        /*020c*/ 	.word	0x05000015


	//   ....[94]....
        /*0210*/ 	.word	0x05000015


	//   ....[95]....
        /*0214*/ 	.word	0x05000015


	//----- nvinfo : EIATTR_COOP_GROUP_INSTR_OFFSETS
	.align		4
.L_154:
        /*0218*/ 	.byte	0x04, 0x28
        /*021a*/ 	.short	(.L_156 - .L_155)


	//   ....[0]....
.L_155:
        /*021c*/ 	.word	0x00000510


	//   ....[1]....
        /*0220*/ 	.word	0x000006d0


	//   ....[2]....
        /*0224*/ 	.word	0x000006f0


	//   ....[3]....
        /*0228*/ 	.word	0x00000710


	//   ....[4]....
        /*022c*/ 	.word	0x00000730


	//   ....[5]....
        /*0230*/ 	.word	0x00000750


	//   ....[6]....
        /*0234*/ 	.word	0x00000b40


	//   ....[7]....
        /*0238*/ 	.word	0x00000b60


	//   ....[8]....
        /*023c*/ 	.word	0x00000b80


	//   ....[9]....
        /*0240*/ 	.word	0x00000ba0


	//   ....[10]....
        /*0244*/ 	.word	0x00000bc0


	//   ....[11]....
        /*0248*/ 	.word	0x00000f70


	//   ....[12]....
        /*024c*/ 	.word	0x00001140


	//   ....[13]....
        /*0250*/ 	.word	0x000011a0


	//   ....[14]....
        /*0254*/ 	.word	0x00001240


	//   ....[15]....
        /*0258*/ 	.word	0x000012b0


	//   ....[16]....
        /*025c*/ 	.word	0x00001300


	//   ....[17]....
        /*0260*/ 	.word	0x00001340


	//   ....[18]....
        /*0264*/ 	.word	0x00001380


	//   ....[19]....
        /*0268*/ 	.word	0x00001390


	//   ....[20]....
        /*026c*/ 	.word	0x00001470


	//   ....[21]....
        /*0270*/ 	.word	0x00001640


	//   ....[22]....
        /*0274*/ 	.word	0x00001690


	//   ....[23]....
        /*0278*/ 	.word	0x000016f0


	//   ....[24]....
        /*027c*/ 	.word	0x00001750


	//   ....[25]....
        /*0280*/ 	.word	0x00001790


	//   ....[26]....
        /*0284*/ 	.word	0x000017d0


	//   ....[27]....
        /*0288*/ 	.word	0x00001810


	//   ....[28]....
        /*028c*/ 	.word	0x00001820


	//   ....[29]....
        /*0290*/ 	.word	0x00001cd0


	//   ....[30]....
        /*0294*/ 	.word	0x000027b0


	//   ....[31]....
        /*0298*/ 	.word	0x00002970


	//   ....[32]....
        /*029c*/ 	.word	0x00002990


	//   ....[33]....
        /*02a0*/ 	.word	0x000029b0


	//   ....[34]....
        /*02a4*/ 	.word	0x000029d0


	//   ....[35]....
        /*02a8*/ 	.word	0x000029f0


	//   ....[36]....
        /*02ac*/ 	.word	0x00002d70


	//   ....[37]....
        /*02b0*/ 	.word	0x00002d90


	//   ....[38]....
        /*02b4*/ 	.word	0x00002db0


	//   ....[39]....
        /*02b8*/ 	.word	0x00002dd0


	//   ....[40]....
        /*02bc*/ 	.word	0x00002df0


	//   ....[41]....
        /*02c0*/ 	.word	0x000031a0


	//   ....[42]....
        /*02c4*/ 	.word	0x00003370


	//   ....[43]....
        /*02c8*/ 	.word	0x000033d0


	//   ....[44]....
        /*02cc*/ 	.word	0x00003440


	//   ....[45]....
        /*02d0*/ 	.word	0x000034b0


	//   ....[46]....
        /*02d4*/ 	.word	0x00003500


	//   ....[47]....
        /*02d8*/ 	.word	0x00003550


	//   ....[48]....
        /*02dc*/ 	.word	0x000035b0


	//   ....[49]....
        /*02e0*/ 	.word	0x000035c0


	//   ....[50]....
        /*02e4*/ 	.word	0x00003680


	//   ....[51]....
        /*02e8*/ 	.word	0x00003850


	//   ....[52]....
        /*02ec*/ 	.word	0x000038a0


	//   ....[53]....
        /*02f0*/ 	.word	0x00003910


	//   ....[54]....
        /*02f4*/ 	.word	0x00003970


	//   ....[55]....
        /*02f8*/ 	.word	0x000039c0


	//   ....[56]....
        /*02fc*/ 	.word	0x00003a20


	//   ....[57]....
        /*0300*/ 	.word	0x00003a60


	//   ....[58]....
        /*0304*/ 	.word	0x00003a70


	//   ....[59]....
        /*0308*/ 	.word	0x00003ee0


	//   ....[60]....
        /*030c*/ 	.word	0x00004560


	//   ....[61]....
        /*0310*/ 	.word	0x000045e0


	//   ....[62]....
        /*0314*/ 	.word	0x00004670


	//   ....[63]....
        /*0318*/ 	.word	0x00004760


	//   ....[64]....
        /*031c*/ 	.word	0x00004800


	//   ....[65]....
        /*0320*/ 	.word	0x00004880


	//   ....[66]....
        /*0324*/ 	.word	0x00004910


	//   ....[67]....
        /*0328*/ 	.word	0x00004990


	//   ....[68]....
        /*032c*/ 	.word	0x000049c0


	//   ....[69]....
        /*0330*/ 	.word	0x00004a70


	//   ....[70]....
        /*0334*/ 	.word	0x00004af0


	//   ....[71]....
        /*0338*/ 	.word	0x00004b70


	//   ....[72]....
        /*033c*/ 	.word	0x00004c30


	//   ....[73]....
        /*0340*/ 	.word	0x00004cc0


	//   ....[74]....
        /*0344*/ 	.word	0x00004d40


	//   ....[75]....
        /*0348*/ 	.word	0x00004dc0


	//   ....[76]....
        /*034c*/ 	.word	0x00004e40


	//   ....[77]....
        /*0350*/ 	.word	0x00004ea0


	//   ....[78]....
        /*0354*/ 	.word	0x00004f10


	//   ....[79]....
        /*0358*/ 	.word	0x00004f90


	//   ....[80]....
        /*035c*/ 	.word	0x00005020


	//   ....[81]....
        /*0360*/ 	.word	0x000050d0


	//   ....[82]....
        /*0364*/ 	.word	0x00005180


	//   ....[83]....
        /*0368*/ 	.word	0x00005210


	//   ....[84]....
        /*036c*/ 	.word	0x000052a0


	//   ....[85]....
        /*0370*/ 	.word	0x00005340


	//   ....[86]....
        /*0374*/ 	.word	0x00005370


	//   ....[87]....
        /*0378*/ 	.word	0x00005420


	//   ....[88]....
        /*037c*/ 	.word	0x000054a0


	//   ....[89]....
        /*0380*/ 	.word	0x00005520


	//   ....[90]....
        /*0384*/ 	.word	0x000055e0


	//   ....[91]....
        /*0388*/ 	.word	0x00005690


	//   ....[92]....
        /*038c*/ 	.word	0x00005720


	//   ....[93]....
        /*0390*/ 	.word	0x000057a0


	//   ....[94]....
        /*0394*/ 	.word	0x00005830


	//   ....[95]....
        /*0398*/ 	.word	0x00005890


	//----- nvinfo : EIATTR_VRC_CTA_INIT_COUNT
	.align		4
.L_156:
        /*039c*/ 	.byte	0x02, 0x4a
	.zero		1
	.zero		1


	//----- nvinfo : EIATTR_EXIT_INSTR_OFFSETS
	.align		4
        /*03a0*/ 	.byte	0x04, 0x1c
        /*03a2*/ 	.short	(.L_158 - .L_157)


	//   ....[0]....
.L_157:
        /*03a4*/ 	.word	0x00001fa0


	//   ....[1]....
        /*03a8*/ 	.word	0x00001fc0


	//   ....[2]....
        /*03ac*/ 	.word	0x000044f0


	//   ....[3]....
        /*03b0*/ 	.word	0x00004510


	//----- nvinfo : EIATTR_MAX_THREADS
	.align		4
.L_158:
        /*03b4*/ 	.byte	0x04, 0x05
        /*03b6*/ 	.short	(.L_160 - .L_159)
.L_159:
        /*03b8*/ 	.word	0x00000180
        /*03bc*/ 	.word	0x00000001
        /*03c0*/ 	.word	0x00000001


	//----- nvinfo : EIATTR_CRS_STACK_SIZE
	.align		4
.L_160:
        /*03c4*/ 	.byte	0x04, 0x1e
        /*03c6*/ 	.short	(.L_162 - .L_161)
.L_161:
        /*03c8*/ 	.word	0x00000000


	//----- nvinfo : EIATTR_CBANK_PARAM_SIZE
	.align		4
.L_162:
        /*03cc*/ 	.byte	0x03, 0x19
        /*03ce*/ 	.short	0x0034


	//----- nvinfo : EIATTR_PARAM_CBANK
	.align		4
        /*03d0*/ 	.byte	0x04, 0x0a
        /*03d2*/ 	.short	(.L_164 - .L_163)
	.align		4
.L_163:
        /*03d4*/ 	.word	index@(.nv.constant0._ZN3cub18CUB_300001_SM_10006detail4scan16DeviceScanKernelINS2_10policy_hubIiiijN4cuda3std3__44plusIvEEE10Policy1000EN6thrust24THRUST_300001_SM_1000_NS10device_ptrIiEESF_NS0_13ScanTileStateIiLb1EEES9_NS1_10InputValueIiPiEEjiLb0EiEEvT0_T1_T2_iT3_T4_T5_)
        /*03d8*/ 	.short	0x0380
        /*03da*/ 	.short	0x0034


	//----- nvinfo : EIATTR_SW_WAR
	.align		4
.L_164:
        /*03dc*/ 	.byte	0x04, 0x36
        /*03de*/ 	.short	(.L_166 - .L_165)
.L_165:
        /*03e0*/ 	.word	0x00000008
.L_166:


//--------------------- .nv.info._ZN3cub18CUB_300001_SM_10006detail4scan20DeviceScanInitKernelINS0_13ScanTileStateIiLb1EEEEEvT_i --------------------------
	.section	.nv.info._ZN3cub18CUB_300001_SM_10006detail4scan20DeviceScanInitKernelINS0_13ScanTileStateIiLb1EEEEEvT_i,"",@"SHT_CUDA_INFO"
	.sectionflags	@""
	.align	4


	//----- nvinfo : EIATTR_CUDA_API_VERSION
	.align		4
        /*0000*/ 	.byte	0x04, 0x37
        /*0002*/ 	.short	(.L_168 - .L_167)
.L_167:
        /*0004*/ 	.word	0x00000082


	//----- nvinfo : EIATTR_KPARAM_INFO
	.align		4
.L_168:
        /*0008*/ 	.byte	0x04, 0x17
        /*000a*/ 	.short	(.L_170 - .L_169)
.L_169:
        /*000c*/ 	.word	0x00000000
        /*0010*/ 	.short	0x0001
        /*0012*/ 	.short	0x0008
        /*0014*/ 	.byte	0x00, 0xf0, 0x11, 0x00


	//----- nvinfo : EIATTR_KPARAM_INFO
	.align		4
.L_170:
        /*0018*/ 	.byte	0x04, 0x17
        /*001a*/ 	.short	(.L_172 - .L_171)
.L_171:
        /*001c*/ 	.word	0x00000000
        /*0020*/ 	.short	0x0000
        /*0022*/ 	.short	0x0000
        /*0024*/ 	.byte	0x00, 0xf0, 0x21, 0x00


	//----- nvinfo : EIATTR_SPARSE_MMA_MASK
	.align		4
.L_172:
        /*0028*/ 	.byte	0x03, 0x50
        /*002a*/ 	.short	0x0000


	//----- nvinfo : EIATTR_MAXREG_COUNT
	.align		4
        /*002c*/ 	.byte	0x03, 0x1b
        /*002e*/ 	.short	0x00ff


	//----- nvinfo : EIATTR_MERCURY_ISA_VERSION
	.align		4
        /*0030*/ 	.byte	0x03, 0x5f
        /*0032*/ 	.short	0x0101


	//----- nvinfo : EIATTR_VRC_CTA_INIT_COUNT
	.align		4
        /*0034*/ 	.byte	0x02, 0x4a
	.zero		1
	.zero		1


	//----- nvinfo : EIATTR_EXIT_INSTR_OFFSETS
	.align		4
        /*0038*/ 	.byte	0x04, 0x1c
        /*003a*/ 	.short	(.L_174 - .L_173)


	//   ....[0]....
.L_173:
        /*003c*/ 	.word	0x000000f0


	//   ....[1]....
        /*0040*/ 	.word	0x00000130


	//----- nvinfo : EIATTR_CBANK_PARAM_SIZE
	.align		4
.L_174:
        /*0044*/ 	.byte	0x03, 0x19
        /*0046*/ 	.short	0x000c


	//----- nvinfo : EIATTR_PARAM_CBANK
	.align		4
        /*0048*/ 	.byte	0x04, 0x0a
        /*004a*/ 	.short	(.L_176 - .L_175)
	.align		4
.L_175:
        /*004c*/ 	.word	index@(.nv.constant0._ZN3cub18CUB_300001_SM_10006detail4scan20DeviceScanInitKernelINS0_13ScanTileStateIiLb1EEEEEvT_i)
        /*0050*/ 	.short	0x0380
        /*0052*/ 	.short	0x000c


	//----- nvinfo : EIATTR_SW_WAR
	.align		4
.L_176:
        /*0054*/ 	.byte	0x04, 0x36
        /*0056*/ 	.short	(.L_178 - .L_177)
.L_177:
        /*0058*/ 	.word	0x00000008
.L_178:


//--------------------- .nv.info._ZN3cub18CUB_300001_SM_10006detail11EmptyKernelIvEEvv --------------------------
	.section	.nv.info._ZN3cub18CUB_300001_SM_10006detail11EmptyKernelIvEEvv,"",@"SHT_CUDA_INFO"
	.sectionflags	@""
	.align	4


	//----- nvinfo : EIATTR_CUDA_API_VERSION
	.align		4
        /*0000*/ 	.byte	0x04, 0x37
        /*0002*/ 	.short	(.L_180 - .L_179)
.L_179:
        /*0004*/ 	.word	0x00000082


	//----- nvinfo : EIATTR_SPARSE_MMA_MASK
	.align		4
.L_180:
        /*0008*/ 	.byte	0x03, 0x50
        /*000a*/ 	.short	0x0000


	//----- nvinfo : EIATTR_MAXREG_COUNT
	.align		4
        /*000c*/ 	.byte	0x03, 0x1b
        /*000e*/ 	.short	0x00ff


	//----- nvinfo : EIATTR_MERCURY_ISA_VERSION
	.align		4
        /*0010*/ 	.byte	0x03, 0x5f
        /*0012*/ 	.short	0x0101


	//----- nvinfo : EIATTR_VRC_CTA_INIT_COUNT
	.align		4
        /*0014*/ 	.byte	0x02, 0x4a
	.zero		1
	.zero		1


	//----- nvinfo : EIATTR_EXIT_INSTR_OFFSETS
	.align		4
        /*0018*/ 	.byte	0x04, 0x1c
        /*001a*/ 	.short	(.L_182 - .L_181)


	//   ....[0]....
.L_181:
        /*001c*/ 	.word	0x00000010


	//----- nvinfo : EIATTR_SW_WAR
	.align		4
.L_182:
        /*0020*/ 	.byte	0x04, 0x36
        /*0022*/ 	.short	(.L_184 - .L_183)
.L_183:
        /*0024*/ 	.word	0x00000008
.L_184:


//--------------------- .nv.info._Z4joinPiPfS_S0_S_S_S_ii --------------------------
	.section	.nv.info._Z4joinPiPfS_S0_S_S_S_ii,"",@"SHT_CUDA_INFO"
	.sectionflags	@""
	.align	4


	//----- nvinfo : EIATTR_CUDA_API_VERSION
	.align		4
        /*0000*/ 	.byte	0x04, 0x37
        /*0002*/ 	.short	(.L_186 - .L_185)
.L_185:
        /*0004*/ 	.word	0x00000082


	//----- nvinfo : EIATTR_KPARAM_INFO
	.align		4
.L_186:
        /*0008*/ 	.byte	0x04, 0x17
        /*000a*/ 	.short	(.L_188 - .L_187)
.L_187:
        /*000c*/ 	.word	0x00000000
        /*0010*/ 	.short	0x0008
        /*0012*/ 	.short	0x003c
        /*0014*/ 	.byte	0x00, 0xf0, 0x11, 0x00


	//----- nvinfo : EIATTR_KPARAM_INFO
	.align		4
.L_188:
        /*0018*/ 	.byte	0x04, 0x17
        /*001a*/ 	.short	(.L_190 - .L_189)
.L_189:
        /*001c*/ 	.word	0x00000000
        /*0020*/ 	.short	0x0007
        /*0022*/ 	.short	0x0038
        /*0024*/ 	.byte	0x00, 0xf0, 0x11, 0x00


	//----- nvinfo : EIATTR_KPARAM_INFO
	.align		4
.L_190:
        /*0028*/ 	.byte	0x04, 0x17
        /*002a*/ 	.short	(.L_192 - .L_191)
.L_191:
        /*002c*/ 	.word	0x00000000
        /*0030*/ 	.short	0x0006
        /*0032*/ 	.short	0x0030
        /*0034*/ 	.byte	0x00, 0xf5, 0x21, 0x00


	//----- nvinfo : EIATTR_KPARAM_INFO
	.align		4
.L_192:
        /*0038*/ 	.byte	0x04, 0x17
        /*003a*/ 	.short	(.L_194 - .L_193)
.L_193:
        /*003c*/ 	.word	0x00000000
        /*0040*/ 	.short	0x0005
        /*0042*/ 	.short	0x0028
        /*0044*/ 	.byte	0x00, 0xf5, 0x21, 0x00


	//----- nvinfo : EIATTR_KPARAM_INFO
	.align		4
.L_194:
        /*0048*/ 	.byte	0x04, 0x17
        /*004a*/ 	.short	(.L_196 - .L_195)
.L_195:
        /*004c*/ 	.word	0x00000000
        /*0050*/ 	.short	0x0004
        /*0052*/ 	.short	0x0020
        /*0054*/ 	.byte	0x00, 0xf5, 0x21, 0x00


	//----- nvinfo : EIATTR_KPARAM_INFO
	.align		4
.L_196:
        /*0058*/ 	.byte	0x04, 0x17
        /*005a*/ 	.short	(.L_198 - .L_197)
.L_197:
        /*005c*/ 	.word	0x00000000
        /*0060*/ 	.short	0x0003
        /*0062*/ 	.short	0x0018
        /*0064*/ 	.byte	0x00, 0xf5, 0x21, 0x00


	//----- nvinfo : EIATTR_KPARAM_INFO
	.align		4
.L_198:
        /*0068*/ 	.byte	0x04, 0x17
        /*006a*/ 	.short	(.L_200 - .L_199)
.L_199:
        /*006c*/ 	.word	0x00000000
        /*0070*/ 	.short	0x0002
        /*0072*/ 	.short	0x0010
        /*0074*/ 	.byte	0x00, 0xf5, 0x21, 0x00


	//----- nvinfo : EIATTR_KPARAM_INFO
	.align		4
.L_200:
        /*0078*/ 	.byte	0x04, 0x17
        /*007a*/ 	.short	(.L_202 - .L_201)
.L_201:
        /*007c*/ 	.word	0x00000000
        /*0080*/ 	.short	0x0001
        /*0082*/ 	.short	0x0008
        /*0084*/ 	.byte	0x00, 0xf5, 0x21, 0x00


	//----- nvinfo : EIATTR_KPARAM_INFO
	.align		4
.L_202:
        /*0088*/ 	.byte	0x04, 0x17
        /*008a*/ 	.short	(.L_204 - .L_203)
.L_203:
        /*008c*/ 	.word	0x00000000
        /*0090*/ 	.short	0x0000
        /*0092*/ 	.short	0x0000
        /*0094*/ 	.byte	0x00, 0xf5, 0x21, 0x00


	//----- nvinfo : EIATTR_SPARSE_MMA_MASK
	.align		4
.L_204:
        /*0098*/ 	.byte	0x03, 0x50
        /*009a*/ 	.short	0x0000


	//----- nvinfo : EIATTR_MAXREG_COUNT
	.align		4
        /*009c*/ 	.byte	0x03, 0x1b
        /*009e*/ 	.short	0x00ff


	//----- nvinfo : EIATTR_MERCURY_ISA_VERSION
	.align		4
        /*00a0*/ 	.byte	0x03, 0x5f
        /*00a2*/ 	.short	0x0101


	//----- nvinfo : EIATTR_VRC_CTA_INIT_COUNT
	.align		4
        /*00a4*/ 	.byte	0x02, 0x4a
	.zero		1
	.zero		1


	//----- nvinfo : EIATTR_EXIT_INSTR_OFFSETS
	.align		4
        /*00a8*/ 	.byte	0x04, 0x1c
        /*00aa*/ 	.short	(.L_206 - .L_205)


	//   ....[0]....
.L_205:
        /*00ac*/ 	.word	0x00000010


	//----- nvinfo : EIATTR_CBANK_PARAM_SIZE
	.align		4
.L_206:
        /*00b0*/ 	.byte	0x03, 0x19
        /*00b2*/ 	.short	0x0040


	//----- nvinfo : EIATTR_PARAM_CBANK
	.align		4
        /*00b4*/ 	.byte	0x04, 0x0a
        /*00b6*/ 	.short	(.L_208 - .L_207)
	.align		4
.L_207:
        /*00b8*/ 	.word	index@(.nv.constant0._Z4joinPiPfS_S0_S_S_S_ii)
        /*00bc*/ 	.short	0x0380
        /*00be*/ 	.short	0x0040


	//----- nvinfo : EIATTR_SW_WAR
	.align		4
.L_208:
        /*00c0*/ 	.byte	0x04, 0x36
        /*00c2*/ 	.short	(.L_210 - .L_209)
.L_209:
        /*00c4*/ 	.word	0x00000008
.L_210:


//--------------------- .nv.info._Z7scatterPiPfS_S0_S_i --------------------------
	.section	.nv.info._Z7scatterPiPfS_S0_S_i,"",@"SHT_CUDA_INFO"
	.sectionflags	@""
	.align	4


	//----- nvinfo : EIATTR_CUDA_API_VERSION
	.align		4
        /*0000*/ 	.byte	0x04, 0x37
        /*0002*/ 	.short	(.L_212 - .L_211)
.L_211:
        /*0004*/ 	.word	0x00000082


	//----- nvinfo : EIATTR_KPARAM_INFO
	.align		4
.L_212:
        /*0008*/ 	.byte	0x04, 0x17
        /*000a*/ 	.short	(.L_214 - .L_213)
.L_213:
        /*000c*/ 	.word	0x00000000
        /*0010*/ 	.short	0x0005
        /*0012*/ 	.short	0x0028
        /*0014*/ 	.byte	0x00, 0xf0, 0x11, 0x00


	//----- nvinfo : EIATTR_KPARAM_INFO
	.align		4
.L_214:
        /*0018*/ 	.byte	0x04, 0x17
        /*001a*/ 	.short	(.L_216 - .L_215)
.L_215:
        /*001c*/ 	.word	0x00000000
        /*0020*/ 	.short	0x0004
        /*0022*/ 	.short	0x0020
        /*0024*/ 	.byte	0x00, 0xf5, 0x21, 0x00


	//----- nvinfo : EIATTR_KPARAM_INFO
	.align		4
.L_216:
        /*0028*/ 	.byte	0x04, 0x17
        /*002a*/ 	.short	(.L_218 - .L_217)
.L_217:
        /*002c*/ 	.word	0x00000000
        /*0030*/ 	.short	0x0003
        /*0032*/ 	.short	0x0018
        /*0034*/ 	.byte	0x00, 0xf5, 0x21, 0x00


	//----- nvinfo : EIATTR_KPARAM_INFO
	.align		4
.L_218:
        /*0038*/ 	.byte	0x04, 0x17
        /*003a*/ 	.short	(.L_220 - .L_219)
.L_219:
        /*003c*/ 	.word	0x00000000
        /*0040*/ 	.short	0x0002
        /*0042*/ 	.short	0x0010
        /*0044*/ 	.byte	0x00, 0xf5, 0x21, 0x00


	//----- nvinfo : EIATTR_KPARAM_INFO
	.align		4
.L_220:
        /*0048*/ 	.byte	0x04, 0x17
        /*004a*/ 	.short	(.L_222 - .L_221)
.L_221:
        /*004c*/ 	.word	0x00000000
        /*0050*/ 	.short	0x0001
        /*0052*/ 	.short	0x0008
        /*0054*/ 	.byte	0x00, 0xf5, 0x21, 0x00


	//----- nvinfo : EIATTR_KPARAM_INFO
	.align		4
.L_222:
        /*0058*/ 	.byte	0x04, 0x17
        /*005a*/ 	.short	(.L_224 - .L_223)
.L_223:
        /*005c*/ 	.word	0x00000000
        /*0060*/ 	.short	0x0000
        /*0062*/ 	.short	0x0000
        /*0064*/ 	.byte	0x00, 0xf5, 0x21, 0x00


	//----- nvinfo : EIATTR_SPARSE_MMA_MASK
	.align		4
.L_224:
        /*0068*/ 	.byte	0x03, 0x50
        /*006a*/ 	.short	0x0000


	//----- nvinfo : EIATTR_MAXREG_COUNT
	.align		4
        /*006c*/ 	.byte	0x03, 0x1b
        /*006e*/ 	.short	0x00ff


	//----- nvinfo : EIATTR_MERCURY_ISA_VERSION
	.align		4
        /*0070*/ 	.byte	0x03, 0x5f
        /*0072*/ 	.short	0x0101


	//----- nvinfo : EIATTR_VRC_CTA_INIT_COUNT
	.align		4
        /*0074*/ 	.byte	0x02, 0x4a
	.zero		1
	.zero		1


	//----- nvinfo : EIATTR_EXIT_INSTR_OFFSETS
	.align		4
        /*0078*/ 	.byte	0x04, 0x1c
        /*007a*/ 	.short	(.L_226 - .L_225)


	//   ....[0]....
.L_225:
        /*007c*/ 	.word	0x00000090


	//   ....[1]....
        /*0080*/ 	.word	0x00000400


	//   ....[2]....
        /*0084*/ 	.word	0x00000750


	//----- nvinfo : EIATTR_CRS_STACK_SIZE
	.align		4
.L_226:
        /*0088*/ 	.byte	0x04, 0x1e
        /*008a*/ 	.short	(.L_228 - .L_227)
.L_227:
        /*008c*/ 	.word	0x00000000


	//----- nvinfo : EIATTR_CBANK_PARAM_SIZE
	.align		4
.L_228:
        /*0090*/ 	.byte	0x03, 0x19
        /*0092*/ 	.short	0x002c


	//----- nvinfo : EIATTR_PARAM_CBANK
	.align		4
        /*0094*/ 	.byte	0x04, 0x0a
        /*0096*/ 	.short	(.L_230 - .L_229)
	.align		4
.L_229:
        /*0098*/ 	.word	index@(.nv.constant0._Z7scatterPiPfS_S0_S_i)
        /*009c*/ 	.short	0x0380
        /*009e*/ 	.short	0x002c


	//----- nvinfo : EIATTR_SW_WAR
	.align		4
.L_230:
        /*00a0*/ 	.byte	0x04, 0x36
        /*00a2*/ 	.short	(.L_232 - .L_231)
.L_231:
        /*00a4*/ 	.word	0x00000008
.L_232:


//--------------------- .nv.info._Z11getStartPosPiS_i --------------------------
	.section	.nv.info._Z11getStartPosPiS_i,"",@"SHT_CUDA_INFO"
	.sectionflags	@""
	.align	4


	//----- nvinfo : EIATTR_CUDA_API_VERSION
	.align		4
        /*0000*/ 	.byte	0x04, 0x37
        /*0002*/ 	.short	(.L_234 - .L_233)
.L_233:
        /*0004*/ 	.word	0x00000082


	//----- nvinfo : EIATTR_KPARAM_INFO
	.align		4
.L_234:
        /*0008*/ 	.byte	0x04, 0x17
        /*000a*/ 	.short	(.L_236 - .L_235)
.L_235:
        /*000c*/ 	.word	0x00000000
        /*0010*/ 	.short	0x0002
        /*0012*/ 	.short	0x0010
        /*0014*/ 	.byte	0x00, 0xf0, 0x11, 0x00


	//----- nvinfo : EIATTR_KPARAM_INFO
	.align		4
.L_236:
        /*0018*/ 	.byte	0x04, 0x17
        /*001a*/ 	.short	(.L_238 - .L_237)
.L_237:
        /*001c*/ 	.word	0x00000000
        /*0020*/ 	.short	0x0001
        /*0022*/ 	.short	0x0008
        /*0024*/ 	.byte	0x00, 0xf5, 0x21, 0x00


	//----- nvinfo : EIATTR_KPARAM_INFO
	.align		4
.L_238:
        /*0028*/ 	.byte	0x04, 0x17
        /*002a*/ 	.short	(.L_240 - .L_239)
.L_239:
        /*002c*/ 	.word	0x00000000
        /*0030*/ 	.short	0x0000
        /*0032*/ 	.short	0x0000
        /*0034*/ 	.byte	0x00, 0xf5, 0x21, 0x00


	//----- nvinfo : EIATTR_SPARSE_MMA_MASK
	.align		4
.L_240:
        /*0038*/ 	.byte	0x03, 0x50
        /*003a*/ 	.short	0x0000


	//----- nvinfo : EIATTR_MAXREG_COUNT
	.align		4
        /*003c*/ 	.byte	0x03, 0x1b
        /*003e*/ 	.short	0x00ff


	//----- nvinfo : EIATTR_MERCURY_ISA_VERSION
	.align		4
        /*0040*/ 	.byte	0x03, 0x5f
        /*0042*/ 	.short	0x0101


	//----- nvinfo : EIATTR_VRC_CTA_INIT_COUNT
	.align		4
        /*0044*/ 	.byte	0x02, 0x4a
	.zero		1
	.zero		1


	//----- nvinfo : EIATTR_EXIT_INSTR_OFFSETS
	.align		4
        /*0048*/ 	.byte	0x04, 0x1c
        /*004a*/ 	.short	(.L_242 - .L_241)


	//   ....[0]....
.L_241:
        /*004c*/ 	.word	0x00000060


	//   ....[1]....
        /*0050*/ 	.word	0x00000110


	//----- nvinfo : EIATTR_CBANK_PARAM_SIZE
	.align		4
.L_242:
        /*0054*/ 	.byte	0x03, 0x19
        /*0056*/ 	.short	0x0014


	//----- nvinfo : EIATTR_PARAM_CBANK
	.align		4
        /*0058*/ 	.byte	0x04, 0x0a
        /*005a*/ 	.short	(.L_244 - .L_243)
	.align		4
.L_243:
        /*005c*/ 	.word	index@(.nv.constant0._Z11getStartPosPiS_i)
        /*0060*/ 	.short	0x0380
        /*0062*/ 	.short	0x0014


	//----- nvinfo : EIATTR_SW_WAR
	.align		4
.L_244:
        /*0064*/ 	.byte	0x04, 0x36
        /*0066*/ 	.short	(.L_246 - .L_245)
.L_245:
        /*0068*/ 	.word	0x00000008
.L_246:


//--------------------- .nv.info._Z10write_HistPiS_S_i --------------------------
	.section	.nv.info._Z10write_HistPiS_S_i,"",@"SHT_CUDA_INFO"
	.sectionflags	@""
	.align	4


	//----- nvinfo : EIATTR_CUDA_API_VERSION
	.align		4
        /*0000*/ 	.byte	0x04, 0x37
        /*0002*/ 	.short	(.L_248 - .L_247)
.L_247:
        /*0004*/ 	.word	0x00000082


	//----- nvinfo : EIATTR_KPARAM_INFO
	.align		4
.L_248:
        /*0008*/ 	.byte	0x04, 0x17
        /*000a*/ 	.short	(.L_250 - .L_249)
.L_249:
        /*000c*/ 	.word	0x00000000
        /*0010*/ 	.short	0x0003
        /*0012*/ 	.short	0x0018
        /*0014*/ 	.byte	0x00, 0xf0, 0x11, 0x00


	//----- nvinfo : EIATTR_KPARAM_INFO
	.align		4
.L_250:
        /*0018*/ 	.byte	0x04, 0x17
        /*001a*/ 	.short	(.L_252 - .L_251)
.L_251:
        /*001c*/ 	.word	0x00000000
        /*0020*/ 	.short	0x0002
        /*0022*/ 	.short	0x0010
        /*0024*/ 	.byte	0x00, 0xf5, 0x21, 0x00


	//----- nvinfo : EIATTR_KPARAM_INFO
	.align		4
.L_252:
        /*0028*/ 	.byte	0x04, 0x17
        /*002a*/ 	.short	(.L_254 - .L_253)
.L_253:
        /*002c*/ 	.word	0x00000000
        /*0030*/ 	.short	0x0001
        /*0032*/ 	.short	0x0008
        /*0034*/ 	.byte	0x00, 0xf5, 0x21, 0x00


	//----- nvinfo : EIATTR_KPARAM_INFO
	.align		4
.L_254:
        /*0038*/ 	.byte	0x04, 0x17
        /*003a*/ 	.short	(.L_256 - .L_255)
.L_255:
        /*003c*/ 	.word	0x00000000
        /*0040*/ 	.short	0x0000
        /*0042*/ 	.short	0x0000
        /*0044*/ 	.byte	0x00, 0xf5, 0x21, 0x00


	//----- nvinfo : EIATTR_SPARSE_MMA_MASK
	.align		4
.L_256:
        /*0048*/ 	.byte	0x03, 0x50
        /*004a*/ 	.short	0x0000


	//----- nvinfo : EIATTR_MAXREG_COUNT
	.align		4
        /*004c*/ 	.byte	0x03, 0x1b
        /*004e*/ 	.short	0x00ff


	//----- nvinfo : EIATTR_MERCURY_ISA_VERSION
	.align		4
        /*0050*/ 	.byte	0x03, 0x5f
        /*0052*/ 	.short	0x0101


	//----- nvinfo : EIATTR_VRC_CTA_INIT_COUNT
	.align		4
        /*0054*/ 	.byte	0x02, 0x4a
	.zero		1
	.zero		1


	//----- nvinfo : EIATTR_EXIT_INSTR_OFFSETS
	.align		4
        /*0058*/ 	.byte	0x04, 0x1c
        /*005a*/ 	.short	(.L_258 - .L_257)


	//   ....[0]....
.L_257:
        /*005c*/ 	.word	0x00000390


	//   ....[1]....
        /*0060*/ 	.word	0x000006c0


	//   ....[2]....
        /*0064*/ 	.word	0x00000940


	//----- nvinfo : EIATTR_CRS_STACK_SIZE
	.align		4
.L_258:
        /*0068*/ 	.byte	0x04, 0x1e
        /*006a*/ 	.short	(.L_260 - .L_259)
.L_259:
        /*006c*/ 	.word	0x00000000


	//----- nvinfo : EIATTR_CBANK_PARAM_SIZE
	.align		4
.L_260:
        /*0070*/ 	.byte	0x03, 0x19
        /*0072*/ 	.short	0x001c


	//----- nvinfo : EIATTR_PARAM_CBANK
	.align		4
        /*0074*/ 	.byte	0x04, 0x0a
        /*0076*/ 	.short	(.L_262 - .L_261)
	.align		4
.L_261:
        /*0078*/ 	.word	index@(.nv.constant0._Z10write_HistPiS_S_i)
        /*007c*/ 	.short	0x0380
        /*007e*/ 	.short	0x001c


	//----- nvinfo : EIATTR_SW_WAR
	.align		4
.L_262:
        /*0080*/ 	.byte	0x04, 0x36
        /*0082*/ 	.short	(.L_264 - .L_263)
.L_263:
        /*0084*/ 	.word	0x00000008
.L_264:


//--------------------- .nv.info._Z10count_HistPiS_i --------------------------
	.section	.nv.info._Z10count_HistPiS_i,"",@"SHT_CUDA_INFO"
	.sectionflags	@""
	.align	4


	//----- nvinfo : EIATTR_CUDA_API_VERSION
	.align		4
        /*0000*/ 	.byte	0x04, 0x37
        /*0002*/ 	.short	(.L_266 - .L_265)
.L_265:
        /*0004*/ 	.word	0x00000082


	//----- nvinfo : EIATTR_KPARAM_INFO
	.align		4
.L_266:
        /*0008*/ 	.byte	0x04, 0x17
        /*000a*/ 	.short	(.L_268 - .L_267)
.L_267:
        /*000c*/ 	.word	0x00000000
        /*0010*/ 	.short	0x0002
        /*0012*/ 	.short	0x0010
        /*0014*/ 	.byte	0x00, 0xf0, 0x11, 0x00


	//----- nvinfo : EIATTR_KPARAM_INFO
	.align		4
.L_268:
        /*0018*/ 	.byte	0x04, 0x17
        /*001a*/ 	.short	(.L_270 - .L_269)
.L_269:
        /*001c*/ 	.word	0x00000000
        /*0020*/ 	.short	0x0001
        /*0022*/ 	.short	0x0008
        /*0024*/ 	.byte	0x00, 0xf5, 0x21, 0x00


	//----- nvinfo : EIATTR_KPARAM_INFO
	.align		4
.L_270:
        /*0028*/ 	.byte	0x04, 0x17
        /*002a*/ 	.short	(.L_272 - .L_271)
.L_271:
        /*002c*/ 	.word	0x00000000
        /*0030*/ 	.short	0x0000
        /*0032*/ 	.short	0x0000
        /*0034*/ 	.byte	0x00, 0xf5, 0x21, 0x00


	//----- nvinfo : EIATTR_SPARSE_MMA_MASK
	.align		4
.L_272:
        /*0038*/ 	.byte	0x03, 0x50
        /*003a*/ 	.short	0x0000


	//----- nvinfo : EIATTR_MAXREG_COUNT
	.align		4
        /*003c*/ 	.byte	0x03, 0x1b
        /*003e*/ 	.short	0x00ff


	//----- nvinfo : EIATTR_NUM_BARRIERS
	.align		4
        /*0040*/ 	.byte	0x02, 0x4c
        /*0042*/ 	.byte	0x01
	.zero		1


	//----- nvinfo : EIATTR_MERCURY_ISA_VERSION
	.align		4
        /*0044*/ 	.byte	0x03, 0x5f
        /*0046*/ 	.short	0x0101


	//----- nvinfo : EIATTR_VRC_CTA_INIT_COUNT
	.align		4
        /*0048*/ 	.byte	0x02, 0x4a
	.zero		1
	.zero		1


	//----- nvinfo : EIATTR_EXIT_INSTR_OFFSETS
	.align		4
        /*004c*/ 	.byte	0x04, 0x1c
        /*004e*/ 	.short	(.L_274 - .L_273)


	//   ....[0]....
.L_273:
        /*0050*/ 	.word	0x00001010


	//----- nvinfo : EIATTR_CRS_STACK_SIZE
	.align		4
.L_274:
        /*0054*/ 	.byte	0x04, 0x1e
        /*0056*/ 	.short	(.L_276 - .L_275)
.L_275:
        /*0058*/ 	.word	0x00000000


	//----- nvinfo : EIATTR_CBANK_PARAM_SIZE
	.align		4
.L_276:
        /*005c*/ 	.byte	0x03, 0x19
        /*005e*/ 	.short	0x0014


	//----- nvinfo : EIATTR_PARAM_CBANK
	.align		4
        /*0060*/ 	.byte	0x04, 0x0a
        /*0062*/ 	.short	(.L_278 - .L_277)
	.align		4
.L_277:
        /*0064*/ 	.word	index@(.nv.constant0._Z10count_HistPiS_i)
        /*0068*/ 	.short	0x0380
        /*006a*/ 	.short	0x0014


	//----- nvinfo : EIATTR_SW_WAR
	.align		4
.L_278:
        /*006c*/ 	.byte	0x04, 0x36
        /*006e*/ 	.short	(.L_280 - .L_279)
.L_279:
        /*0070*/ 	.word	0x00000008
.L_280:


//--------------------- .nv.info._Z7mapPartPiS_i  --------------------------
	.section	.nv.info._Z7mapPartPiS_i,"",@"SHT_CUDA_INFO"
	.sectionflags	@""
	.align	4


	//----- nvinfo : EIATTR_CUDA_API_VERSION
	.align		4
        /*0000*/ 	.byte	0x04, 0x37
        /*0002*/ 	.short	(.L_282 - .L_281)
.L_281:
        /*0004*/ 	.word	0x00000082


	//----- nvinfo : EIATTR_KPARAM_INFO
	.align		4
.L_282:
        /*0008*/ 	.byte	0x04, 0x17
        /*000a*/ 	.short	(.L_284 - .L_283)
.L_283:
        /*000c*/ 	.word	0x00000000
        /*0010*/ 	.short	0x0002
        /*0012*/ 	.short	0x0010
        /*0014*/ 	.byte	0x00, 0xf0, 0x11, 0x00


	//----- nvinfo : EIATTR_KPARAM_INFO
	.align		4
.L_284:
        /*0018*/ 	.byte	0x04, 0x17
        /*001a*/ 	.short	(.L_286 - .L_285)
.L_285:
        /*001c*/ 	.word	0x00000000
        /*0020*/ 	.short	0x0001
        /*0022*/ 	.short	0x0008
        /*0024*/ 	.byte	0x00, 0xf5, 0x21, 0x00


	//----- nvinfo : EIATTR_KPARAM_INFO
	.align		4
.L_286:
        /*0028*/ 	.byte	0x04, 0x17
        /*002a*/ 	.short	(.L_288 - .L_287)
.L_287:
        /*002c*/ 	.word	0x00000000
        /*0030*/ 	.short	0x0000
        /*0032*/ 	.short	0x0000
        /*0034*/ 	.byte	0x00, 0xf5, 0x21, 0x00


	//----- nvinfo : EIATTR_SPARSE_MMA_MASK
	.align		4
.L_288:
        /*0038*/ 	.byte	0x03, 0x50
        /*003a*/ 	.short	0x0000


	//----- nvinfo : EIATTR_MAXREG_COUNT
	.align		4
        /*003c*/ 	.byte	0x03, 0x1b
        /*003e*/ 	.short	0x00ff


	//----- nvinfo : EIATTR_MERCURY_ISA_VERSION
	.align		4
        /*0040*/ 	.byte	0x03, 0x5f
        /*0042*/ 	.short	0x0101


	//----- nvinfo : EIATTR_VRC_CTA_INIT_COUNT
	.align		4
        /*0044*/ 	.byte	0x02, 0x4a
	.zero		1
	.zero		1


	//----- nvinfo : EIATTR_EXIT_INSTR_OFFSETS
	.align		4
        /*0048*/ 	.byte	0x04, 0x1c
        /*004a*/ 	.short	(.L_290 - .L_289)


	//   ....[0]....
.L_289:
        /*004c*/ 	.word	0x00000090


	//   ....[1]....
        /*0050*/ 	.word	0x000003a0


	//   ....[2]....
        /*0054*/ 	.word	0x00000560


	//----- nvinfo : EIATTR_CRS_STACK_SIZE
	.align		4
.L_290:
        /*0058*/ 	.byte	0x04, 0x1e
        /*005a*/ 	.short	(.L_292 - .L_291)
.L_291:
        /*005c*/ 	.word	0x00000000


	//----- nvinfo : EIATTR_CBANK_PARAM_SIZE
	.align		4
.L_292:
        /*0060*/ 	.byte	0x03, 0x19
        /*0062*/ 	.short	0x0014


	//----- nvinfo : EIATTR_PARAM_CBANK
	.align		4
        /*0064*/ 	.byte	0x04, 0x0a
        /*0066*/ 	.short	(.L_294 - .L_293)
	.align		4
.L_293:
        /*0068*/ 	.word	index@(.nv.constant0._Z7mapPartPiS_i)
        /*006c*/ 	.short	0x0380
        /*006e*/ 	.short	0x0014


	//----- nvinfo : EIATTR_SW_WAR
	.align		4
.L_294:
        /*0070*/ 	.byte	0x04, 0x36
        /*0072*/ 	.short	(.L_296 - .L_295)
.L_295:
        /*0074*/ 	.word	0x00000008
.L_296:


//--------------------- .nv.callgraph             --------------------------
	.section	.nv.callgraph,"",@"SHT_CUDA_CALLGRAPH"
	.align	4
	.sectionentsize	8
	.align		4
        /*0000*/ 	.word	0x00000000
	.align		4
        /*0004*/ 	.word	0xffffffff
	.align		4
        /*0008*/ 	.word	0x00000000
	.align		4
        /*000c*/ 	.word	0xfffffffe
	.align		4
        /*0010*/ 	.word	0x00000000
	.align		4
        /*0014*/ 	.word	0xfffffffd
	.align		4
        /*0018*/ 	.word	0x00000000
	.align		4
        /*001c*/ 	.word	0xfffffffc


//--------------------- .nv.constant4             --------------------------
	.section	.nv.constant4,"a",@progbits
	.align	8
	.align		8
.nv.constant4:
        /*0000*/ 	.dword	_ZN34_INTERNAL_57c6a5fd_4_k_cu_f13273244cuda3std3__45__cpo5beginE
	.align		8
        /*0008*/ 	.dword	_ZN34_INTERNAL_57c6a5fd_4_k_cu_f13273244cuda3std3__45__cpo3endE
	.align		8
        /*0010*/ 	.dword	_ZN34_INTERNAL_57c6a5fd_4_k_cu_f13273244cuda3std3__45__cpo6cbeginE
	.align		8
        /*0018*/ 	.dword	_ZN34_INTERNAL_57c6a5fd_4_k_cu_f13273244cuda3std3__45__cpo4cendE
	.align		8
        /*0020*/ 	.dword	_ZN34_INTERNAL_57c6a5fd_4_k_cu_f13273244cuda3std3__45__cpo6rbeginE
	.align		8
        /*0028*/ 	.dword	_ZN34_INTERNAL_57c6a5fd_4_k_cu_f13273244cuda3std3__45__cpo4rendE
	.align		8
        /*0030*/ 	.dword	_ZN34_INTERNAL_57c6a5fd_4_k_cu_f13273244cuda3std3__45__cpo7crbeginE
	.align		8
        /*0038*/ 	.dword	_ZN34_INTERNAL_57c6a5fd_4_k_cu_f13273244cuda3std3__45__cpo5crendE
	.align		8
        /*0040*/ 	.dword	_ZN34_INTERNAL_57c6a5fd_4_k_cu_f13273244cuda3std3__436_GLOBAL__N__57c6a5fd_4_k_cu_f13273246ignoreE
	.align		8
        /*0048*/ 	.dword	_ZN34_INTERNAL_57c6a5fd_4_k_cu_f13273244cuda3std3__419piecewise_constructE
	.align		8
        /*0050*/ 	.dword	_ZN34_INTERNAL_57c6a5fd_4_k_cu_f13273244cuda3std3__48in_placeE
	.align		8
        /*0058*/ 	.dword	_ZN34_INTERNAL_57c6a5fd_4_k_cu_f13273244cuda3std3__420unreachable_sentinelE
	.align		8
        /*0060*/ 	.dword	_ZN34_INTERNAL_57c6a5fd_4_k_cu_f13273244cuda3std3__47nulloptE
	.align		8
        /*0068*/ 	.dword	_ZN34_INTERNAL_57c6a5fd_4_k_cu_f13273244cuda3std3__48unexpectE
	.align		8
        /*0070*/ 	.dword	_ZN34_INTERNAL_57c6a5fd_4_k_cu_f13273244cuda3std6ranges3__45__cpo4swapE
	.align		8
        /*0078*/ 	.dword	_ZN34_INTERNAL_57c6a5fd_4_k_cu_f13273244cuda3std6ranges3__45__cpo9iter_moveE
	.align		8
        /*0080*/ 	.dword	_ZN34_INTERNAL_57c6a5fd_4_k_cu_f13273244cuda3std6ranges3__45__cpo5beginE
	.align		8
        /*0088*/ 	.dword	_ZN34_INTERNAL_57c6a5fd_4_k_cu_f13273244cuda3std6ranges3__45__cpo3endE
	.align		8
        /*0090*/ 	.dword	_ZN34_INTERNAL_57c6a5fd_4_k_cu_f13273244cuda3std6ranges3__45__cpo6cbeginE
	.align		8
        /*0098*/ 	.dword	_ZN34_INTERNAL_57c6a5fd_4_k_cu_f13273244cuda3std6ranges3__45__cpo4cendE
	.align		8
        /*00a0*/ 	.dword	_ZN34_INTERNAL_57c6a5fd_4_k_cu_f13273244cuda3std6ranges3__45__cpo7advanceE
	.align		8
        /*00a8*/ 	.dword	_ZN34_INTERNAL_57c6a5fd_4_k_cu_f13273244cuda3std6ranges3__45__cpo9iter_swapE
	.align		8
        /*00b0*/ 	.dword	_ZN34_INTERNAL_57c6a5fd_4_k_cu_f13273244cuda3std6ranges3__45__cpo4nextE
	.align		8
        /*00b8*/ 	.dword	_ZN34_INTERNAL_57c6a5fd_4_k_cu_f13273244cuda3std6ranges3__45__cpo4prevE
	.align		8
        /*00c0*/ 	.dword	_ZN34_INTERNAL_57c6a5fd_4_k_cu_f13273244cuda3std6ranges3__45__cpo4dataE
	.align		8
        /*00c8*/ 	.dword	_ZN34_INTERNAL_57c6a5fd_4_k_cu_f13273244cuda3std6ranges3__45__cpo5cdataE
	.align		8
        /*00d0*/ 	.dword	_ZN34_INTERNAL_57c6a5fd_4_k_cu_f13273244cuda3std6ranges3__45__cpo4sizeE
	.align		8
        /*00d8*/ 	.dword	_ZN34_INTERNAL_57c6a5fd_4_k_cu_f13273244cuda3std6ranges3__45__cpo5ssizeE
	.align		8
        /*00e0*/ 	.dword	_ZN34_INTERNAL_57c6a5fd_4_k_cu_f13273244cuda3std6ranges3__45__cpo8distanceE
	.align		8
        /*00e8*/ 	.dword	_ZN34_INTERNAL_57c6a5fd_4_k_cu_f13273246thrust24THRUST_300001_SM_1000_NS8cuda_cub3parE
	.align		8
        /*00f0*/ 	.dword	_ZN34_INTERNAL_57c6a5fd_4_k_cu_f13273246thrust24THRUST_300001_SM_1000_NS8cuda_cub10par_nosyncE
	.align		8
        /*00f8*/ 	.dword	_ZN34_INTERNAL_57c6a5fd_4_k_cu_f13273246thrust24THRUST_300001_SM_1000_NS6system6detail10sequential3seqE
	.align		8
        /*0100*/ 	.dword	_ZN34_INTERNAL_57c6a5fd_4_k_cu_f13273246thrust24THRUST_300001_SM_1000_NS6system3cpp3parE
	.align		8
        /*0108*/ 	.dword	_ZN34_INTERNAL_57c6a5fd_4_k_cu_f13273246thrust24THRUST_300001_SM_1000_NS12placeholders2_1E
	.align		8
        /*0110*/ 	.dword	_ZN34_INTERNAL_57c6a5fd_4_k_cu_f13273246thrust24THRUST_300001_SM_1000_NS12placeholders2_2E
	.align		8
        /*0118*/ 	.dword	_ZN34_INTERNAL_57c6a5fd_4_k_cu_f13273246thrust24THRUST_300001_SM_1000_NS12placeholders2_3E
	.align		8
        /*0120*/ 	.dword	_ZN34_INTERNAL_57c6a5fd_4_k_cu_f13273246thrust24THRUST_300001_SM_1000_NS12placeholders2_4E
	.align		8
        /*0128*/ 	.dword	_ZN34_INTERNAL_57c6a5fd_4_k_cu_f13273246thrust24THRUST_300001_SM_1000_NS12placeholders2_5E
	.align		8
        /*0130*/ 	.dword	_ZN34_INTERNAL_57c6a5fd_4_k_cu_f13273246thrust24THRUST_300001_SM_1000_NS12placeholders2_6E
	.align		8
        /*0138*/ 	.dword	_ZN34_INTERNAL_57c6a5fd_4_k_cu_f13273246thrust24THRUST_300001_SM_1000_NS12placeholders2_7E
	.align		8
        /*0140*/ 	.dword	_ZN34_INTERNAL_57c6a5fd_4_k_cu_f13273246thrust24THRUST_300001_SM_1000_NS12placeholders2_8E
	.align		8
        /*0148*/ 	.dword	_ZN34_INTERNAL_57c6a5fd_4_k_cu_f13273246thrust24THRUST_300001_SM_1000_NS12placeholders2_9E
	.align		8
        /*0150*/ 	.dword	_ZN34_INTERNAL_57c6a5fd_4_k_cu_f13273246thrust24THRUST_300001_SM_1000_NS12placeholders3_10E
	.align		8
        /*0158*/ 	.dword	_ZN34_INTERNAL_57c6a5fd_4_k_cu_f13273246thrust24THRUST_300001_SM_1000_NS3seqE
	.align		8
        /*0160*/ 	.dword	_ZN34_INTERNAL_57c6a5fd_4_k_cu_f13273246thrust24THRUST_300001_SM_1000_NS6deviceE


//--------------------- .text._ZN3cub18CUB_300001_SM_10006detail4scan16DeviceScanKernelINS2_10policy_hubIiiimN4cuda3std3__44plusIvEEE10Policy1000EN6thrust24THRUST_300001_SM_1000_NS10device_ptrIiEESF_NS0_13ScanTileStateIiLb1EEES9_NS1_10InputValueIiPiEEmiLb0EiEEvT0_T1_T2_iT3_T4_T5_ --------------------------
	.section	.text._ZN3cub18CUB_300001_SM_10006detail4scan16DeviceScanKernelINS2_10policy_hubIiiimN4cuda3std3__44plusIvEEE10Policy1000EN6thrust24THRUST_300001_SM_1000_NS10device_ptrIiEESF_NS0_13ScanTileStateIiLb1EEES9_NS1_10InputValueIiPiEEmiLb0EiEEvT0_T1_T2_iT3_T4_T5_,"ax",@progbits
	.align	128
        .global         _ZN3cub18CUB_300001_SM_10006detail4scan16DeviceScanKernelINS2_10policy_hubIiiimN4cuda3std3__44plusIvEEE10Policy1000EN6thrust24THRUST_300001_SM_1000_NS10device_ptrIiEESF_NS0_13ScanTileStateIiLb1EEES9_NS1_10InputValueIiPiEEmiLb0EiEEvT0_T1_T2_iT3_T4_T5_
        .type           _ZN3cub18CUB_300001_SM_10006detail4scan16DeviceScanKernelINS2_10policy_hubIiiimN4cuda3std3__44plusIvEEE10Policy1000EN6thrust24THRUST_300001_SM_1000_NS10device_ptrIiEESF_NS0_13ScanTileStateIiLb1EEES9_NS1_10InputValueIiPiEEmiLb0EiEEvT0_T1_T2_iT3_T4_T5_,@function
        .size           _ZN3cub18CUB_300001_SM_10006detail4scan16DeviceScanKernelINS2_10policy_hubIiiimN4cuda3std3__44plusIvEEE10Policy1000EN6thrust24THRUST_300001_SM_1000_NS10device_ptrIiEESF_NS0_13ScanTileStateIiLb1EEES9_NS1_10InputValueIiPiEEmiLb0EiEEvT0_T1_T2_iT3_T4_T5_,(.L_x_213 - _ZN3cub18CUB_300001_SM_10006detail4scan16DeviceScanKernelINS2_10policy_hubIiiimN4cuda3std3__44plusIvEEE10Policy1000EN6thrust24THRUST_300001_SM_1000_NS10device_ptrIiEESF_NS0_13ScanTileStateIiLb1EEES9_NS1_10InputValueIiPiEEmiLb0EiEEvT0_T1_T2_iT3_T4_T5_)
        .other          _ZN3cub18CUB_300001_SM_10006detail4scan16DeviceScanKernelINS2_10policy_hubIiiimN4cuda3std3__44plusIvEEE10Policy1000EN6thrust24THRUST_300001_SM_1000_NS10device_ptrIiEESF_NS0_13ScanTileStateIiLb1EEES9_NS1_10InputValueIiPiEEmiLb0EiEEvT0_T1_T2_iT3_T4_T5_,@"STO_CUDA_ENTRY STV_DEFAULT"
_ZN3cub18CUB_300001_SM_10006detail4scan16DeviceScanKernelINS2_10policy_hubIiiimN4cuda3std3__44plusIvEEE10Policy1000EN6thrust24THRUST_300001_SM_1000_NS10device_ptrIiEESF_NS0_13ScanTileStateIiLb1EEES9_NS1_10InputValueIiPiEEmiLb0EiEEvT0_T1_T2_iT3_T4_T5_:
.text._ZN3cub18CUB_300001_SM_10006detail4scan16DeviceScanKernelINS2_10policy_hubIiiimN4cuda3std3__44plusIvEEE10Policy1000EN6thrust24THRUST_300001_SM_1000_NS10device_ptrIiEESF_NS0_13ScanTileStateIiLb1EEES9_NS1_10InputValueIiPiEEmiLb0EiEEvT0_T1_T2_iT3_T4_T5_:
[----:B------:R-:W-:Y:S01]  /*0000*/  LDC R1, c[0x0][0x37c] ;  /* 0x0000df00ff017b82 */ /* 0x000fe20000000800 */
[----:B------:R-:W0:Y:S01]  /*0010*/  LDCU UR4, c[0x0][0x3a0] ;  /* 0x00007400ff0477ac */ /* 0x000e220008000800 */
[----:B------:R-:W1:Y:S06]  /*0020*/  LDCU.64 UR12, c[0x0][0x358] ;  /* 0x00006b00ff0c77ac */ /* 0x000e6c0008000a00 */
[----:B------:R-:W2:Y:S01]  /*0030*/  S2UR UR6, SR_CTAID.X ;  /* 0x00000000000679c3 */ /* 0x000ea20000002500 */
[----:B------:R-:W3:Y:S01]  /*0040*/  LDCU.64 UR8, c[0x0][0x3b0] ;  /* 0x00007600ff0877ac */ /* 0x000ee20008000a00 */
[----:B0-----:R-:W-:-:S06]  /*0050*/  UPRMT UR4, UR4, 0x7770, URZ ;  /* 0x0000777004047896 */ /* 0x001fcc00080000ff */
[----:B------:R-:W-:-:S05]  /*0060*/  ISETP.NE.AND P0, PT, RZ, UR4, PT ;  /* 0x00000004ff007c0c */ /* 0x000fca000bf05270 */
[----:B------:R-:W2:Y:S08]  /*0070*/  LDCU UR4, c[0x0][0x398] ;  /* 0x00007300ff0477ac */ /* 0x000eb00008000800 */
[----:B------:R-:W1:Y:S02]  /*0080*/  @P0 LDC.64 R2, c[0x0][0x3a8] ;  /* 0x0000ea00ff020b82 */ /* 0x000e640000000a00 */
[----:B-1----:R0:W5:Y:S01]  /*0090*/  @P0 LDG.E R39, desc[UR12][R2.64] ;  /* 0x0000000c02270981 */ /* 0x002162000c1e1900 */
[----:B--2---:R-:W-:-:S04]  /*00a0*/  UIADD3 UR6, UPT, UPT, UR6, UR4, URZ ;  /* 0x0000000406067290 */ /* 0x004fc8000fffe0ff */
[----:B------:R-:W-:-:S04]  /*00b0*/  UIMAD.WIDE UR10, UR6, 0x1ee0, URZ ;  /* 0x00001ee0060a78a5 */ /* 0x000fc8000f8e02ff */
[----:B---3--:R-:W-:-:S04]  /*00c0*/  UIADD3 UR7, UP0, UPT, -UR10, UR8, URZ ;  /* 0x000000080a077290 */ /* 0x008fc8000ff1e1ff */
[----:B------:R-:W-:Y:S02]  /*00d0*/  UIADD3.X UR4, UPT, UPT, ~UR11, UR9, URZ, UP0, !UPT ;  /* 0x000000090b047290 */ /* 0x000fe400087fe5ff */
[----:B------:R-:W-:-:S04]  /*00e0*/  UISETP.GE.U32.AND UP0, UPT, UR7, 0x1ee1, UPT ;  /* 0x00001ee10700788c */ /* 0x000fc8000bf06070 */
[----:B------:R-:W-:Y:S01]  /*00f0*/  UISETP.GE.U32.AND.EX UP0, UPT, UR4, URZ, UPT, UP0 ;  /* 0x000000ff0400728c */ /* 0x000fe2000bf06100 */
[----:B------:R-:W1:Y:S08]  /*0100*/  @!P0 LDC R39, c[0x0][0x3a8] ;  /* 0x0000ea00ff278b82 */ /* 0x000e700000000800 */
[----:B0-----:R-:W-:Y:S05]  /*0110*/  BRA.U !UP0, `(.L_x_0) ;  /* 0x0000001908f47547 */ /* 0x001fea000b800000 */
[----:B------:R-:W0:Y:S01]  /*0120*/  S2R R35, SR_TID.X ;  /* 0x0000000000237919 */ /* 0x000e220000002100 */
[----:B------:R-:W2:Y:S01]  /*0130*/  LDCU.64 UR4, c[0x0][0x380] ;  /* 0x00007000ff0477ac */ /* 0x000ea20008000a00 */
[C---:B0-----:R-:W-:Y:S02]  /*0140*/  LOP3.LUT R0, R35.reuse, 0x1f, RZ, 0xc0, !PT ;  /* 0x0000001f23007812 */ /* 0x041fe400078ec0ff */
[----:B------:R-:W-:-:S05]  /*0150*/  LOP3.LUT R3, R35, 0x3e0, RZ, 0xc0, !PT ;  /* 0x000003e023037812 */ /* 0x000fca00078ec0ff */
[----:B------:R-:W-:-:S05]  /*0160*/  IMAD R0, R3, 0x13, R0 ;  /* 0x0000001303007824 */ /* 0x000fca00078e0200 */
[----:B------:R-:W-:-:S05]  /*0170*/  IADD3 R0, P0, PT, R0, UR10, RZ ;  /* 0x0000000a00007c10 */ /* 0x000fca000ff1e0ff */
[----:B------:R-:W-:Y:S02]  /*0180*/  IMAD.X R3, RZ, RZ, UR11, P0 ;  /* 0x0000000bff037e24 */ /* 0x000fe400080e06ff */
[----:B------:R-:W-:-:S03]  /*0190*/  IMAD.SHL.U32 R31, R0, 0x4, RZ ;  /* 0x00000004001f7824 */ /* 0x000fc600078e00ff */
[----:B------:R-:W-:Y:S02]  /*01a0*/  SHF.L.U64.HI R30, R0, 0x2, R3 ;  /* 0x00000002001e7819 */ /* 0x000fe40000010203 */
[----:B--2---:R-:W-:-:S04]  /*01b0*/  IADD3 R2, P0, PT, R31, UR4, RZ ;  /* 0x000000041f027c10 */ /* 0x004fc8000ff1e0ff */
[----:B------:R-:W-:-:S05]  /*01c0*/  IADD3.X R3, PT, PT, R30, UR5, RZ, P0, !PT ;  /* 0x000000051e037c10 */ /* 0x000fca00087fe4ff */
[----:B------:R-:W2:Y:S04]  /*01d0*/  LDG.E R5, desc[UR12][R2.64] ;  /* 0x0000000c02057981 */ /* 0x000ea8000c1e1900 */
[----:B------:R-:W3:Y:S04]  /*01e0*/  LDG.E R7, desc[UR12][R2.64+0x80] ;  /* 0x0000800c02077981 */ /* 0x000ee8000c1e1900 */
[----:B------:R-:W4:Y:S04]  /*01f0*/  LDG.E R9, desc[UR12][R2.64+0x100] ;  /* 0x0001000c02097981 */ /* 0x000f28000c1e1900 */
        /* <DEDUP_REMOVED lines=15> */
[----:B------:R-:W4:Y:S01]  /*02f0*/  LDG.E R8, desc[UR12][R2.64+0x900] ;  /* 0x0009000c02087981 */ /* 0x000f22000c1e1900 */
[----:B------:R-:W0:Y:S01]  /*0300*/  S2UR UR5, SR_CgaCtaId ;  /* 0x00000000000579c3 */ /* 0x000e220000008800 */
[----:B------:R-:W-:Y:S01]  /*0310*/  SHF.R.U32.HI R36, RZ, 0x5, R35 ;  /* 0x00000005ff247819 */ /* 0x000fe20000011623 */
[----:B------:R-:W-:Y:S01]  /*0320*/  UMOV UR4, 0x400 ;  /* 0x0000040000047882 */ /* 0x000fe20000000000 */
[----:B------:R-:W1:Y:S01]  /*0330*/  S2R R37, SR_LANEID ;  /* 0x0000000000257919 */ /* 0x000e620000000000 */
[----:B------:R-:W-:Y:S01]  /*0340*/  UISETP.NE.AND UP0, UPT, UR6, URZ, UPT ;  /* 0x000000ff0600728c */ /* 0x000fe2000bf05270 */
[----:B------:R-:W-:Y:S01]  /*0350*/  BSSY.RECONVERGENT B0, `(.L_x_1) ;  /* 0x0000148000007945 */ /* 0x000fe20003800200 */
[----:B0-----:R-:W-:Y:S01]  /*0360*/  ULEA UR4, UR5, UR4, 0x18 ;  /* 0x0000000405047291 */ /* 0x001fe2000f8ec0ff */
[----:B-1----:R-:W-:-:S05]  /*0370*/  IMAD R34, R36, 0x260, R37 ;  /* 0x0000026024227824 */ /* 0x002fca00078e0225 */
[----:B------:R-:W-:-:S05]  /*0380*/  LEA R34, R34, UR4, 0x2 ;  /* 0x0000000422227c11 */ /* 0x000fca000f8e10ff */
[----:B------:R-:W-:Y:S01]  /*0390*/  IMAD R33, R37, 0x48, R34 ;  /* 0x0000004825217824 */ /* 0x000fe200078e0222 */
[----:B--2---:R0:W-:Y:S04]  /*03a0*/  STS [R34], R5 ;  /* 0x0000000522007388 */ /* 0x0041e80000000800 */
[----:B---3--:R0:W-:Y:S04]  /*03b0*/  STS [R34+0x80], R7 ;  /* 0x0000800722007388 */ /* 0x0081e80000000800 */
[----:B----4-:R0:W-:Y:S04]  /*03c0*/  STS [R34+0x100], R9 ;  /* 0x0001000922007388 */ /* 0x0101e80000000800 */
[----:B------:R0:W-:Y:S04]  /*03d0*/  STS [R34+0x180], R11 ;  /* 0x0001800b22007388 */ /* 0x0001e80000000800 */
        /* <DEDUP_REMOVED lines=14> */
[----:B------:R0:W-:Y:S01]  /*04c0*/  STS [R34+0x900], R8 ;  /* 0x0009000822007388 */ /* 0x0001e20000000800 */
[----:B------:R-:W-:-:S03]  /*04d0*/  NOP ;  /* 0x0000000000007918 */ /* 0x000fc60000000000 */
[----:B------:R0:W1:Y:S04]  /*04e0*/  LDS R32, [R33] ;  /* 0x0000000021207984 */ /* 0x0000680000000800 */
[----:B------:R0:W2:Y:S04]  /*04f0*/  LDS R29, [R33+0x4] ;  /* 0x00000400211d7984 */ /* 0x0000a80000000800 */
[----:B------:R0:W3:Y:S04]  /*0500*/  LDS R28, [R33+0x8] ;  /* 0x00000800211c7984 */ /* 0x0000e80000000800 */
[----:B------:R0:W4:Y:S04]  /*0510*/  LDS R27, [R33+0xc] ;  /* 0x00000c00211b7984 */ /* 0x0001280000000800 */
[----:B------:R0:W0:Y:S04]  /*0520*/  LDS R26, [R33+0x10] ;  /* 0x00001000211a7984 */ /* 0x0000280000000800 */
        /* <DEDUP_REMOVED lines=13> */
[----:B------:R0:W0:Y:S01]  /*0600*/  LDS R9, [R33+0x48] ;  /* 0x0000480021097984 */ /* 0x0000220000000800 */
[----:B------:R-:W-:Y:S06]  /*0610*/  BAR.SYNC.DEFER_BLOCKING 0x0 ;  /* 0x0000000000007b1d */ /* 0x000fec0000010000 */
[----:B-1234-:R-:W-:Y:S05]  /*0620*/  BRA.U UP0, `(.L_x_2) ;  /* 0x0000000500247547 */ /* 0x01efea000b800000 */
[----:B0-----:R-:W-:Y:S02]  /*0630*/  IADD3 R8, PT, PT, R28, R29, R32 ;  /* 0x0000001d1c087210 */ /* 0x001fe40007ffe020 */
[C---:B------:R-:W-:Y:S02]  /*0640*/  ISETP.NE.AND P1, PT, R37.reuse, 0x1f, PT ;  /* 0x0000001f2500780c */ /* 0x040fe40003f25270 */
[----:B------:R-:W-:Y:S02]  /*0650*/  IADD3 R8, PT, PT, R26, R27, R8 ;  /* 0x0000001b1a087210 */ /* 0x000fe40007ffe008 */
[----:B------:R-:W-:Y:S02]  /*0660*/  ISETP.NE.AND P2, PT, R37, RZ, PT ;  /* 0x000000ff2500720c */ /* 0x000fe40003f45270 */
[----:B------:R-:W-:-:S04]  /*0670*/  IADD3 R8, PT, PT, R24, R25, R8 ;  /* 0x0000001918087210 */ /* 0x000fc80007ffe008 */
[----:B------:R-:W-:-:S03]  /*0680*/  IADD3 R8, PT, PT, R22, R23, R8 ;  /* 0x0000001716087210 */ /* 0x000fc60007ffe008 */
[----:B------:R-:W-:Y:S02]  /*0690*/  @!P1 LEA R42, R36, UR4, 0x2 ;  /* 0x00000004242a9c11 */ /* 0x000fe4000f8e10ff */
[----:B------:R-:W-:-:S04]  /*06a0*/  IADD3 R8, PT, PT, R20, R21, R8 ;  /* 0x0000001514087210 */ /* 0x000fc80007ffe008 */
[----:B------:R-:W-:-:S04]  /*06b0*/  IADD3 R8, PT, PT, R6, R7, R8 ;  /* 0x0000000706087210 */ /* 0x000fc80007ffe008 */
[----:B------:R-:W-:-:S04]  /*06c0*/  IADD3 R8, PT, PT, R4, R5, R8 ;  /* 0x0000000504087210 */ /* 0x000fc80007ffe008 */
[----:B------:R-:W-:-:S04]  /*06d0*/  IADD3 R8, PT, PT, R2, R3, R8 ;  /* 0x0000000302087210 */ /* 0x000fc80007ffe008 */
[----:B------:R-:W-:-:S05]  /*06e0*/  IADD3 R38, PT, PT, R9, R0, R8 ;  /* 0x0000000009267210 */ /* 0x000fca0007ffe008 */
[----:B------:R-:W0:Y:S02]  /*06f0*/  SHFL.UP P0, R9, R38, 0x1, RZ ;  /* 0x0420000026097989 */ /* 0x000e2400000000ff */
[----:B0-----:R-:W-:-:S05]  /*0700*/  @P0 IMAD.IADD R9, R38, 0x1, R9 ;  /* 0x0000000126090824 */ /* 0x001fca00078e0209 */
[----:B------:R-:W0:Y:S02]  /*0710*/  SHFL.UP P0, R12, R9, 0x2, RZ ;  /* 0x04400000090c7989 */ /* 0x000e2400000000ff */
[----:B0-----:R-:W-:-:S05]  /*0720*/  @P0 IMAD.IADD R12, R9, 0x1, R12 ;  /* 0x00000001090c0824 */ /* 0x001fca00078e020c */
[----:B------:R-:W0:Y:S02]  /*0730*/  SHFL.UP P0, R17, R12, 0x4, RZ ;  /* 0x048000000c117989 */ /* 0x000e2400000000ff */
[----:B0-----:R-:W-:-:S05]  /*0740*/  @P0 IMAD.IADD R17, R12, 0x1, R17 ;  /* 0x000000010c110824 */ /* 0x001fca00078e0211 */
[----:B------:R-:W0:Y:S02]  /*0750*/  SHFL.UP P0, R40, R17, 0x8, RZ ;  /* 0x0500000011287989 */ /* 0x000e2400000000ff */
[----:B0-----:R-:W-:-:S05]  /*0760*/  @P0 IMAD.IADD R40, R17, 0x1, R40 ;  /* 0x0000000111280824 */ /* 0x001fca00078e0228 */
[----:B------:R-:W0:Y:S02]  /*0770*/  SHFL.UP P0, R41, R40, 0x10, RZ ;  /* 0x0600000028297989 */ /* 0x000e2400000000ff */
[----:B0-----:R-:W-:Y:S01]  /*0780*/  @P0 IMAD.IADD R41, R40, 0x1, R41 ;  /* 0x0000000128290824 */ /* 0x001fe200078e0229 */
[----:B------:R-:W-:-:S03]  /*0790*/  ISETP.NE.AND P0, PT, R36, 0x2, PT ;  /* 0x000000022400780c */ /* 0x000fc60003f05270 */
[----:B------:R-:W-:Y:S01]  /*07a0*/  IMAD.IADD R38, R41, 0x1, -R38 ;  /* 0x0000000129267824 */ /* 0x000fe200078e0a26 */
[----:B------:R-:W-:Y:S01]  /*07b0*/  @!P1 STS [R42+0x10], R41 ;  /* 0x000010292a009388 */ /* 0x000fe20000000800 */
[----:B------:R-:W-:Y:S01]  /*07c0*/  BAR.SYNC.DEFER_BLOCKING 0x0 ;  /* 0x0000000000007b1d */ /* 0x000fe20000010000 */
[----:B------:R-:W-:Y:S02]  /*07d0*/  ISETP.NE.AND P1, PT, R36, 0xc, PT ;  /* 0x0000000c2400780c */ /* 0x000fe40003f25270 */
[----:B------:R-:W-:-:S03]  /*07e0*/  SEL R38, R38, RZ, P2 ;  /* 0x000000ff26267207 */ /* 0x000fc60001000000 */
[----:B------:R-:W0:Y:S04]  /*07f0*/  LDS.128 R8, [UR4+0x10] ;  /* 0x00001004ff087984 */ /* 0x000e280008000c00 */
[----:B------:R-:W1:Y:S04]  /*0800*/  LDS.128 R12, [UR4+0x20] ;  /* 0x00002004ff0c7984 */ /* 0x000e680008000c00 */
[----:B------:R-:W2:Y:S01]  /*0810*/  LDS.128 R16, [UR4+0x30] ;  /* 0x00003004ff107984 */ /* 0x000ea20008000c00 */
[----:B0-----:R-:W-:-:S04]  /*0820*/  IMAD.IADD R9, R8, 0x1, R9 ;  /* 0x0000000108097824 */ /* 0x001fc800078e0209 */
[----:B------:R-:W-:Y:S01]  /*0830*/  IMAD.IADD R10, R10, 0x1, R9 ;  /* 0x000000010a0a7824 */ /* 0x000fe200078e0209 */
[----:B------:R-:W-:Y:S02]  /*0840*/  SEL R8, R9, R8, !P0 ;  /* 0x0000000809087207 */ /* 0x000fe40004000000 */
[----:B------:R-:W-:Y:S01]  /*0850*/  ISETP.NE.AND P0, PT, R36, 0x3, PT ;  /* 0x000000032400780c */ /* 0x000fe20003f05270 */
[----:B------:R-:W-:-:S03]  /*0860*/  IMAD.IADD R11, R11, 0x1, R10 ;  /* 0x000000010b0b7824 */ /* 0x000fc600078e020a */
[----:B------:R-:W-:Y:S01]  /*0870*/  SEL R8, R10, R8, !P0 ;  /* 0x000000080a087207 */ /* 0x000fe20004000000 */
[----:B-1----:R-:W-:Y:S01]  /*0880*/  IMAD.IADD R12, R11, 0x1, R12 ;  /* 0x000000010b0c7824 */ /* 0x002fe200078e020c */
[----:B------:R-:W-:-:S03]  /*0890*/  ISETP.NE.AND P0, PT, R36, 0x4, PT ;  /* 0x000000042400780c */ /* 0x000fc60003f05270 */
[----:B------:R-:W-:Y:S01]  /*08a0*/  IMAD.IADD R13, R13, 0x1, R12 ;  /* 0x000000010d0d7824 */ /* 0x000fe200078e020c */
[----:B------:R-:W-:Y:S02]  /*08b0*/  SEL R8, R11, R8, !P0 ;  /* 0x000000080b087207 */ /* 0x000fe40004000000 */
[----:B------:R-:W-:Y:S01]  /*08c0*/  ISETP.NE.AND P0, PT, R36, 0x5, PT ;  /* 0x000000052400780c */ /* 0x000fe20003f05270 */
[----:B------:R-:W-:-:S03]  /*08d0*/  IMAD.IADD R14, R14, 0x1, R13 ;  /* 0x000000010e0e7824 */ /* 0x000fc600078e020d */
[----:B------:R-:W-:Y:S01]  /*08e0*/  SEL R8, R12, R8, !P0 ;  /* 0x000000080c087207 */ /* 0x000fe20004000000 */
[----:B------:R-:W-:Y:S01]  /*08f0*/  IMAD.IADD R15, R15, 0x1, R14 ;  /* 0x000000010f0f7824 */ /* 0x000fe200078e020e */
[----:B------:R-:W-:-:S03]  /*0900*/  ISETP.NE.AND P0, PT, R36, 0x6, PT ;  /* 0x000000062400780c */ /* 0x000fc60003f05270 */
[----:B--2---:R-:W-:Y:S01]  /*0910*/  IMAD.IADD R16, R15, 0x1, R16 ;  /* 0x000000010f107824 */ /* 0x004fe200078e0210 */
[----:B------:R-:W-:Y:S02]  /*0920*/  SEL R9, R13, R8, !P0 ;  /* 0x000000080d097207 */ /* 0x000fe40004000000 */
[----:B------:R-:W-:Y:S01]  /*0930*/  ISETP.NE.AND P0, PT, R36, 0x7, PT ;  /* 0x000000072400780c */ /* 0x000fe20003f05270 */
[----:B------:R-:W0:Y:S01]  /*0940*/  LDS R8, [UR4+0x40] ;  /* 0x00004004ff087984 */ /* 0x000e220008000800 */
[----:B------:R-:W-:Y:S02]  /*0950*/  IMAD.IADD R17, R17, 0x1, R16 ;  /* 0x0000000111117824 */ /* 0x000fe400078e0210 */
[----:B------:R-:W-:Y:S02]  /*0960*/  SEL R9, R14, R9, !P0 ;  /* 0x000000090e097207 */ /* 0x000fe40004000000 */
[----:B------:R-:W-:Y:S01]  /*0970*/  ISETP.NE.AND P0, PT, R36, 0x8, PT ;  /* 0x000000082400780c */ /* 0x000fe20003f05270 */
[----:B------:R-:W-:-:S03]  /*0980*/  IMAD.IADD R18, R18, 0x1, R17 ;  /* 0x0000000112127824 */ /* 0x000fc600078e0211 */
[----:B------:R-:W-:Y:S02]  /*0990*/  SEL R9, R15, R9, !P0 ;  /* 0x000000090f097207 */ /* 0x000fe40004000000 */
[----:B------:R-:W-:-:S04]  /*09a0*/  ISETP.NE.AND P0, PT, R36, 0x9, PT ;  /* 0x000000092400780c */ /* 0x000fc80003f05270 */
[----:B------:R-:W-:Y:S02]  /*09b0*/  SEL R9, R16, R9, !P0 ;  /* 0x0000000910097207 */ /* 0x000fe40004000000 */
[----:B------:R-:W-:-:S04]  /*09c0*/  ISETP.NE.AND P0, PT, R36, 0xa, PT ;  /* 0x0000000a2400780c */ /* 0x000fc80003f05270 */
[----:B------:R-:W-:Y:S02]  /*09d0*/  SEL R9, R17, R9, !P0 ;  /* 0x0000000911097207 */ /* 0x000fe40004000000 */
[----:B------:R-:W-:-:S04]  /*09e0*/  ISETP.NE.AND P0, PT, R36, 0xb, PT ;  /* 0x0000000b2400780c */ /* 0x000fc80003f05270 */
[----:B------:R-:W-:Y:S01]  /*09f0*/  SEL R9, R18, R9, !P0 ;  /* 0x0000000912097207 */ /* 0x000fe20004000000 */
[----:B------:R-:W-:Y:S01]  /*0a00*/  IMAD.IADD R18, R19, 0x1, R18 ;  /* 0x0000000113127824 */ /* 0x000fe200078e0212 */
[----:B------:R-:W-:-:S04]  /*0a10*/  ISETP.GE.U32.AND P0, PT, R35, 0x20, PT ;  /* 0x000000202300780c */ /* 0x000fc80003f06070 */
[C---:B------:R-:W-:Y:S02]  /*0a20*/  SEL R9, R18.reuse, R9, !P1 ;  /* 0x0000000912097207 */ /* 0x040fe40004800000 */
[----:B------:R-:W-:Y:S02]  /*0a30*/  ISETP.NE.AND P1, PT, R35, RZ, PT ;  /* 0x000000ff2300720c */ /* 0x000fe40003f25270 */
[----:B------:R-:W-:Y:S02]  /*0a40*/  SEL R10, R9, RZ, P0 ;  /* 0x000000ff090a7207 */ /* 0x000fe40000000000 */
[--C-:B0----5:R-:W-:Y:S02]  /*0a50*/  IADD3 R9, PT, PT, R18, R8, R39.reuse ;  /* 0x0000000812097210 */ /* 0x121fe40007ffe027 */
[----:B------:R-:W-:-:S07]  /*0a60*/  IADD3 R38, PT, PT, R10, R38, R39 ;  /* 0x000000260a267210 */ /* 0x000fce0007ffe027 */
[----:B------:R-:W-:Y:S05]  /*0a70*/  @P1 BRA `(.L_x_3) ;  /* 0x0000000c00541947 */ /* 0x000fea0003800000 */
[----:B------:R-:W0:Y:S01]  /*0a80*/  LDC.64 R10, c[0x0][0x390] ;  /* 0x0000e400ff0a7b82 */ /* 0x000e220000000a00 */
[----:B------:R-:W-:-:S05]  /*0a90*/  IMAD.MOV.U32 R8, RZ, RZ, 0x65 ;  /* 0x00000065ff087424 */ /* 0x000fca00078e00ff */
[----:B0-----:R0:W-:Y:S01]  /*0aa0*/  ST.E.64.STRONG.GPU desc[UR12][R10.64+0x100], R8 ;  /* 0x000100080a007985 */ /* 0x0011e2000c10fb0c */
[----:B------:R-:W-:Y:S05]  /*0ab0*/  BRA `(.L_x_3) ;  /* 0x0000000c00447947 */ /* 0x000fea0003800000 */
.L_x_2:
        /* <DEDUP_REMOVED lines=20> */
[----:B-----5:R-:W0:Y:S02]  /*0c00*/  SHFL.UP P0, R39, R40, 0x10, RZ ;  /* 0x0600000028277989 */ /* 0x020e2400000000ff */
[----:B0-----:R-:W-:Y:S01]  /*0c10*/  @P0 IMAD.IADD R39, R40, 0x1, R39 ;  /* 0x0000000128270824 */ /* 0x001fe200078e0227 */
[----:B------:R-:W-:-:S04]  /*0c20*/  ISETP.NE.AND P0, PT, R36, 0x2, PT ;  /* 0x000000022400780c */ /* 0x000fc80003f05270 */
[----:B------:R-:W-:Y:S01]  /*0c30*/  @!P1 STS [R42+0x10], R39 ;  /* 0x000010272a009388 */ /* 0x000fe20000000800 */
[----:B------:R-:W-:Y:S01]  /*0c40*/  BAR.SYNC.DEFER_BLOCKING 0x0 ;  /* 0x0000000000007b1d */ /* 0x000fe20000010000 */
[----:B------:R-:W-:-:S05]  /*0c50*/  ISETP.NE.AND P1, PT, R36, 0xc, PT ;  /* 0x0000000c2400780c */ /* 0x000fca0003f25270 */
[----:B------:R-:W0:Y:S04]  /*0c60*/  LDS.128 R8, [UR4+0x10] ;  /* 0x00001004ff087984 */ /* 0x000e280008000c00 */
[----:B------:R-:W1:Y:S04]  /*0c70*/  LDS.128 R12, [UR4+0x20] ;  /* 0x00002004ff0c7984 */ /* 0x000e680008000c00 */
[----:B------:R-:W2:Y:S01]  /*0c80*/  LDS.128 R16, [UR4+0x30] ;  /* 0x00003004ff107984 */ /* 0x000ea20008000c00 */
[----:B0-----:R-:W-:-:S04]  /*0c90*/  IMAD.IADD R9, R8, 0x1, R9 ;  /* 0x0000000108097824 */ /* 0x001fc800078e0209 */
[----:B------:R-:W-:Y:S01]  /*0ca0*/  IMAD.IADD R10, R10, 0x1, R9 ;  /* 0x000000010a0a7824 */ /* 0x000fe200078e0209 */
[----:B------:R-:W-:Y:S02]  /*0cb0*/  SEL R8, R9, R8, !P0 ;  /* 0x0000000809087207 */ /* 0x000fe40004000000 */
[----:B------:R-:W-:Y:S01]  /*0cc0*/  ISETP.NE.AND P0, PT, R36, 0x3, PT ;  /* 0x000000032400780c */ /* 0x000fe20003f05270 */
[----:B------:R-:W-:Y:S01]  /*0cd0*/  IMAD.IADD R11, R11, 0x1, R10 ;  /* 0x000000010b0b7824 */ /* 0x000fe200078e020a */
[----:B------:R-:W0:Y:S02]  /*0ce0*/  LDS R9, [UR4+0x40] ;  /* 0x00004004ff097984 */ /* 0x000e240008000800 */
        /* <DEDUP_REMOVED lines=13> */
[----:B------:R-:W-:-:S03]  /*0dc0*/  IMAD.IADD R17, R17, 0x1, R16 ;  /* 0x0000000111117824 */ /* 0x000fc600078e0210 */
[----:B------:R-:W-:Y:S01]  /*0dd0*/  SEL R8, R14, R8, !P0 ;  /* 0x000000080e087207 */ /* 0x000fe20004000000 */
[----:B------:R-:W-:Y:S01]  /*0de0*/  IMAD.IADD R18, R18, 0x1, R17 ;  /* 0x0000000112127824 */ /* 0x000fe200078e0211 */
[----:B------:R-:W-:-:S03]  /*0df0*/  ISETP.NE.AND P0, PT, R36, 0x8, PT ;  /* 0x000000082400780c */ /* 0x000fc60003f05270 */
[----:B------:R-:W-:Y:S01]  /*0e00*/  IMAD.IADD R19, R19, 0x1, R18 ;  /* 0x0000000113137824 */ /* 0x000fe200078e0212 */
[----:B------:R-:W-:Y:S02]  /*0e10*/  SEL R8, R15, R8, !P0 ;  /* 0x000000080f087207 */ /* 0x000fe40004000000 */
[----:B------:R-:W-:-:S04]  /*0e20*/  ISETP.NE.AND P0, PT, R36, 0x9, PT ;  /* 0x000000092400780c */ /* 0x000fc80003f05270 */
[----:B------:R-:W-:Y:S02]  /*0e30*/  SEL R8, R16, R8, !P0 ;  /* 0x0000000810087207 */ /* 0x000fe40004000000 */
[----:B------:R-:W-:Y:S01]  /*0e40*/  ISETP.NE.AND P0, PT, R36, 0xa, PT ;  /* 0x0000000a2400780c */ /* 0x000fe20003f05270 */
[----:B0-----:R-:W-:-:S03]  /*0e50*/  IMAD.IADD R9, R19, 0x1, R9 ;  /* 0x0000000113097824 */ /* 0x001fc600078e0209 */
[----:B------:R-:W-:Y:S01]  /*0e60*/  SEL R8, R17, R8, !P0 ;  /* 0x0000000811087207 */ /* 0x000fe20004000000 */
[----:B------:R-:W-:Y:S01]  /*0e70*/  IMAD.IADD R17, R39, 0x1, -R38 ;  /* 0x0000000127117824 */ /* 0x000fe200078e0a26 */
[----:B------:R-:W-:-:S04]  /*0e80*/  ISETP.NE.AND P0, PT, R36, 0xb, PT ;  /* 0x0000000b2400780c */ /* 0x000fc80003f05270 */
[----:B------:R-:W-:Y:S02]  /*0e90*/  SEL R8, R18, R8, !P0 ;  /* 0x0000000812087207 */ /* 0x000fe40004000000 */
[----:B------:R-:W-:Y:S02]  /*0ea0*/  ISETP.GT.U32.AND P0, PT, R35, 0x1f, PT ;  /* 0x0000001f2300780c */ /* 0x000fe40003f04070 */
[----:B------:R-:W-:Y:S02]  /*0eb0*/  SEL R11, R17, RZ, P2 ;  /* 0x000000ff110b7207 */ /* 0x000fe40001000000 */
[----:B------:R-:W-:Y:S02]  /*0ec0*/  SEL R8, R19, R8, !P1 ;  /* 0x0000000813087207 */ /* 0x000fe40004800000 */
[----:B------:R-:W-:-:S03]  /*0ed0*/  ISETP.GE.U32.AND P1, PT, R35, 0x20, PT ;  /* 0x000000202300780c */ /* 0x000fc60003f26070 */
[----:B------:R-:W-:-:S05]  /*0ee0*/  IMAD.IADD R38, R8, 0x1, R11 ;  /* 0x0000000108267824 */ /* 0x000fca00078e020b */
[----:B------:R-:W-:Y:S01]  /*0ef0*/  SEL R17, R17, R38, !P1 ;  /* 0x0000002611117207 */ /* 0x000fe20004800000 */
[----:B------:R-:W-:Y:S06]  /*0f00*/  @P0 BRA `(.L_x_4) ;  /* 0x00000008000c0947 */ /* 0x000fec0003800000 */
[----:B------:R-:W0:Y:S01]  /*0f10*/  LDC.64 R14, c[0x0][0x390] ;  /* 0x0000e400ff0e7b82 */ /* 0x000e220000000a00 */
[----:B------:R-:W-:Y:S01]  /*0f20*/  ISETP.NE.AND P1, PT, R35, RZ, PT ;  /* 0x000000ff2300720c */ /* 0x000fe20003f25270 */
[----:B------:R-:W-:Y:S01]  /*0f30*/  IMAD.U32 R45, RZ, RZ, UR6 ;  /* 0x00000006ff2d7e24 */ /* 0x000fe2000f8e00ff */
[----:B------:R-:W-:-:S05]  /*0f40*/  LOP3.LUT R18, RZ, R35, RZ, 0x33, !PT ;  /* 0x00000023ff127212 */ /* 0x000fca00078e33ff */
[----:B------:R-:W-:-:S06]  /*0f50*/  VIADD R18, R18, UR6 ;  /* 0x0000000612127c36 */ /* 0x000fcc0008000000 */
[----:B------:R-:W-:Y:S01]  /*0f60*/  @!P1 IMAD.MOV.U32 R8, RZ, RZ, 0x64 ;  /* 0x00000064ff089424 */ /* 0x000fe200078e00ff */
[----:B------:R1:W-:Y:S01]  /*0f70*/  @!P1 STS [UR4+0xc], R9 ;  /* 0x00000c09ff009988 */ /* 0x0003e20008000804 */
[----:B0-----:R-:W-:-:S04]  /*0f80*/  IMAD.WIDE R44, R45, 0x8, R14 ;  /* 0x000000082d2c7825 */ /* 0x001fc800078e020e */
[----:B------:R-:W-:Y:S01]  /*0f90*/  IMAD.WIDE R14, R18, 0x8, R14 ;  /* 0x00000008120e7825 */ /* 0x000fe200078e020e */
[----:B------:R1:W-:Y:S01]  /*0fa0*/  @!P1 ST.E.64.STRONG.GPU desc[UR12][R44.64+0x100], R8 ;  /* 0x000100082c009985 */ /* 0x0003e2000c10fb0c */
[----:B------:R-:W-:Y:S05]  /*0fb0*/  NANOSLEEP 0x226 ;  /* 0x000002260000795d */ /* 0x000fea0003800000 */
[----:B------:R-:W2:Y:S01]  /*0fc0*/  LD.E.64.STRONG.GPU R12, desc[UR12][R14.64+0x100] ;  /* 0x0001000c0e0c7980 */ /* 0x000ea2000c10fb00 */
[----:B------:R-:W-:Y:S01]  /*0fd0*/  UMOV UR5, 0xffffffff ;  /* 0xffffffff00057882 */ /* 0x000fe20000000000 */
[----:B--2---:R-:W-:Y:S02]  /*0fe0*/  ISETP.NE.AND P0, PT, R12, 0x63, PT ;  /* 0x000000630c00780c */ /* 0x004fe40003f05270 */
[----:B-1----:R-:W-:Y:S11]  /*0ff0*/  BRA.DIV UR5, `(.L_x_5) ;  /* 0x0000002e05bc7947 */ /* 0x002ff6000b800000 */
[----:B------:R-:W-:-:S13]  /*1000*/  VOTE.ANY P0, !P0 ;  /* 0x0000000000ff7806 */ /* 0x000fda0004000100 */
.L_x_34:
[----:B------:R-:W-:Y:S05]  /*1010*/  @!P0 BRA `(.L_x_6) ;  /* 0x0000000000248947 */ /* 0x000fea0003800000 */
[----:B------:R-:W-:-:S07]  /*1020*/  IMAD.MOV.U32 R8, RZ, RZ, 0x1de ;  /* 0x000001deff087424 */ /* 0x000fce00078e00ff */
.L_x_8:
[----:B------:R-:W-:Y:S05]  /*1030*/  NANOSLEEP R8 ;  /* 0x000000080000735d */ /* 0x000fea0003800000 */
[----:B------:R-:W2:Y:S01]  /*1040*/  LD.E.64.STRONG.GPU R12, desc[UR12][R14.64+0x100] ;  /* 0x0001000c0e0c7980 */ /* 0x000ea2000c10fb00 */
[----:B------:R-:W-:Y:S01]  /*1050*/  UMOV UR5, 0xffffffff ;  /* 0xffffffff00057882 */ /* 0x000fe20000000000 */
[----:B------:R-:W-:Y:S02]  /*1060*/  SHF.R.U32.HI R8, RZ, 0x1, R8 ;  /* 0x00000001ff087819 */ /* 0x000fe40000011608 */
[----:B--2---:R-:W-:Y:S01]  /*1070*/  ISETP.NE.AND P0, PT, R12, 0x63, PT ;  /* 0x000000630c00780c */ /* 0x004fe20003f05270 */
[----:B------:R-:W-:-:S12]  /*1080*/  BRA.DIV UR5, `(.L_x_7) ;  /* 0x0000002e05b87947 */ /* 0x000fd8000b800000 */
[----:B------:R-:W-:-:S13]  /*1090*/  VOTE.ANY P0, !P0 ;  /* 0x0000000000ff7806 */ /* 0x000fda0004000100 */
.L_x_37:
[----:B------:R-:W-:Y:S05]  /*10a0*/  @P0 BRA `(.L_x_8) ;  /* 0xfffffffc00e00947 */ /* 0x000fea000383ffff */
.L_x_6:
[----:B------:R-:W-:Y:S01]  /*10b0*/  UMOV UR5, 0xffffffff ;  /* 0xffffffff00057882 */ /* 0x000fe20000000000 */
[----:B------:R-:W-:Y:S02]  /*10c0*/  ISETP.NE.AND P0, PT, R12, 0x65, PT ;  /* 0x000000650c00780c */ /* 0x000fe40003f05270 */
[----:B------:R-:W-:Y:S11]  /*10d0*/  BRA.DIV UR5, `(.L_x_9) ;  /* 0x0000002e05c47947 */ /* 0x000ff6000b800000 */
[----:B------:R-:W0:Y:S01]  /*10e0*/  S2R R8, SR_GEMASK ;  /* 0x0000000000087919 */ /* 0x000e220000003c00 */
[----:B------:R-:W-:Y:S01]  /*10f0*/  VOTE.ANY R10, PT, !P0 ;  /* 0x00000000000a7806 */ /* 0x000fe200040e0100 */
[C---:B------:R-:W-:Y:S02]  /*1100*/  VIADD R38, R37.reuse, 0x2 ;  /* 0x0000000225267836 */ /* 0x040fe40000000000 */
[----:B------:R-:W-:Y:S01]  /*1110*/  VIADD R39, R37, 0x10 ;  /* 0x0000001025277836 */ /* 0x000fe20000000000 */
[----:B0-----:R-:W-:-:S05]  /*1120*/  LOP3.LUT R10, R10, 0x80000000, R8, 0xec, !PT ;  /* 0x800000000a0a7812 */ /* 0x001fca00078eec08 */
[----:B------:R-:W-:-:S05]  /*1130*/  VIADD R11, R10, 0xffffffff ;  /* 0xffffffff0a0b7836 */ /* 0x000fca0000000000 */
[----:B------:R-:W-:-:S04]  /*1140*/  LOP3.LUT R11, R10, R11, RZ, 0xc, !PT ;  /* 0x0000000b0a0b7212 */ /* 0x000fc800078e0cff */
[----:B------:R-:W0:Y:S02]  /*1150*/  POPC R15, R11 ;  /* 0x0000000b000f7309 */ /* 0x000e240000000000 */
[----:B0-----:R-:W0:Y:S01]  /*1160*/  SHFL.DOWN PT, R16, R13, 0x1, R15 ;  /* 0x082000000d107989 */ /* 0x001e2200000e000f */
[-C--:B------:R-:W-:Y:S02]  /*1170*/  ISETP.GE.AND P0, PT, R37, R15.reuse, PT ;  /* 0x0000000f2500720c */ /* 0x080fe40003f06270 */
[-C--:B------:R-:W-:Y:S02]  /*1180*/  ISETP.GT.AND P2, PT, R39, R15.reuse, PT ;  /* 0x0000000f2700720c */ /* 0x080fe40003f44270 */
[----:B0-----:R-:W-:Y:S02]  /*1190*/  SEL R16, R16, RZ, !P0 ;  /* 0x000000ff10107207 */ /* 0x001fe40004000000 */
[----:B------:R-:W-:-:S03]  /*11a0*/  ISETP.GT.AND P0, PT, R38, R15, PT ;  /* 0x0000000f2600720c */ /* 0x000fc60003f04270 */
[----:B------:R-:W-:-:S05]  /*11b0*/  IMAD.IADD R36, R16, 0x1, R13 ;  /* 0x0000000110247824 */ /* 0x000fca00078e020d */
[----:B------:R-:W0:Y:S02]  /*11c0*/  SHFL.DOWN PT, R16, R36, 0x2, R15 ;  /* 0x0840000024107989 */ /* 0x000e2400000e000f */
[----:B0-----:R-:W-:-:S05]  /*11d0*/  SEL R19, R16, RZ, !P0 ;  /* 0x000000ff10137207 */ /* 0x001fca0004000000 */
[----:B------:R-:W-:Y:S02]  /*11e0*/  IMAD.IADD R40, R36, 0x1, R19 ;  /* 0x0000000124287824 */ /* 0x000fe400078e0213 */
[C---:B------:R-:W-:Y:S02]  /*11f0*/  VIADD R19, R37.reuse, 0x4 ;  /* 0x0000000425137836 */ /* 0x040fe40000000000 */
[----:B------:R-:W-:Y:S01]  /*1200*/  VIADD R36, R37, 0x8 ;  /* 0x0000000825247836 */ /* 0x000fe20000000000 */
[----:B------:R-:W0:Y:S02]  /*1210*/  SHFL.DOWN PT, R16, R40, 0x4, R15 ;  /* 0x0880000028107989 */ /* 0x000e2400000e000f */
[----:B------:R-:W-:-:S04]  /*1220*/  ISETP.GT.AND P0, PT, R19, R15, PT ;  /* 0x0000000f1300720c */ /* 0x000fc80003f04270 */
[----:B0-----:R-:W-:Y:S02]  /*1230*/  SEL R11, R16, RZ, !P0 ;  /* 0x000000ff100b7207 */ /* 0x001fe40004000000 */
[----:B------:R-:W-:-:S03]  /*1240*/  ISETP.GT.AND P0, PT, R36, R15, PT ;  /* 0x0000000f2400720c */ /* 0x000fc60003f04270 */
[----:B------:R-:W-:Y:S02]  /*1250*/  IMAD.IADD R42, R40, 0x1, R11 ;  /* 0x00000001282a7824 */ /* 0x000fe400078e020b */
[----:B------:R-:W0:Y:S03]  /*1260*/  LDC.64 R10, c[0x0][0x390] ;  /* 0x0000e400ff0a7b82 */ /* 0x000e260000000a00 */
[----:B------:R-:W1:Y:S02]  /*1270*/  SHFL.DOWN PT, R16, R42, 0x8, R15 ;  /* 0x090000002a107989 */ /* 0x000e6400000e000f */
[----:B-1----:R-:W-:Y:S02]  /*1280*/  SEL R41, R16, RZ, !P0 ;  /* 0x000000ff10297207 */ /* 0x002fe40004000000 */
[----:B------:R-:W-:-:S03]  /*1290*/  ISETP.NE.AND P0, PT, R12, 0x65, PT ;  /* 0x000000650c00780c */ /* 0x000fc60003f05270 */
[----:B------:R-:W-:Y:S01]  /*12a0*/  IMAD.IADD R41, R42, 0x1, R41 ;  /* 0x000000012a297824 */ /* 0x000fe200078e0229 */
[----:B0-----:R-:W-:-:S04]  /*12b0*/  IADD3 R42, P3, PT, R10, 0x100, RZ ;  /* 0x000001000a2a7810 */ /* 0x001fc80007f7e0ff */
[----:B------:R-:W0:Y:S01]  /*12c0*/  SHFL.DOWN PT, R16, R41, 0x10, R15 ;  /* 0x0a00000029107989 */ /* 0x000e2200000e000f */
[----:B------:R-:W-:-:S04]  /*12d0*/  IMAD.X R43, RZ, RZ, R11, P3 ;  /* 0x000000ffff2b7224 */ /* 0x000fc800018e060b */
[----:B------:R-:W-:Y:S02]  /*12e0*/  VOTE.ALL P0, P0 ;  /* 0x0000000000ff7806 */ /* 0x000fe40000000000 */
[----:B0-----:R-:W-:-:S05]  /*12f0*/  SEL R16, R16, RZ, !P2 ;  /* 0x000000ff10107207 */ /* 0x001fca0005000000 */
[----:B------:R-:W-:-:S07]  /*1300*/  IMAD.IADD R40, R41, 0x1, R16 ;  /* 0x0000000129287824 */ /* 0x000fce00078e0210 */
.L_x_46:
[----:B------:R-:W-:Y:S05]  /*1310*/  @!P0 BRA `(.L_x_10) ;  /* 0x0000000000cc8947 */ /* 0x000fea0003800000 */
[----:B------:R-:W-:-:S07]  /*1320*/  IMAD.MOV.U32 R11, RZ, RZ, 0x1de ;  /* 0x000001deff0b7424 */ /* 0x000fce00078e00ff */
.L_x_16:
[----:B------:R-:W-:-:S05]  /*1330*/  IMAD.WIDE R14, R18, 0x8, R42 ;  /* 0x00000008120e7825 */ /* 0x000fca00078e022a */
[----:B------:R-:W2:Y:S01]  /*1340*/  LD.E.64.STRONG.GPU R12, desc[UR12][R14.64+-0x100] ;  /* 0xffff000c0e0c7980 */ /* 0x000ea2000c10fb00 */
[----:B------:R-:W-:Y:S05]  /*1350*/  YIELD ;  /* 0x0000000000007946 */ /* 0x000fea0003800000 */
[----:B------:R-:W-:Y:S01]  /*1360*/  UMOV UR5, 0xffffffff ;  /* 0xffffffff00057882 */ /* 0x000fe20000000000 */
[----:B------:R-:W-:Y:S02]  /*1370*/  SHF.R.U32.HI R11, RZ, 0x1, R11 ;  /* 0x00000001ff0b7819 */ /* 0x000fe4000001160b */
[----:B--2---:R-:W-:Y:S01]  /*1380*/  ISETP.NE.AND P0, PT, R12, 0x63, PT ;  /* 0x000000630c00780c */ /* 0x004fe20003f05270 */
[----:B------:R-:W-:-:S12]  /*1390*/  BRA.DIV UR5, `(.L_x_11) ;  /* 0x0000003205147947 */ /* 0x000fd8000b800000 */
[----:B------:R-:W-:-:S13]  /*13a0*/  VOTE.ANY P0, !P0 ;  /* 0x0000000000ff7806 */ /* 0x000fda0004000100 */
.L_x_49:
[----:B------:R-:W-:Y:S05]  /*13b0*/  @!P0 BRA `(.L_x_12) ;  /* 0x0000000000248947 */ /* 0x000fea0003800000 */
[----:B------:R-:W-:-:S07]  /*13c0*/  IMAD.MOV.U32 R16, RZ, RZ, R11 ;  /* 0x000000ffff107224 */ /* 0x000fce00078e000b */
.L_x_14:
[----:B------:R-:W-:Y:S05]  /*13d0*/  NANOSLEEP R16 ;  /* 0x000000100000735d */ /* 0x000fea0003800000 */
[----:B------:R-:W2:Y:S01]  /*13e0*/  LD.E.64.STRONG.GPU R12, desc[UR12][R14.64+-0x100] ;  /* 0xffff000c0e0c7980 */ /* 0x000ea2000c10fb00 */
[----:B------:R-:W-:Y:S01]  /*13f0*/  UMOV UR5, 0xffffffff ;  /* 0xffffffff00057882 */ /* 0x000fe20000000000 */
[----:B------:R-:W-:Y:S02]  /*1400*/  SHF.R.U32.HI R16, RZ, 0x1, R16 ;  /* 0x00000001ff107819 */ /* 0x000fe40000011610 */
[----:B--2---:R-:W-:Y:S01]  /*1410*/  ISETP.NE.AND P0, PT, R12, 0x63, PT ;  /* 0x000000630c00780c */ /* 0x004fe20003f05270 */
[----:B------:R-:W-:-:S12]  /*1420*/  BRA.DIV UR5, `(.L_x_13) ;  /* 0x0000003205107947 */ /* 0x000fd8000b800000 */
[----:B------:R-:W-:-:S13]  /*1430*/  VOTE.ANY P0, !P0 ;  /* 0x0000000000ff7806 */ /* 0x000fda0004000100 */
.L_x_52:
[----:B------:R-:W-:Y:S05]  /*1440*/  @P0 BRA `(.L_x_14) ;  /* 0xfffffffc00e00947 */ /* 0x000fea000383ffff */
.L_x_12:
[----:B------:R-:W-:Y:S01]  /*1450*/  UMOV UR5, 0xffffffff ;  /* 0xffffffff00057882 */ /* 0x000fe20000000000 */
[----:B------:R-:W-:Y:S02]  /*1460*/  ISETP.NE.AND P0, PT, R12, 0x65, PT ;  /* 0x000000650c00780c */ /* 0x000fe40003f05270 */
[----:B------:R-:W-:Y:S11]  /*1470*/  BRA.DIV UR5, `(.L_x_15) ;  /* 0x00000032051c7947 */ /* 0x000ff6000b800000 */
[----:B------:R-:W-:Y:S01]  /*1480*/  VOTE.ANY R10, PT, !P0 ;  /* 0x00000000000a7806 */ /* 0x000fe200040e0100 */
[----:B------:R-:W-:-:S03]  /*1490*/  VIADD R18, R18, 0xffffffe0 ;  /* 0xffffffe012127836 */ /* 0x000fc60000000000 */
[----:B------:R-:W-:-:S05]  /*14a0*/  LOP3.LUT R10, R10, 0x80000000, R8, 0xec, !PT ;  /* 0x800000000a0a7812 */ /* 0x000fca00078eec08 */
[----:B------:R-:W-:-:S05]  /*14b0*/  VIADD R15, R10, 0xffffffff ;  /* 0xffffffff0a0f7836 */ /* 0x000fca0000000000 */
[----:B------:R-:W-:-:S06]  /*14c0*/  LOP3.LUT R15, R10, R15, RZ, 0xc, !PT ;  /* 0x0000000f0a0f7212 */ /* 0x000fcc00078e0cff */
        /* <DEDUP_REMOVED lines=17> */
[----:B------:R-:W-:-:S03]  /*15e0*/  ISETP.NE.AND P0, PT, R12, 0x65, PT ;  /* 0x000000650c00780c */ /* 0x000fc60003f05270 */
[----:B------:R-:W-:-:S05]  /*15f0*/  IMAD.IADD R41, R13, 0x1, R16 ;  /* 0x000000010d297824 */ /* 0x000fca00078e0210 */
[----:B------:R-:W0:Y:S05]  /*1600*/  SHFL.DOWN PT, R16, R41, 0x10, R15 ;  /* 0x0a00000029107989 */ /* 0x000e2a00000e000f */
[----:B------:R-:W-:Y:S02]  /*1610*/  VOTE.ALL P0, P0 ;  /* 0x0000000000ff7806 */ /* 0x000fe40000000000 */
[----:B0-----:R-:W-:-:S04]  /*1620*/  SEL R16, R16, RZ, !P2 ;  /* 0x000000ff10107207 */ /* 0x001fc80005000000 */
[----:B------:R-:W-:-:S07]  /*1630*/  IADD3 R40, PT, PT, R41, R16, R40 ;  /* 0x0000001029287210 */ /* 0x000fce0007ffe028 */
.L_x_61:
[----:B------:R-:W-:Y:S05]  /*1640*/  @P0 BRA `(.L_x_16) ;  /* 0xfffffffc00380947 */ /* 0x000fea000383ffff */
.L_x_10:
[----:B------:R-:W-:Y:S01]  /*1650*/  ISETP.NE.AND P0, PT, R37, RZ, PT ;  /* 0x000000ff2500720c */ /* 0x000fe20003f05270 */
[----:B------:R-:W0:Y:S01]  /*1660*/  @!P1 S2R R11, SR_CgaCtaId ;  /* 0x00000000000b9919 */ /* 0x000e220000008800 */
[----:B------:R-:W-:Y:S01]  /*1670*/  @!P1 MOV R10, 0x400 ;  /* 0x00000400000a9802 */ /* 0x000fe20000000f00 */
[----:B------:R-:W-:Y:S02]  /*1680*/  @!P1 IMAD.IADD R9, R9, 0x1, R40 ;  /* 0x0000000109099824 */ /* 0x000fe400078e0228 */
[----:B------:R-:W-:Y:S02]  /*1690*/  @!P1 IMAD.MOV.U32 R8, RZ, RZ, 0x65 ;  /* 0x00000065ff089424 */ /* 0x000fe400078e00ff */
[----:B------:R-:W-:-:S03]  /*16a0*/  IMAD.MOV.U32 R38, RZ, RZ, R17 ;  /* 0x000000ffff267224 */ /* 0x000fc600078e0011 */
[----:B------:R1:W-:Y:S03]  /*16b0*/  @!P1 ST.E.64.STRONG.GPU desc[UR12][R44.64+0x100], R8 ;  /* 0x000100082c009985 */ /* 0x0003e6000c10fb0c */
[----:B------:R-:W-:Y:S01]  /*16c0*/  @!P0 MOV R12, 0x400 ;  /* 0x00000400000c8802 */ /* 0x000fe20000000f00 */
[----:B------:R-:W2:Y:S01]  /*16d0*/  @!P0 S2R R13, SR_CgaCtaId ;  /* 0x00000000000d8919 */ /* 0x000ea20000008800 */
[----:B------:R-:W-:Y:S01]  /*16e0*/  @!P0 IMAD.MOV.U32 R38, RZ, RZ, R40 ;  /* 0x000000ffff268224 */ /* 0x000fe200078e0028 */
[----:B0-----:R-:W-:-:S05]  /*16f0*/  @!P1 LEA R10, R11, R10, 0x18 ;  /* 0x0000000a0b0a9211 */ /* 0x001fca00078ec0ff */
[----:B------:R1:W-:Y:S04]  /*1700*/  @!P1 STS [R10+0x8], R9 ;  /* 0x000008090a009388 */ /* 0x0003e80000000800 */
[----:B------:R1:W-:Y:S01]  /*1710*/  @!P1 STS [R10+0x4], R40 ;  /* 0x000004280a009388 */ /* 0x0003e20000000800 */
[----:B--2---:R-:W-:-:S05]  /*1720*/  @!P0 LEA R13, R13, R12, 0x18 ;  /* 0x0000000c0d0d8211 */ /* 0x004fca00078ec0ff */
[----:B------:R1:W-:Y:S02]  /*1730*/  @!P0 STS [R13+0x54], R40 ;  /* 0x000054280d008388 */ /* 0x0003e40000000800 */
.L_x_4:
[----:B------:R-:W-:Y:S05]  /*1740*/  WARPSYNC.ALL ;  /* 0x0000000000007948 */ /* 0x000fea0003800000 */
[----:B------:R-:W0:Y:S08]  /*1750*/  S2UR UR7, SR_CgaCtaId ;  /* 0x00000000000779c3 */ /* 0x000e300000008800 */
[----:B------:R-:W-:Y:S01]  /*1760*/  BAR.SYNC.DEFER_BLOCKING 0x0 ;  /* 0x0000000000007b1d */ /* 0x000fe20000010000 */
[----:B------:R-:W-:-:S05]  /*1770*/  ISETP.NE.AND P0, PT, R35, RZ, PT ;  /* 0x000000ff2300720c */ /* 0x000fca0003f05270 */
[----:B------:R-:W-:Y:S02]  /*1780*/  UMOV UR5, 0x400 ;  /* 0x0000040000057882 */ /* 0x000fe40000000000 */
[----:B0-----:R-:W-:-:S09]  /*1790*/  ULEA UR5, UR7, UR5, 0x18 ;  /* 0x0000000507057291 */ /* 0x001fd2000f8ec0ff */
[----:B-1----:R-:W0:Y:S02]  /*17a0*/  LDS R8, [UR5+0x54] ;  /* 0x00005405ff087984 */ /* 0x002e240008000800 */
[----:B0-----:R-:W-:-:S05]  /*17b0*/  SEL R9, R8, RZ, P0 ;  /* 0x000000ff08097207 */ /* 0x001fca0000000000 */
[----:B------:R-:W-:-:S07]  /*17c0*/  IMAD.IADD R38, R9, 0x1, R38 ;  /* 0x0000000109267824 */ /* 0x000fce00078e0226 */
.L_x_3:
[----:B------:R-:W-:Y:S05]  /*17d0*/  BSYNC.RECONVERGENT B0 ;  /* 0x0000000000007941 */ /* 0x000fea0003800200 */
.L_x_1:
[----:B------:R-:W-:Y:S01]  /*17e0*/  IMAD.IADD R32, R32, 0x1, R38 ;  /* 0x0000000120207824 */ /* 0x000fe200078e0226 */
[----:B------:R-:W-:Y:S03]  /*17f0*/  BAR.SYNC.DEFER_BLOCKING 0x0 ;  /* 0x0000000000007b1d */ /* 0x000fe60000010000 */
[----:B------:R-:W-:-:S03]  /*1800*/  IMAD.IADD R29, R29, 0x1, R32 ;  /* 0x000000011d1d7824 */ /* 0x000fc600078e0220 */
[----:B------:R-:W1:Y:S01]  /*1810*/  LDCU.64 UR8, c[0x0][0x388] ;  /* 0x00007100ff0877ac */ /* 0x000e620008000a00 */
[----:B------:R-:W-:-:S04]  /*1820*/  IMAD.IADD R28, R28, 0x1, R29 ;  /* 0x000000011c1c7824 */ /* 0x000fc800078e021d */
[----:B------:R-:W-:-:S04]  /*1830*/  IMAD.IADD R27, R27, 0x1, R28 ;  /* 0x000000011b1b7824 */ /* 0x000fc800078e021c */
[----:B------:R-:W-:-:S04]  /*1840*/  IMAD.IADD R26, R26, 0x1, R27 ;  /* 0x000000011a1a7824 */ /* 0x000fc800078e021b */
[----:B------:R-:W-:-:S04]  /*1850*/  IMAD.IADD R25, R25, 0x1, R26 ;  /* 0x0000000119197824 */ /* 0x000fc800078e021a */
[----:B------:R-:W-:Y:S01]  /*1860*/  IMAD.IADD R24, R24, 0x1, R25 ;  /* 0x0000000118187824 */ /* 0x000fe200078e0219 */
[----:B------:R-:W-:Y:S03]  /*1870*/  STS [R33], R38 ;  /* 0x0000002621007388 */ /* 0x000fe60000000800 */
[----:B------:R-:W-:Y:S01]  /*1880*/  IMAD.IADD R23, R23, 0x1, R24 ;  /* 0x0000000117177824 */ /* 0x000fe200078e0218 */
[----:B------:R-:W-:Y:S03]  /*1890*/  STS [R33+0x4], R32 ;  /* 0x0000042021007388 */ /* 0x000fe60000000800 */
        /* <DEDUP_REMOVED lines=19> */
[----:B------:R-:W-:Y:S04]  /*19d0*/  STS [R33+0x2c], R20 ;  /* 0x00002c1421007388 */ /* 0x000fe80000000800 */
[----:B------:R-:W-:Y:S04]  /*19e0*/  STS [R33+0x30], R7 ;  /* 0x0000300721007388 */ /* 0x000fe80000000800 */
[----:B------:R-:W-:Y:S04]  /*19f0*/  STS [R33+0x34], R6 ;  /* 0x0000340621007388 */ /* 0x000fe80000000800 */
[----:B------:R-:W-:Y:S04]  /*1a00*/  STS [R33+0x38], R5 ;  /* 0x0000380521007388 */ /* 0x000fe80000000800 */
[----:B------:R-:W-:Y:S04]  /*1a10*/  STS [R33+0x3c], R4 ;  /* 0x00003c0421007388 */ /* 0x000fe80000000800 */
[----:B------:R-:W-:Y:S04]  /*1a20*/  STS [R33+0x40], R3 ;  /* 0x0000400321007388 */ /* 0x000fe80000000800 */
[----:B------:R1:W-:Y:S04]  /*1a30*/  STS [R33+0x44], R2 ;  /* 0x0000440221007388 */ /* 0x0003e80000000800 */
[----:B------:R-:W-:Y:S01]  /*1a40*/  STS [R33+0x48], R0 ;  /* 0x0000480021007388 */ /* 0x000fe20000000800 */
[----:B------:R-:W-:-:S03]  /*1a50*/  NOP ;  /* 0x0000000000007918 */ /* 0x000fc60000000000 */
[----:B0-----:R-:W0:Y:S01]  /*1a60*/  LDS R9, [R34] ;  /* 0x0000000022097984 */ /* 0x001e220000000800 */
[----:B-1----:R-:W-:-:S03]  /*1a70*/  IADD3 R2, P0, PT, R31, UR8, RZ ;  /* 0x000000081f027c10 */ /* 0x002fc6000ff1e0ff */
[----:B------:R-:W1:Y:S01]  /*1a80*/  LDS R7, [R34+0x80] ;  /* 0x0000800022077984 */ /* 0x000e620000000800 */
[----:B------:R-:W-:-:S03]  /*1a90*/  IADD3.X R3, PT, PT, R30, UR9, RZ, P0, !PT ;  /* 0x000000091e037c10 */ /* 0x000fc600087fe4ff */
[----:B------:R-:W2:Y:S04]  /*1aa0*/  LDS R11, [R34+0x100] ;  /* 0x00010000220b7984 */ /* 0x000ea80000000800 */
[----:B------:R-:W3:Y:S04]  /*1ab0*/  LDS R13, [R34+0x180] ;  /* 0x00018000220d7984 */ /* 0x000ee80000000800 */
[----:B------:R-:W4:Y:S04]  /*1ac0*/  LDS R5, [R34+0x200] ;  /* 0x0002000022057984 */ /* 0x000f280000000800 */
[----:B------:R-:W5:Y:S04]  /*1ad0*/  LDS R15, [R34+0x280] ;  /* 0x00028000220f7984 */ /* 0x000f680000000800 */
        /* <DEDUP_REMOVED lines=13> */
[----:B0-----:R-:W-:Y:S04]  /*1bb0*/  STG.E desc[UR12][R2.64], R9 ;  /* 0x0000000902007986 */ /* 0x001fe8000c10190c */
[----:B-1----:R-:W-:Y:S04]  /*1bc0*/  STG.E desc[UR12][R2.64+0x80], R7 ;  /* 0x0000800702007986 */ /* 0x002fe8000c10190c */
[----:B--2---:R-:W-:Y:S04]  /*1bd0*/  STG.E desc[UR12][R2.64+0x100], R11 ;  /* 0x0001000b02007986 */ /* 0x004fe8000c10190c */
[----:B---3--:R-:W-:Y:S04]  /*1be0*/  STG.E desc[UR12][R2.64+0x180], R13 ;  /* 0x0001800d02007986 */ /* 0x008fe8000c10190c */
[----:B----4-:R-:W-:Y:S04]  /*1bf0*/  STG.E desc[UR12][R2.64+0x200], R5 ;  /* 0x0002000502007986 */ /* 0x010fe8000c10190c */
[----:B-----5:R-:W-:Y:S04]  /*1c00*/  STG.E desc[UR12][R2.64+0x280], R15 ;  /* 0x0002800f02007986 */ /* 0x020fe8000c10190c */
[----:B------:R-:W-:Y:S04]  /*1c10*/  STG.E desc[UR12][R2.64+0x300], R17 ;  /* 0x0003001102007986 */ /* 0x000fe8000c10190c */
        /* <DEDUP_REMOVED lines=11> */
[----:B------:R-:W-:Y:S01]  /*1cd0*/  STG.E desc[UR12][R2.64+0x900], R43 ;  /* 0x0009002b02007986 */ /* 0x000fe2000c10190c */
[----:B------:R-:W-:Y:S05]  /*1ce0*/  EXIT ;  /* 0x000000000000794d */ /* 0x000fea0003800000 */
.L_x_0:
[----:B------:R-:W-:-:S04]  /*1cf0*/  ISETP.NE.U32.AND P0, PT, RZ, UR7, PT ;  /* 0x00000007ff007c0c */ /* 0x000fc8000bf05070 */
[----:B------:R-:W-:-:S13]  /*1d00*/  ISETP.NE.AND.EX P0, PT, RZ, UR4, PT, P0 ;  /* 0x00000004ff007c0c */ /* 0x000fda000bf05300 */
[----:B------:R-:W-:Y:S05]  /*1d10*/  @!P0 EXIT ;  /* 0x000000000000894d */ /* 0x000fea0003800000 */
[----:B------:R-:W0:Y:S02]  /*1d20*/  LDCU.64 UR4, c[0x0][0x380] ;  /* 0x00007000ff0477ac */ /* 0x000e240008000a00 */
[----:B0-----:R-:W-:-:S06]  /*1d30*/  UIMAD.WIDE UR4, UR6, 0x7b80, UR4 ;  /* 0x00007b80060478a5 */ /* 0x001fcc000f8e0204 */
[----:B------:R-:W-:Y:S02]  /*1d40*/  IMAD.U32 R2, RZ, RZ, UR4 ;  /* 0x00000004ff027e24 */ /* 0x000fe4000f8e00ff */
[----:B------:R-:W-:-:S05]  /*1d50*/  IMAD.U32 R3, RZ, RZ, UR5 ;  /* 0x00000005ff037e24 */ /* 0x000fca000f8e00ff */
[----:B------:R0:W2:Y:S01]  /*1d60*/  LDG.E R0, desc[UR12][R2.64] ;  /* 0x0000000c02007981 */ /* 0x0000a2000c1e1900 */
[----:B------:R-:W3:Y:S02]  /*1d70*/  S2R R31, SR_TID.X ;  /* 0x00000000001f7919 */ /* 0x000ee40000002100 */
[C---:B---3--:R-:W-:Y:S02]  /*1d80*/  LOP3.LUT R30, R31.reuse, 0x1f, RZ, 0xc0, !PT ;  /* 0x0000001f1f1e7812 */ /* 0x048fe400078ec0ff */
[----:B------:R-:W-:-:S05]  /*1d90*/  LOP3.LUT R5, R31, 0x3e0, RZ, 0xc0, !PT ;  /* 0x000003e01f057812 */ /* 0x000fca00078ec0ff */
[----:B------:R-:W-:-:S04]  /*1da0*/  IMAD R30, R5, 0x13, R30 ;  /* 0x00000013051e7824 */ /* 0x000fc800078e021e */
[C---:B------:R-:W-:Y:S01]  /*1db0*/  VIADD R4, R30.reuse, 0x20 ;  /* 0x000000201e047836 */ /* 0x040fe20000000000 */
[C---:B------:R-:W-:Y:S01]  /*1dc0*/  ISETP.GE.U32.AND P1, PT, R30.reuse, UR7, PT ;  /* 0x000000071e007c0c */ /* 0x040fe2000bf26070 */
[C---:B------:R-:W-:Y:S01]  /*1dd0*/  VIADD R5, R30.reuse, 0x40 ;  /* 0x000000401e057836 */ /* 0x040fe20000000000 */
[C---:B0-----:R-:W-:Y:S01]  /*1de0*/  LEA R2, P0, R30.reuse, UR4, 0x2 ;  /* 0x000000041e027c11 */ /* 0x041fe2000f8010ff */
[----:B------:R-:W-:Y:S01]  /*1df0*/  VIADD R3, R30, 0x80 ;  /* 0x000000801e037836 */ /* 0x000fe20000000000 */
[----:B------:R-:W-:Y:S01]  /*1e00*/  ISETP.GE.U32.AND P2, PT, R4, UR7, PT ;  /* 0x0000000704007c0c */ /* 0x000fe2000bf46070 */
[C---:B------:R-:W-:Y:S01]  /*1e10*/  VIADD R4, R30.reuse, 0xa0 ;  /* 0x000000a01e047836 */ /* 0x040fe20000000000 */
[----:B------:R-:W-:Y:S01]  /*1e20*/  ISETP.GE.U32.AND P3, PT, R5, UR7, PT ;  /* 0x0000000705007c0c */ /* 0x000fe2000bf66070 */
[----:B------:R-:W-:Y:S01]  /*1e30*/  VIADD R5, R30, 0xc0 ;  /* 0x000000c01e057836 */ /* 0x000fe20000000000 */
[----:B------:R-:W-:Y:S01]  /*1e40*/  ISETP.GE.U32.AND P5, PT, R3, UR7, PT ;  /* 0x0000000703007c0c */ /* 0x000fe2000bfa6070 */
[----:B------:R-:W-:Y:S01]  /*1e50*/  IMAD.X R3, RZ, RZ, UR5, P0 ;  /* 0x00000005ff037e24 */ /* 0x000fe200080e06ff */
[----:B------:R-:W-:Y:S01]  /*1e60*/  ISETP.GE.U32.AND P6, PT, R4, UR7, PT ;  /* 0x0000000704007c0c */ /* 0x000fe2000bfc6070 */
[C---:B------:R-:W-:Y:S01]  /*1e70*/  VIADD R6, R30.reuse, 0x60 ;  /* 0x000000601e067836 */ /* 0x040fe20000000000 */
[----:B------:R-:W-:Y:S01]  /*1e80*/  ISETP.GE.U32.AND P0, PT, R5, UR7, PT ;  /* 0x0000000705007c0c */ /* 0x000fe2000bf06070 */
[----:B------:R-:W-:-:S02]  /*1e90*/  VIADD R5, R30, 0xe0 ;  /* 0x000000e01e057836 */ /* 0x000fc40000000000 */
[----:B------:R-:W-:Y:S01]  /*1ea0*/  VIADD R37, R30, 0x100 ;  /* 0x000001001e257836 */ /* 0x000fe20000000000 */
[----:B------:R-:W-:Y:S01]  /*1eb0*/  ISETP.GE.U32.AND P4, PT, R6, UR7, PT ;  /* 0x0000000706007c0c */ /* 0x000fe2000bf86070 */
[C---:B------:R-:W-:Y:S02]  /*1ec0*/  VIADD R7, R30.reuse, 0x140 ;  /* 0x000001401e077836 */ /* 0x040fe40000000000 */
[C---:B------:R-:W-:Y:S02]  /*1ed0*/  VIADD R36, R30.reuse, 0x120 ;  /* 0x000001201e247836 */ /* 0x040fe40000000000 */
[C---:B------:R-:W-:Y:S02]  /*1ee0*/  VIADD R35, R30.reuse, 0x220 ;  /* 0x000002201e237836 */ /* 0x040fe40000000000 */
[----:B------:R-:W-:Y:S02]  /*1ef0*/  VIADD R34, R30, 0x240 ;  /* 0x000002401e227836 */ /* 0x000fe40000000000 */
[----:B--2---:R-:W-:-:S02]  /*1f00*/  IMAD.MOV.U32 R4, RZ, RZ, R0 ;  /* 0x000000ffff047224 */ /* 0x004fc400078e0000 */
[----:B------:R-:W2:Y:S02]  /*1f10*/  @!P1 LDG.E R0, desc[UR12][R2.64] ;  /* 0x0000000c02009981 */ /* 0x000ea4000c1e1900 */
[--C-:B------:R-:W-:Y:S01]  /*1f20*/  IMAD.MOV.U32 R12, RZ, RZ, R4.reuse ;  /* 0x000000ffff0c7224 */ /* 0x100fe200078e0004 */
[----:B------:R-:W-:Y:S01]  /*1f30*/  ISETP.GE.U32.AND P1, PT, R5, UR7, PT ;  /* 0x0000000705007c0c */ /* 0x000fe2000bf26070 */
[--C-:B------:R-:W-:Y:S02]  /*1f40*/  IMAD.MOV.U32 R8, RZ, RZ, R4.reuse ;  /* 0x000000ffff087224 */ /* 0x100fe400078e0004 */
[C---:B------:R-:W-:Y:S02]  /*1f50*/  VIADD R5, R30.reuse, 0x160 ;  /* 0x000001601e057836 */ /* 0x040fe40000000000 */
[--C-:B------:R-:W-:Y:S01]  /*1f60*/  IMAD.MOV.U32 R6, RZ, RZ, R4.reuse ;  /* 0x000000ffff067224 */ /* 0x100fe200078e0004 */
[----:B------:R-:W3:Y:S01]  /*1f70*/  @!P5 LDG.E R12, desc[UR12][R2.64+0x200] ;  /* 0x0002000c020cd981 */ /* 0x000ee2000c1e1900 */
[--C-:B------:R-:W-:Y:S01]  /*1f80*/  IMAD.MOV.U32 R14, RZ, RZ, R4.reuse ;  /* 0x000000ffff0e7224 */ /* 0x100fe200078e0004 */
[----:B------:R-:W-:Y:S01]  /*1f90*/  ISETP.GE.U32.AND P5, PT, R37, UR7, PT ;  /* 0x0000000725007c0c */ /* 0x000fe2000bfa6070 */
[----:B------:R-:W-:Y:S01]  /*1fa0*/  IMAD.MOV.U32 R16, RZ, RZ, R4 ;  /* 0x000000ffff107224 */ /* 0x000fe200078e0004 */
[----:B------:R-:W4:Y:S01]  /*1fb0*/  @!P3 LDG.E R8, desc[UR12][R2.64+0x100] ;  /* 0x0001000c0208b981 */ /* 0x000f22000c1e1900 */
[----:B------:R-:W-:Y:S01]  /*1fc0*/  ISETP.GE.U32.AND P3, PT, R5, UR7, PT ;  /* 0x0000000705007c0c */ /* 0x000fe2000bf66070 */
[----:B------:R-:W-:-:S02]  /*1fd0*/  VIADD R5, R30, 0x1a0 ;  /* 0x000001a01e057836 */ /* 0x000fc40000000000 */
[----:B------:R-:W4:Y:S01]  /*1fe0*/  @!P2 LDG.E R6, desc[UR12][R2.64+0x80] ;  /* 0x0000800c0206a981 */ /* 0x000f22000c1e1900 */
[----:B------:R-:W-:Y:S01]  /*1ff0*/  ISETP.GE.U32.AND P2, PT, R7, UR7, PT ;  /* 0x0000000707007c0c */ /* 0x000fe2000bf46070 */
[--C-:B------:R-:W-:Y:S02]  /*2000*/  IMAD.MOV.U32 R10, RZ, RZ, R4.reuse ;  /* 0x000000ffff0a7224 */ /* 0x100fe400078e0004 */
[----:B------:R-:W4:Y:S01]  /*2010*/  @!P6 LDG.E R14, desc[UR12][R2.64+0x280] ;  /* 0x0002800c020ee981 */ /* 0x000f22000c1e1900 */
[----:B------:R-:W-:Y:S01]  /*2020*/  ISETP.GE.U32.AND P6, PT, R36, UR7, PT ;  /* 0x0000000724007c0c */ /* 0x000fe2000bfc6070 */
[----:B------:R-:W-:Y:S02]  /*2030*/  IMAD.MOV.U32 R20, RZ, RZ, R4 ;  /* 0x000000ffff147224 */ /* 0x000fe400078e0004 */
[----:B------:R-:W4:Y:S01]  /*2040*/  @!P0 LDG.E R16, desc[UR12][R2.64+0x300] ;  /* 0x0003000c02108981 */ /* 0x000f22000c1e1900 */
[----:B------:R-:W-:Y:S01]  /*2050*/  ISETP.GE.U32.AND P0, PT, R5, UR7, PT ;  /* 0x0000000705007c0c */ /* 0x000fe2000bf06070 */
[----:B------:R-:W-:-:S02]  /*2060*/  VIADD R7, R30, 0x180 ;  /* 0x000001801e077836 */ /* 0x000fc40000000000 */
[C---:B------:R-:W-:Y:S01]  /*2070*/  VIADD R5, R30.reuse, 0x1e0 ;  /* 0x000001e01e057836 */ /* 0x040fe20000000000 */
[----:B------:R-:W4:Y:S01]  /*2080*/  @!P4 LDG.E R10, desc[UR12][R2.64+0x180] ;  /* 0x0001800c020ac981 */ /* 0x000f22000c1e1900 */
[--C-:B------:R-:W-:Y:S01]  /*2090*/  IMAD.MOV.U32 R18, RZ, RZ, R4.reuse ;  /* 0x000000ffff127224 */ /* 0x100fe200078e0004 */
[----:B------:R-:W-:Y:S01]  /*20a0*/  ISETP.GE.U32.AND P4, PT, R7, UR7, PT ;  /* 0x0000000707007c0c */ /* 0x000fe2000bf86070 */
[--C-:B------:R-:W-:Y:S01]  /*20b0*/  IMAD.MOV.U32 R22, RZ, RZ, R4.reuse ;  /* 0x000000ffff167224 */ /* 0x100fe200078e0004 */
[----:B------:R-:W4:Y:S01]  /*20c0*/  @!P5 LDG.E R20, desc[UR12][R2.64+0x400] ;  /* 0x0004000c0214d981 */ /* 0x000f22000c1e1900 */
[--C-:B------:R-:W-:Y:S01]  /*20d0*/  IMAD.MOV.U32 R24, RZ, RZ, R4.reuse ;  /* 0x000000ffff187224 */ /* 0x100fe200078e0004 */
[----:B------:R-:W-:Y:S01]  /*20e0*/  ISETP.GE.U32.AND P5, PT, R5, UR7, PT ;  /* 0x0000000705007c0c */ /* 0x000fe2000bfa6070 */
[----:B------:R-:W-:Y:S01]  /*20f0*/  IMAD.MOV.U32 R26, RZ, RZ, R4 ;  /* 0x000000ffff1a7224 */ /* 0x000fe200078e0004 */
[----:B------:R-:W4:Y:S01]  /*2100*/  @!P1 LDG.E R18, desc[UR12][R2.64+0x380] ;  /* 0x0003800c02129981 */ /* 0x000f22000c1e1900 */
[----:B------:R-:W-:-:S02]  /*2110*/  VIADD R7, R30, 0x1c0 ;  /* 0x000001c01e077836 */ /* 0x000fc40000000000 */
[----:B------:R-:W-:Y:S01]  /*2120*/  VIADD R5, R30, 0x200 ;  /* 0x000002001e057836 */ /* 0x000fe20000000000 */
[----:B------:R-:W4:Y:S02]  /*2130*/  @!P6 LDG.E R22, desc[UR12][R2.64+0x480] ;  /* 0x0004800c0216e981 */ /* 0x000f24000c1e1900 */
[----:B------:R-:W-:Y:S02]  /*2140*/  ISETP.GE.U32.AND P1, PT, R7, UR7, PT ;  /* 0x0000000707007c0c */ /* 0x000fe4000bf26070 */
[----:B------:R-:W4:Y:S01]  /*2150*/  @!P2 LDG.E R24, desc[UR12][R2.64+0x500] ;  /* 0x0005000c0218a981 */ /* 0x000f22000c1e1900 */
[----:B------:R-:W-:Y:S02]  /*2160*/  ISETP.GE.U32.AND P6, PT, R5, UR7, PT ;  /* 0x0000000705007c0c */ /* 0x000fe4000bfc6070 */
[----:B------:R-:W-:Y:S01]  /*2170*/  ISETP.GE.U32.AND P2, PT, R35, UR7, PT ;  /* 0x0000000723007c0c */ /* 0x000fe2000bf46070 */
[----:B------:R-:W4:Y:S01]  /*2180*/  @!P3 LDG.E R26, desc[UR12][R2.64+0x580] ;  /* 0x0005800c021ab981 */ /* 0x000f22000c1e1900 */
[----:B------:R-:W-:Y:S01]  /*2190*/  ISETP.GE.U32.AND P3, PT, R34, UR7, PT ;  /* 0x0000000722007c0c */ /* 0x000fe2000bf66070 */
[----:B------:R-:W-:-:S02]  /*21a0*/  IMAD.MOV.U32 R28, RZ, RZ, R4 ;  /* 0x000000ffff1c7224 */ /* 0x000fc400078e0004 */
[--C-:B------:R-:W-:Y:S02]  /*21b0*/  IMAD.MOV.U32 R40, RZ, RZ, R4.reuse ;  /* 0x000000ffff287224 */ /* 0x100fe400078e0004 */
[--C-:B------:R-:W-:Y:S02]  /*21c0*/  IMAD.MOV.U32 R42, RZ, RZ, R4.reuse ;  /* 0x000000ffff2a7224 */ /* 0x100fe400078e0004 */
[--C-:B------:R-:W-:Y:S01]  /*21d0*/  IMAD.MOV.U32 R44, RZ, RZ, R4.reuse ;  /* 0x000000ffff2c7224 */ /* 0x100fe200078e0004 */
[----:B------:R-:W4:Y:S01]  /*21e0*/  @!P4 LDG.E R28, desc[UR12][R2.64+0x600] ;  /* 0x0006000c021cc981 */ /* 0x000f22000c1e1900 */
[--C-:B------:R-:W-:Y:S02]  /*21f0*/  IMAD.MOV.U32 R5, RZ, RZ, R4.reuse ;  /* 0x000000ffff057224 */ /* 0x100fe400078e0004 */
[----:B------:R-:W-:Y:S01]  /*2200*/  IMAD.MOV.U32 R7, RZ, RZ, R4 ;  /* 0x000000ffff077224 */ /* 0x000fe200078e0004 */
[----:B------:R-:W4:Y:S04]  /*2210*/  @!P0 LDG.E R40, desc[UR12][R2.64+0x680] ;  /* 0x0006800c02288981 */ /* 0x000f28000c1e1900 */
[----:B------:R-:W4:Y:S04]  /*2220*/  @!P1 LDG.E R42, desc[UR12][R2.64+0x700] ;  /* 0x0007000c022a9981 */ /* 0x000f28000c1e1900 */
[----:B------:R-:W4:Y:S04]  /*2230*/  @!P5 LDG.E R44, desc[UR12][R2.64+0x780] ;  /* 0x0007800c022cd981 */ /* 0x000f28000c1e1900 */
[----:B------:R-:W4:Y:S04]  /*2240*/  @!P6 LDG.E R5, desc[UR12][R2.64+0x800] ;  /* 0x0008000c0205e981 */ /* 0x000f28000c1e1900 */
[----:B------:R-:W4:Y:S04]  /*2250*/  @!P2 LDG.E R7, desc[UR12][R2.64+0x880] ;  /* 0x0008800c0207a981 */ /* 0x000f28000c1e1900 */
[----:B------:R-:W4:Y:S01]  /*2260*/  @!P3 LDG.E R4, desc[UR12][R2.64+0x900] ;  /* 0x0009000c0204b981 */ /* 0x000f22000c1e1900 */
[----:B------:R-:W0:Y:S01]  /*2270*/  S2R R38, SR_LANEID ;  /* 0x0000000000267919 */ /* 0x000e220000000000 */
[----:B------:R-:W1:Y:S01]  /*2280*/  S2UR UR5, SR_CgaCtaId ;  /* 0x00000000000579c3 */ /* 0x000e620000008800 */
[----:B------:R-:W-:Y:S01]  /*2290*/  SHF.R.U32.HI R41, RZ, 0x5, R31 ;  /* 0x00000005ff297819 */ /* 0x000fe2000001161f */
[----:B------:R-:W-:-:S02]  /*22a0*/  UMOV UR4, 0x400 ;  /* 0x0000040000047882 */ /* 0x000fc40000000000 */
[----:B-1----:R-:W-:Y:S02]  /*22b0*/  ULEA UR4, UR5, UR4, 0x18 ;  /* 0x0000000405047291 */ /* 0x002fe4000f8ec0ff */
[----:B0-----:R-:W-:-:S05]  /*22c0*/  IMAD R29, R41, 0x260, R38 ;  /* 0x00000260291d7824 */ /* 0x001fca00078e0226 */
[----:B------:R-:W-:Y:S01]  /*22d0*/  LEA R29, R29, UR4, 0x2 ;  /* 0x000000041d1d7c11 */ /* 0x000fe2000f8e10ff */
[----:B------:R-:W-:-:S04]  /*22e0*/  UISETP.NE.AND UP0, UPT, UR6, URZ, UPT ;  /* 0x000000ff0600728c */ /* 0x000fc8000bf05270 */
[----:B--2---:R-:W-:Y:S04]  /*22f0*/  STS [R29], R0 ;  /* 0x000000001d007388 */ /* 0x004fe80000000800 */
[----:B---3--:R-:W-:Y:S04]  /*2300*/  STS [R29+0x200], R12 ;  /* 0x0002000c1d007388 */ /* 0x008fe80000000800 */
[----:B----4-:R0:W-:Y:S04]  /*2310*/  STS [R29+0x100], R8 ;  /* 0x000100081d007388 */ /* 0x0101e80000000800 */
[----:B------:R1:W-:Y:S01]  /*2320*/  STS [R29+0x80], R6 ;  /* 0x000080061d007388 */ /* 0x0003e20000000800 */
[----:B0-----:R-:W-:-:S03]  /*2330*/  IMAD R8, R38, 0x48, R29 ;  /* 0x0000004826087824 */ /* 0x001fc600078e021d */
        /* <DEDUP_REMOVED lines=16> */
[----:B------:R1:W0:Y:S04]  /*2440*/  LDS R32, [R8] ;  /* 0x0000000008207984 */ /* 0x0002280000000800 */
        /* <DEDUP_REMOVED lines=19> */
[----:B--234-:R-:W-:Y:S05]  /*2580*/  BRA.U UP0, `(.L_x_17) ;  /* 0x0000000500047547 */ /* 0x01cfea000b800000 */
[----:B01----:R-:W-:Y:S02]  /*2590*/  IADD3 R8, PT, PT, R28, R33, R32 ;  /* 0x000000211c087210 */ /* 0x003fe40007ffe020 */
[----:B------:R-:W-:Y:S02]  /*25a0*/  ISETP.NE.AND P1, PT, R38, 0x1f, PT ;  /* 0x0000001f2600780c */ /* 0x000fe40003f25270 */
[----:B------:R-:W-:Y:S02]  /*25b0*/  IADD3 R8, PT, PT, R26, R27, R8 ;  /* 0x0000001b1a087210 */ /* 0x000fe40007ffe008 */
[----:B------:R-:W-:Y:S02]  /*25c0*/  ISETP.NE.AND P2, PT, R41, 0xc, PT ;  /* 0x0000000c2900780c */ /* 0x000fe40003f45270 */
        /* <DEDUP_REMOVED lines=47> */
[----:B------:R-:W-:-:S04]  /*28c0*/  ISETP.NE.AND P0, PT, R41, 0x8, PT ;  /* 0x000000082900780c */ /* 0x000fc80003f05270 */
[----:B------:R-:W-:Y:S02]  /*28d0*/  SEL R8, R15, R8, !P0 ;  /* 0x000000080f087207 */ /* 0x000fe40004000000 */
[C---:B------:R-:W-:Y:S02]  /*28e0*/  ISETP.NE.AND P0, PT, R41.reuse, 0xa, PT ;  /* 0x0000000a2900780c */ /* 0x040fe40003f05270 */
[----:B------:R-:W-:Y:S02]  /*28f0*/  SEL R8, R16, R8, !P1 ;  /* 0x0000000810087207 */ /* 0x000fe40004800000 */
[----:B------:R-:W-:Y:S02]  /*2900*/  ISETP.NE.AND P1, PT, R41, 0xb, PT ;  /* 0x0000000b2900780c */ /* 0x000fe40003f25270 */
[----:B------:R-:W-:Y:S02]  /*2910*/  SEL R8, R17, R8, !P0 ;  /* 0x0000000811087207 */ /* 0x000fe40004000000 */
[----:B------:R-:W-:-:S02]  /*2920*/  ISETP.GE.U32.AND P0, PT, R31, 0x20, PT ;  /* 0x000000201f00780c */ /* 0x000fc40003f06070 */
[----:B------:R-:W-:Y:S01]  /*2930*/  SEL R8, R18, R8, !P1 ;  /* 0x0000000812087207 */ /* 0x000fe20004800000 */
[----:B------:R-:W-:Y:S01]  /*2940*/  @!P2 IMAD.IADD R8, R19, 0x1, R18 ;  /* 0x000000011308a824 */ /* 0x000fe200078e0212 */
[----:B------:R-:W-:-:S04]  /*2950*/  ISETP.NE.AND P1, PT, R38, RZ, PT ;  /* 0x000000ff2600720c */ /* 0x000fc80003f25270 */
[----:B------:R-:W-:Y:S02]  /*2960*/  SEL R40, R40, RZ, P1 ;  /* 0x000000ff28287207 */ /* 0x000fe40000800000 */
[----:B------:R-:W-:-:S04]  /*2970*/  SEL R8, R8, RZ, P0 ;  /* 0x000000ff08087207 */ /* 0x000fc80000000000 */
[----:B-----5:R-:W-:Y:S01]  /*2980*/  IADD3 R39, PT, PT, R8, R40, R39 ;  /* 0x0000002808277210 */ /* 0x020fe20007ffe027 */
[----:B------:R-:W-:Y:S06]  /*2990*/  BRA `(.L_x_18) ;  /* 0x0000000c00547947 */ /* 0x000fec0003800000 */
.L_x_17:
[----:B01----:R-:W-:Y:S02]  /*29a0*/  IADD3 R8, PT, PT, R28, R33, R32 ;  /* 0x000000211c087210 */ /* 0x003fe40007ffe020 */
[----:B------:R-:W-:Y:S02]  /*29b0*/  ISETP.NE.AND P1, PT, R38, 0x1f, PT ;  /* 0x0000001f2600780c */ /* 0x000fe40003f25270 */
        /* <DEDUP_REMOVED lines=9> */
[----:B-----5:R-:W-:-:S05]  /*2a50*/  IADD3 R39, PT, PT, R9, R0, R8 ;  /* 0x0000000009277210 */ /* 0x020fca0007ffe008 */
        /* <DEDUP_REMOVED lines=28> */
[----:B------:R-:W-:Y:S01]  /*2c20*/  IMAD.IADD R14, R14, 0x1, R13 ;  /* 0x000000010e0e7824 */ /* 0x000fe200078e020d */
[----:B------:R-:W0:Y:S02]  /*2c30*/  LDS R11, [UR4+0x40] ;  /* 0x00004004ff0b7984 */ /* 0x000e240008000800 */
        /* <DEDUP_REMOVED lines=14> */
[----:B------:R-:W-:-:S04]  /*2d20*/  ISETP.NE.AND P0, PT, R41, 0xa, PT ;  /* 0x0000000a2900780c */ /* 0x000fc80003f05270 */
[----:B------:R-:W-:Y:S01]  /*2d30*/  SEL R8, R17, R8, !P0 ;  /* 0x0000000811087207 */ /* 0x000fe20004000000 */
[----:B------:R-:W-:Y:S01]  /*2d40*/  IMAD.IADD R17, R40, 0x1, -R39 ;  /* 0x0000000128117824 */ /* 0x000fe200078e0a27 */
[----:B------:R-:W-:-:S04]  /*2d50*/  ISETP.NE.AND P0, PT, R41, 0xb, PT ;  /* 0x0000000b2900780c */ /* 0x000fc80003f05270 */
[----:B------:R-:W-:Y:S02]  /*2d60*/  SEL R8, R18, R8, !P0 ;  /* 0x0000000812087207 */ /* 0x000fe40004000000 */
[----:B------:R-:W-:Y:S01]  /*2d70*/  ISETP.GT.U32.AND P0, PT, R31, 0x1f, PT ;  /* 0x0000001f1f00780c */ /* 0x000fe20003f04070 */
[----:B0-----:R-:W-:Y:S01]  /*2d80*/  IMAD.IADD R11, R19, 0x1, R11 ;  /* 0x00000001130b7824 */ /* 0x001fe200078e020b */
        /* <DEDUP_REMOVED lines=22> */
.L_x_64:
[----:B------:R-:W-:Y:S05]  /*2ef0*/  @!P0 BRA `(.L_x_21) ;  /* 0x0000000000248947 */ /* 0x000fea0003800000 */
[----:B------:R-:W-:-:S07]  /*2f00*/  IMAD.MOV.U32 R14, RZ, RZ, 0x1de ;  /* 0x000001deff0e7424 */ /* 0x000fce00078e00ff */
.L_x_23:
[----:B------:R-:W-:Y:S05]  /*2f10*/  NANOSLEEP R14 ;  /* 0x0000000e0000735d */ /* 0x000fea0003800000 */
[----:B------:R-:W2:Y:S01]  /*2f20*/  LD.E.64.STRONG.GPU R8, desc[UR12][R12.64+0x100] ;  /* 0x0001000c0c087980 */ /* 0x000ea2000c10fb00 */
[----:B------:R-:W-:Y:S01]  /*2f30*/  UMOV UR5, 0xffffffff ;  /* 0xffffffff00057882 */ /* 0x000fe20000000000 */
[----:B------:R-:W-:Y:S02]  /*2f40*/  SHF.R.U32.HI R14, RZ, 0x1, R14 ;  /* 0x00000001ff0e7819 */ /* 0x000fe4000001160e */
[----:B--2---:R-:W-:Y:S01]  /*2f50*/  ISETP.NE.AND P0, PT, R8, 0x63, PT ;  /* 0x000000630800780c */ /* 0x004fe20003f05270 */
[----:B------:R-:W-:-:S12]  /*2f60*/  BRA.DIV UR5, `(.L_x_22) ;  /* 0x0000001a05607947 */ /* 0x000fd8000b800000 */
[----:B------:R-:W-:-:S13]  /*2f70*/  VOTE.ANY P0, !P0 ;  /* 0x0000000000ff7806 */ /* 0x000fda0004000100 */
.L_x_67:
[----:B------:R-:W-:Y:S05]  /*2f80*/  @P0 BRA `(.L_x_23) ;  /* 0xfffffffc00e00947 */ /* 0x000fea000383ffff */
.L_x_21:
[----:B------:R-:W-:Y:S01]  /*2f90*/  UMOV UR5, 0xffffffff ;  /* 0xffffffff00057882 */ /* 0x000fe20000000000 */
[----:B------:R-:W-:Y:S02]  /*2fa0*/  ISETP.NE.AND P2, PT, R8, 0x65, PT ;  /* 0x000000650800780c */ /* 0x000fe40003f45270 */
[----:B------:R-:W-:Y:S11]  /*2fb0*/  BRA.DIV UR5, `(.L_x_24) ;  /* 0x0000001a056c7947 */ /* 0x000ff6000b800000 */
[----:B------:R-:W0:Y:S01]  /*2fc0*/  S2R R19, SR_GEMASK ;  /* 0x0000000000137919 */ /* 0x000e220000003c00 */
[----:B------:R-:W-:-:S04]  /*2fd0*/  VOTE.ANY R10, PT, !P2 ;  /* 0x00000000000a7806 */ /* 0x000fc800050e0100 */
[----:B0-----:R-:W-:-:S05]  /*2fe0*/  LOP3.LUT R10, R10, 0x80000000, R19, 0xec, !PT ;  /* 0x800000000a0a7812 */ /* 0x001fca00078eec13 */
[----:B------:R-:W-:-:S05]  /*2ff0*/  VIADD R13, R10, 0xffffffff ;  /* 0xffffffff0a0d7836 */ /* 0x000fca0000000000 */
[----:B------:R-:W-:Y:S01]  /*3000*/  LOP3.LUT R13, R10, R13, RZ, 0xc, !PT ;  /* 0x0000000d0a0d7212 */ /* 0x000fe200078e0cff */
[----:B------:R-:W-:-:S03]  /*3010*/  VIADD R10, R38, 0x2 ;  /* 0x00000002260a7836 */ /* 0x000fc60000000000 */
[----:B------:R-:W0:Y:S02]  /*3020*/  POPC R15, R13 ;  /* 0x0000000d000f7309 */ /* 0x000e240000000000 */
[----:B0-----:R-:W0:Y:S01]  /*3030*/  SHFL.DOWN PT, R16, R9, 0x1, R15 ;  /* 0x0820000009107989 */ /* 0x001e2200000e000f */
[----:B------:R-:W-:-:S04]  /*3040*/  ISETP.GE.AND P0, PT, R38, R15, PT ;  /* 0x0000000f2600720c */ /* 0x000fc80003f06270 */
[----:B0-----:R-:W-:Y:S02]  /*3050*/  SEL R16, R16, RZ, !P0 ;  /* 0x000000ff10107207 */ /* 0x001fe40004000000 */
[----:B------:R-:W-:Y:S01]  /*3060*/  ISETP.GT.AND P0, PT, R10, R15, PT ;  /* 0x0000000f0a00720c */ /* 0x000fe20003f04270 */
[----:B------:R-:W-:Y:S02]  /*3070*/  VIADD R10, R38, 0x4 ;  /* 0x00000004260a7836 */ /* 0x000fe40000000000 */
[----:B------:R-:W-:-:S05]  /*3080*/  IMAD.IADD R12, R16, 0x1, R9 ;  /* 0x00000001100c7824 */ /* 0x000fca00078e0209 */
[----:B------:R-:W0:Y:S02]  /*3090*/  SHFL.DOWN PT, R16, R12, 0x2, R15 ;  /* 0x084000000c107989 */ /* 0x000e2400000e000f */
[----:B0-----:R-:W-:Y:S02]  /*30a0*/  SEL R39, R16, RZ, !P0 ;  /* 0x000000ff10277207 */ /* 0x001fe40004000000 */
[----:B------:R-:W-:Y:S01]  /*30b0*/  ISETP.GT.AND P0, PT, R10, R15, PT ;  /* 0x0000000f0a00720c */ /* 0x000fe20003f04270 */
[----:B------:R-:W-:Y:S02]  /*30c0*/  VIADD R10, R38, 0x8 ;  /* 0x00000008260a7836 */ /* 0x000fe40000000000 */
[----:B------:R-:W-:Y:S02]  /*30d0*/  IMAD.IADD R40, R12, 0x1, R39 ;  /* 0x000000010c287824 */ /* 0x000fe400078e0227 */
[----:B------:R-:W0:Y:S03]  /*30e0*/  LDC.64 R12, c[0x0][0x390] ;  /* 0x0000e400ff0c7b82 */ /* 0x000e260000000a00 */
[----:B------:R-:W1:Y:S02]  /*30f0*/  SHFL.DOWN PT, R16, R40, 0x4, R15 ;  /* 0x0880000028107989 */ /* 0x000e6400000e000f */
[----:B-1----:R-:W-:-:S02]  /*3100*/  SEL R9, R16, RZ, !P0 ;  /* 0x000000ff10097207 */ /* 0x002fc40004000000 */
[----:B------:R-:W-:-:S03]  /*3110*/  ISETP.GT.AND P0, PT, R10, R15, PT ;  /* 0x0000000f0a00720c */ /* 0x000fc60003f04270 */
[----:B------:R-:W-:Y:S01]  /*3120*/  IMAD.IADD R9, R40, 0x1, R9 ;  /* 0x0000000128097824 */ /* 0x000fe200078e0209 */
[----:B0-----:R-:W-:-:S04]  /*3130*/  IADD3 R40, P3, PT, R12, 0x100, RZ ;  /* 0x000001000c287810 */ /* 0x001fc80007f7e0ff */
[----:B------:R-:W0:Y:S01]  /*3140*/  SHFL.DOWN PT, R16, R9, 0x8, R15 ;  /* 0x0900000009107989 */ /* 0x000e2200000e000f */
[----:B------:R-:W-:Y:S01]  /*3150*/  IMAD.X R41, RZ, RZ, R13, P3 ;  /* 0x000000ffff297224 */ /* 0x000fe200018e060d */
[----:B0-----:R-:W-:Y:S02]  /*3160*/  SEL R16, R16, RZ, !P0 ;  /* 0x000000ff10107207 */ /* 0x001fe40004000000 */
[----:B------:R-:W-:Y:S01]  /*3170*/  ISETP.NE.AND P0, PT, R8, 0x65, PT ;  /* 0x000000650800780c */ /* 0x000fe20003f05270 */
[----:B------:R-:W-:Y:S02]  /*3180*/  VIADD R8, R38, 0x10 ;  /* 0x0000001026087836 */ /* 0x000fe40000000000 */
[----:B------:R-:W-:-:S03]  /*3190*/  IMAD.IADD R44, R9, 0x1, R16 ;  /* 0x00000001092c7824 */ /* 0x000fc600078e0210 */
[----:B------:R-:W-:Y:S02]  /*31a0*/  ISETP.GT.AND P2, PT, R8, R15, PT ;  /* 0x0000000f0800720c */ /* 0x000fe40003f44270 */
[----:B------:R-:W0:Y:S05]  /*31b0*/  SHFL.DOWN PT, R16, R44, 0x10, R15 ;  /* 0x0a0000002c107989 */ /* 0x000e2a00000e000f */
[----:B------:R-:W-:Y:S02]  /*31c0*/  VOTE.ALL P0, P0 ;  /* 0x0000000000ff7806 */ /* 0x000fe40000000000 */
[----:B0-----:R-:W-:-:S05]  /*31d0*/  SEL R9, R16, RZ, !P2 ;  /* 0x000000ff10097207 */ /* 0x001fca0005000000 */
[----:B------:R-:W-:-:S07]  /*31e0*/  IMAD.IADD R12, R44, 0x1, R9 ;  /* 0x000000012c0c7824 */ /* 0x000fce00078e0209 */
.L_x_76:
[----:B------:R-:W-:Y:S05]  /*31f0*/  @!P0 BRA `(.L_x_25) ;  /* 0x0000000000dc8947 */ /* 0x000fea0003800000 */
[----:B------:R-:W-:-:S07]  /*3200*/  IMAD.MOV.U32 R39, RZ, RZ, 0x1de ;  /* 0x000001deff277424 */ /* 0x000fce00078e00ff */
.L_x_31:
        /* <DEDUP_REMOVED lines=8> */
.L_x_79:
[----:B------:R-:W-:Y:S05]  /*3290*/  @!P0 BRA `(.L_x_27) ;  /* 0x0000000000248947 */ /* 0x000fea0003800000 */
[----:B------:R-:W-:-:S07]  /*32a0*/  IMAD.MOV.U32 R13, RZ, RZ, R39 ;  /* 0x000000ffff0d7224 */ /* 0x000fce00078e0027 */
.L_x_29:
[----:B------:R-:W-:Y:S05]  /*32b0*/  NANOSLEEP R13 ;  /* 0x0000000d0000735d */ /* 0x000fea0003800000 */
[----:B------:R-:W2:Y:S01]  /*32c0*/  LD.E.64.STRONG.GPU R8, desc[UR12][R14.64+-0x100] ;  /* 0xffff000c0e087980 */ /* 0x000ea2000c10fb00 */
[----:B------:R-:W-:Y:S01]  /*32d0*/  UMOV UR5, 0xffffffff ;  /* 0xffffffff00057882 */ /* 0x000fe20000000000 */
[----:B------:R-:W-:Y:S02]  /*32e0*/  SHF.R.U32.HI R13, RZ, 0x1, R13 ;  /* 0x00000001ff0d7819 */ /* 0x000fe4000001160d */
[----:B--2---:R-:W-:Y:S01]  /*32f0*/  ISETP.NE.AND P0, PT, R8, 0x63, PT ;  /* 0x000000630800780c */ /* 0x004fe20003f05270 */
[----:B------:R-:W-:-:S12]  /*3300*/  BRA.DIV UR5, `(.L_x_28) ;  /* 0x0000001a05bc7947 */ /* 0x000fd8000b800000 */
[----:B------:R-:W-:-:S13]  /*3310*/  VOTE.ANY P0, !P0 ;  /* 0x0000000000ff7806 */ /* 0x000fda0004000100 */
.L_x_82:
[----:B------:R-:W-:Y:S05]  /*3320*/  @P0 BRA `(.L_x_29) ;  /* 0xfffffffc00e00947 */ /* 0x000fea000383ffff */
.L_x_27:
[----:B------:R-:W-:Y:S01]  /*3330*/  UMOV UR5, 0xffffffff ;  /* 0xffffffff00057882 */ /* 0x000fe20000000000 */
[----:B------:R-:W-:Y:S02]  /*3340*/  ISETP.NE.AND P0, PT, R8, 0x65, PT ;  /* 0x000000650800780c */ /* 0x000fe40003f05270 */
[----:B------:R-:W-:Y:S11]  /*3350*/  BRA.DIV UR5, `(.L_x_30) ;  /* 0x0000001a05c87947 */ /* 0x000ff6000b800000 */
[----:B------:R-:W-:Y:S01]  /*3360*/  VOTE.ANY R10, PT, !P0 ;  /* 0x00000000000a7806 */ /* 0x000fe200040e0100 */
[----:B------:R-:W-:-:S03]  /*3370*/  VIADD R18, R18, 0xffffffe0 ;  /* 0xffffffe012127836 */ /* 0x000fc60000000000 */
[----:B------:R-:W-:-:S05]  /*3380*/  LOP3.LUT R10, R10, 0x80000000, R19, 0xec, !PT ;  /* 0x800000000a0a7812 */ /* 0x000fca00078eec13 */
        /* <DEDUP_REMOVED lines=14> */
[----:B------:R-:W-:-:S05]  /*3470*/  IMAD.IADD R45, R44, 0x1, R45 ;  /* 0x000000012c2d7824 */ /* 0x000fca00078e022d */
[----:B------:R-:W0:Y:S02]  /*3480*/  SHFL.DOWN PT, R16, R45, 0x4, R15 ;  /* 0x088000002d107989 */ /* 0x000e2400000e000f */
[----:B0-----:R-:W-:Y:S02]  /*3490*/  SEL R16, R16, RZ, !P0 ;  /* 0x000000ff10107207 */ /* 0x001fe40004000000 */
[----:B------:R-:W-:-:S03]  /*34a0*/  ISETP.GT.AND P0, PT, R10, R15, PT ;  /* 0x0000000f0a00720c */ /* 0x000fc60003f04270 */
[----:B------:R-:W-:-:S05]  /*34b0*/  IMAD.IADD R9, R45, 0x1, R16 ;  /* 0x000000012d097824 */ /* 0x000fca00078e0210 */
[----:B------:R-:W0:Y:S02]  /*34c0*/  SHFL.DOWN PT, R16, R9, 0x8, R15 ;  /* 0x0900000009107989 */ /* 0x000e2400000e000f */
[----:B0-----:R-:W-:Y:S02]  /*34d0*/  SEL R16, R16, RZ, !P0 ;  /* 0x000000ff10107207 */ /* 0x001fe40004000000 */
[----:B------:R-:W-:Y:S01]  /*34e0*/  ISETP.NE.AND P0, PT, R8, 0x65, PT ;  /* 0x000000650800780c */ /* 0x000fe20003f05270 */
[----:B------:R-:W-:Y:S02]  /*34f0*/  VIADD R8, R38, 0x10 ;  /* 0x0000001026087836 */ /* 0x000fe40000000000 */
[----:B------:R-:W-:-:S03]  /*3500*/  IMAD.IADD R44, R9, 0x1, R16 ;  /* 0x00000001092c7824 */ /* 0x000fc600078e0210 */
[----:B------:R-:W-:Y:S02]  /*3510*/  ISETP.GT.AND P2, PT, R8, R15, PT ;  /* 0x0000000f0800720c */ /* 0x000fe40003f44270 */
[----:B------:R-:W0:Y:S05]  /*3520*/  SHFL.DOWN PT, R16, R44, 0x10, R15 ;  /* 0x0a0000002c107989 */ /* 0x000e2a00000e000f */
[----:B------:R-:W-:Y:S02]  /*3530*/  VOTE.ALL P0, P0 ;  /* 0x0000000000ff7806 */ /* 0x000fe40000000000 */
[----:B0-----:R-:W-:-:S04]  /*3540*/  SEL R13, R16, RZ, !P2 ;  /* 0x000000ff100d7207 */ /* 0x001fc80005000000 */
[----:B------:R-:W-:-:S07]  /*3550*/  IADD3 R12, PT, PT, R44, R13, R12 ;  /* 0x0000000d2c0c7210 */ /* 0x000fce0007ffe00c */
.L_x_91:
[----:B------:R-:W-:Y:S05]  /*3560*/  @P0 BRA `(.L_x_31) ;  /* 0xfffffffc00280947 */ /* 0x000fea000383ffff */
.L_x_25:
[----:B------:R-:W-:Y:S01]  /*3570*/  ISETP.NE.AND P0, PT, R38, RZ, PT ;  /* 0x000000ff2600720c */ /* 0x000fe20003f05270 */
[----:B------:R-:W0:Y:S01]  /*3580*/  @!P1 S2R R9, SR_CgaCtaId ;  /* 0x0000000000099919 */ /* 0x000e220000008800 */
[----:B------:R-:W-:Y:S01]  /*3590*/  @!P1 MOV R8, 0x400 ;  /* 0x0000040000089802 */ /* 0x000fe20000000f00 */
[----:B------:R-:W-:Y:S02]  /*35a0*/  @!P1 IMAD.IADD R11, R11, 0x1, R12 ;  /* 0x000000010b0b9824 */ /* 0x000fe400078e020c */
[----:B------:R-:W-:-:S05]  /*35b0*/  @!P1 IMAD.MOV.U32 R10, RZ, RZ, 0x65 ;  /* 0x00000065ff0a9424 */ /* 0x000fca00078e00ff */
[----:B------:R1:W-:Y:S03]  /*35c0*/  @!P1 ST.E.64.STRONG.GPU desc[UR12][R42.64+0x100], R10 ;  /* 0x0001000a2a009985 */ /* 0x0003e6000c10fb0c */
[----:B------:R-:W-:Y:S01]  /*35d0*/  @!P0 MOV R13, 0x400 ;  /* 0x00000400000d8802 */ /* 0x000fe20000000f00 */
[----:B------:R-:W2:Y:S01]  /*35e0*/  @!P0 S2R R14, SR_CgaCtaId ;  /* 0x00000000000e8919 */ /* 0x000ea20000008800 */
[----:B0-----:R-:W-:Y:S01]  /*35f0*/  @!P1 LEA R9, R9, R8, 0x18 ;  /* 0x0000000809099211 */ /* 0x001fe200078ec0ff */
[----:B------:R-:W-:Y:S02]  /*3600*/  IMAD.MOV.U32 R8, RZ, RZ, R17 ;  /* 0x000000ffff087224 */ /* 0x000fe400078e0011 */
[----:B------:R-:W-:Y:S02]  /*3610*/  @!P0 IMAD.MOV.U32 R8, RZ, RZ, R12 ;  /* 0x000000ffff088224 */ /* 0x000fe400078e000c */
[----:B------:R1:W-:Y:S04]  /*3620*/  @!P1 STS [R9+0x8], R11 ;  /* 0x0000080b09009388 */ /* 0x0003e80000000800 */
[----:B------:R1:W-:Y:S01]  /*3630*/  @!P1 STS [R9+0x4], R12 ;  /* 0x0000040c09009388 */ /* 0x0003e20000000800 */
[----:B--2---:R-:W-:-:S05]  /*3640*/  @!P0 LEA R13, R14, R13, 0x18 ;  /* 0x0000000d0e0d8211 */ /* 0x004fca00078ec0ff */
[----:B------:R1:W-:Y:S02]  /*3650*/  @!P0 STS [R13+0x54], R12 ;  /* 0x0000540c0d008388 */ /* 0x0003e40000000800 */
.L_x_19:
        /* <DEDUP_REMOVED lines=9> */
.L_x_18:
[----:B------:R-:W-:Y:S01]  /*36f0*/  IMAD.IADD R32, R32, 0x1, R39 ;  /* 0x0000000120207824 */ /* 0x000fe200078e0227 */
[----:B------:R-:W0:Y:S01]  /*3700*/  S2R R8, SR_LANEID ;  /* 0x0000000000087919 */ /* 0x000e220000000000 */
[----:B------:R-:W-:Y:S02]  /*3710*/  BAR.SYNC.DEFER_BLOCKING 0x0 ;  /* 0x0000000000007b1d */ /* 0x000fe40000010000 */
[----:B------:R-:W-:Y:S01]  /*3720*/  IMAD.IADD R33, R33, 0x1, R32 ;  /* 0x0000000121217824 */ /* 0x000fe200078e0220 */
[----:B------:R-:W-:Y:S01]  /*3730*/  ISETP.NE.AND P0, PT, R31, RZ, PT ;  /* 0x000000ff1f00720c */ /* 0x000fe20003f05270 */
[----:B------:R-:W-:Y:S02]  /*3740*/  IMAD.U32 R12, RZ, RZ, UR7 ;  /* 0x00000007ff0c7e24 */ /* 0x000fe4000f8e00ff */
[----:B------:R-:W-:Y:S01]  /*3750*/  IMAD.IADD R28, R28, 0x1, R33 ;  /* 0x000000011c1c7824 */ /* 0x000fe200078e0221 */
[----:B------:R-:W1:Y:S03]  /*3760*/  LDCU.64 UR8, c[0x0][0x388] ;  /* 0x00007100ff0877ac */ /* 0x000e660008000a00 */
[----:B------:R-:W-:-:S04]  /*3770*/  IMAD.IADD R27, R27, 0x1, R28 ;  /* 0x000000011b1b7824 */ /* 0x000fc800078e021c */
[----:B------:R-:W-:-:S04]  /*3780*/  IMAD.IADD R26, R26, 0x1, R27 ;  /* 0x000000011a1a7824 */ /* 0x000fc800078e021b */
[----:B------:R-:W-:-:S04]  /*3790*/  IMAD.IADD R25, R25, 0x1, R26 ;  /* 0x0000000119197824 */ /* 0x000fc800078e021a */
[----:B------:R-:W-:-:S04]  /*37a0*/  IMAD.IADD R24, R24, 0x1, R25 ;  /* 0x0000000118187824 */ /* 0x000fc800078e0219 */
[----:B------:R-:W-:Y:S02]  /*37b0*/  IMAD.IADD R23, R23, 0x1, R24 ;  /* 0x0000000117177824 */ /* 0x000fe400078e0218 */
[----:B0-----:R-:W-:Y:S02]  /*37c0*/  IMAD R8, R8, 0x48, R29 ;  /* 0x0000004808087824 */ /* 0x001fe400078e021d */
[----:B------:R-:W-:-:S03]  /*37d0*/  IMAD.IADD R22, R22, 0x1, R23 ;  /* 0x0000000116167824 */ /* 0x000fc600078e0217 */
[----:B------:R-:W-:Y:S01]  /*37e0*/  STS [R8], R39 ;  /* 0x0000002708007388 */ /* 0x000fe20000000800 */
[----:B------:R-:W-:-:S03]  /*37f0*/  IMAD.IADD R21, R21, 0x1, R22 ;  /* 0x0000000115157824 */ /* 0x000fc600078e0216 */
[----:B------:R-:W-:Y:S01]  /*3800*/  STS [R8+0x4], R32 ;  /* 0x0000042008007388 */ /* 0x000fe20000000800 */
        /* <DEDUP_REMOVED lines=15> */
[----:B------:R-:W-:Y:S04]  /*3900*/  STS [R8+0x24], R22 ;  /* 0x0000241608007388 */ /* 0x000fe80000000800 */
        /* <DEDUP_REMOVED lines=8> */
[----:B------:R0:W-:Y:S01]  /*3990*/  STS [R8+0x48], R0 ;  /* 0x0000480008007388 */ /* 0x0001e20000000800 */
[----:B------:R-:W-:-:S03]  /*39a0*/  NOP ;  /* 0x0000000000007918 */ /* 0x000fc60000000000 */
[----:B------:R-:W-:Y:S04]  /*39b0*/  LDS R39, [R29] ;  /* 0x000000001d277984 */ /* 0x000fe80000000800 */
[----:B------:R-:W-:Y:S04]  /*39c0*/  LDS R41, [R29+0x80] ;  /* 0x000080001d297984 */ /* 0x000fe80000000800 */
        /* <DEDUP_REMOVED lines=17> */
[----:B------:R2:W-:Y:S01]  /*3ae0*/  @!P0 STS [UR4+0x7b80], R12 ;  /* 0x007b800cff008988 */ /* 0x0005e20008000804 */
[----:B------:R-:W-:Y:S01]  /*3af0*/  BAR.SYNC.DEFER_BLOCKING 0x0 ;  /* 0x0000000000007b1d */ /* 0x000fe20000010000 */
[----:B0-----:R-:W-:-:S05]  /*3b00*/  IADD3 R0, P0, PT, R30, UR10, RZ ;  /* 0x0000000a1e007c10 */ /* 0x001fca000ff1e0ff */
[----:B------:R-:W0:Y:S01]  /*3b10*/  S2R R2, SR_TID.X ;  /* 0x0000000000027919 */ /* 0x000e220000002100 */
[----:B------:R-:W3:Y:S01]  /*3b20*/  LDS R31, [UR4+0x7b80] ;  /* 0x007b8004ff1f7984 */ /* 0x000ee20008000800 */
[C---:B0-----:R-:W-:Y:S02]  /*3b30*/  LOP3.LUT R3, R2.reuse, 0x3e0, RZ, 0xc0, !PT ;  /* 0x000003e002037812 */ /* 0x041fe400078ec0ff */
[----:B------:R-:W-:-:S05]  /*3b40*/  LOP3.LUT R2, R2, 0x1f, RZ, 0xc0, !PT ;  /* 0x0000001f02027812 */ /* 0x000fca00078ec0ff */
[----:B------:R-:W-:Y:S02]  /*3b50*/  IMAD R8, R3, 0x13, R2 ;  /* 0x0000001303087824 */ /* 0x000fe400078e0202 */
[----:B------:R-:W-:Y:S01]  /*3b60*/  IMAD.X R3, RZ, RZ, UR11, P0 ;  /* 0x0000000bff037e24 */ /* 0x000fe200080e06ff */
[----:B-1----:R-:W-:Y:S01]  /*3b70*/  LEA R2, P0, R0, UR8, 0x2 ;  /* 0x0000000800027c11 */ /* 0x002fe2000f8010ff */
[C---:B------:R-:W-:Y:S02]  /*3b80*/  VIADD R10, R8.reuse, 0x20 ;  /* 0x00000020080a7836 */ /* 0x040fe40000000000 */
[----:B--2---:R-:W-:Y:S01]  /*3b90*/  VIADD R12, R8, 0xa0 ;  /* 0x000000a0080c7836 */ /* 0x004fe20000000000 */
[----:B------:R-:W-:Y:S01]  /*3ba0*/  LEA.HI.X R3, R0, UR9, R3, 0x2, P0 ;  /* 0x0000000900037c11 */ /* 0x000fe200080f1403 */
[----:B------:R-:W-:Y:S01]  /*3bb0*/  VIADD R0, R8, 0x40 ;  /* 0x0000004008007836 */ /* 0x000fe20000000000 */
[-C--:B---3--:R-:W-:Y:S02]  /*3bc0*/  ISETP.GE.AND P1, PT, R30, R31.reuse, PT ;  /* 0x0000001f1e00720c */ /* 0x088fe40003f26270 */
[-C--:B------:R-:W-:Y:S01]  /*3bd0*/  ISETP.GE.AND P2, PT, R10, R31.reuse, PT ;  /* 0x0000001f0a00720c */ /* 0x080fe20003f46270 */
[----:B------:R-:W-:Y:S01]  /*3be0*/  VIADD R10, R8, 0x60 ;  /* 0x00000060080a7836 */ /* 0x000fe20000000000 */
[-C--:B------:R-:W-:Y:S01]  /*3bf0*/  ISETP.GE.AND P3, PT, R0, R31.reuse, PT ;  /* 0x0000001f0000720c */ /* 0x080fe20003f66270 */
[----:B------:R-:W-:Y:S01]  /*3c00*/  VIADD R0, R8, 0x80 ;  /* 0x0000008008007836 */ /* 0x000fe20000000000 */
[----:B------:R-:W-:-:S02]  /*3c10*/  ISETP.GE.AND P6, PT, R12, R31, PT ;  /* 0x0000001f0c00720c */ /* 0x000fc40003fc6270 */
[-C--:B------:R-:W-:Y:S01]  /*3c20*/  ISETP.GE.AND P4, PT, R10, R31.reuse, PT ;  /* 0x0000001f0a00720c */ /* 0x080fe20003f86270 */
[----:B------:R-:W-:Y:S01]  /*3c30*/  VIADD R10, R8, 0xc0 ;  /* 0x000000c0080a7836 */ /* 0x000fe20000000000 */
[-C--:B------:R-:W-:Y:S01]  /*3c40*/  ISETP.GE.AND P5, PT, R0, R31.reuse, PT ;  /* 0x0000001f0000720c */ /* 0x080fe20003fa6270 */
[----:B------:R-:W-:Y:S02]  /*3c50*/  VIADD R0, R8, 0xe0 ;  /* 0x000000e008007836 */ /* 0x000fe40000000000 */
[----:B------:R0:W-:Y:S01]  /*3c60*/  @!P1 STG.E desc[UR12][R2.64], R39 ;  /* 0x0000002702009986 */ /* 0x0001e2000c10190c */
[-C--:B------:R-:W-:Y:S01]  /*3c70*/  ISETP.GE.AND P0, PT, R10, R31.reuse, PT ;  /* 0x0000001f0a00720c */ /* 0x080fe20003f06270 */
[----:B------:R-:W-:Y:S01]  /*3c80*/  VIADD R10, R8, 0x160 ;  /* 0x00000160080a7836 */ /* 0x000fe20000000000 */
[-C--:B------:R-:W-:Y:S01]  /*3c90*/  ISETP.GE.AND P1, PT, R0, R31.reuse, PT ;  /* 0x0000001f0000720c */ /* 0x080fe20003f26270 */
[----:B------:R-:W-:Y:S01]  /*3ca0*/  VIADD R0, R8, 0x140 ;  /* 0x0000014008007836 */ /* 0x000fe20000000000 */
[----:B------:R0:W-:Y:S01]  /*3cb0*/  @!P2 STG.E desc[UR12][R2.64+0x80], R41 ;  /* 0x000080290200a986 */ /* 0x0001e2000c10190c */
[----:B------:R-:W-:-:S03]  /*3cc0*/  ISETP.GE.AND P2, PT, R37, R31, PT ;  /* 0x0000001f2500720c */ /* 0x000fc60003f46270 */
[----:B------:R0:W-:Y:S01]  /*3cd0*/  @!P3 STG.E desc[UR12][R2.64+0x100], R43 ;  /* 0x0001002b0200b986 */ /* 0x0001e2000c10190c */
[----:B------:R-:W-:-:S03]  /*3ce0*/  ISETP.GE.AND P3, PT, R36, R31, PT ;  /* 0x0000001f2400720c */ /* 0x000fc60003f66270 */
[----:B------:R0:W-:Y:S01]  /*3cf0*/  @!P4 STG.E desc[UR12][R2.64+0x180], R45 ;  /* 0x0001802d0200c986 */ /* 0x0001e2000c10190c */
[-C--:B------:R-:W-:Y:S01]  /*3d00*/  ISETP.GE.AND P4, PT, R0, R31.reuse, PT ;  /* 0x0000001f0000720c */ /* 0x080fe20003f86270 */
[----:B------:R-:W-:Y:S02]  /*3d10*/  VIADD R0, R8, 0x180 ;  /* 0x0000018008007836 */ /* 0x000fe40000000000 */
[----:B------:R0:W-:Y:S01]  /*3d20*/  @!P5 STG.E desc[UR12][R2.64+0x200], R4 ;  /* 0x000200040200d986 */ /* 0x0001e2000c10190c */
[-C--:B------:R-:W-:Y:S01]  /*3d30*/  ISETP.GE.AND P5, PT, R10, R31.reuse, PT ;  /* 0x0000001f0a00720c */ /* 0x080fe20003fa6270 */
[----:B------:R-:W-:Y:S02]  /*3d40*/  VIADD R10, R8, 0x1a0 ;  /* 0x000001a0080a7836 */ /* 0x000fe40000000000 */
[----:B------:R0:W-:Y:S01]  /*3d50*/  @!P6 STG.E desc[UR12][R2.64+0x280], R6 ;  /* 0x000280060200e986 */ /* 0x0001e2000c10190c */
[----:B------:R-:W-:Y:S01]  /*3d60*/  ISETP.GE.AND P6, PT, R0, R31, PT ;  /* 0x0000001f0000720c */ /* 0x000fe20003fc6270 */
[----:B------:R-:W-:-:S02]  /*3d70*/  VIADD R0, R8, 0x1c0 ;  /* 0x000001c008007836 */ /* 0x000fc40000000000 */
[----:B------:R0:W-:Y:S01]  /*3d80*/  @!P0 STG.E desc[UR12][R2.64+0x300], R33 ;  /* 0x0003002102008986 */ /* 0x0001e2000c10190c */
[-C--:B------:R-:W-:Y:S01]  /*3d90*/  ISETP.GE.AND P0, PT, R10, R31.reuse, PT ;  /* 0x0000001f0a00720c */ /* 0x080fe20003f06270 */
[C---:B------:R-:W-:Y:S02]  /*3da0*/  VIADD R10, R8.reuse, 0x1e0 ;  /* 0x000001e0080a7836 */ /* 0x040fe40000000000 */
[----:B------:R-:W-:Y:S01]  /*3db0*/  VIADD R8, R8, 0x200 ;  /* 0x0000020008087836 */ /* 0x000fe20000000000 */
[----:B------:R0:W-:Y:S01]  /*3dc0*/  @!P1 STG.E desc[UR12][R2.64+0x380], R25 ;  /* 0x0003801902009986 */ /* 0x0001e2000c10190c */
[----:B------:R-:W-:-:S03]  /*3dd0*/  ISETP.GE.AND P1, PT, R0, R31, PT ;  /* 0x0000001f0000720c */ /* 0x000fc60003f26270 */
        /* <DEDUP_REMOVED lines=8> */
[----:B------:R0:W-:Y:S04]  /*3e60*/  @!P6 STG.E desc[UR12][R2.64+0x600], R15 ;  /* 0x0006000f0200e986 */ /* 0x0001e8000c10190c */
[----:B------:R0:W-:Y:S04]  /*3e70*/  @!P0 STG.E desc[UR12][R2.64+0x680], R13 ;  /* 0x0006800d02008986 */ /* 0x0001e8000c10190c */
[----:B------:R0:W-:Y:S04]  /*3e80*/  @!P1 STG.E desc[UR12][R2.64+0x700], R11 ;  /* 0x0007000b02009986 */ /* 0x0001e8000c10190c */
[----:B------:R0:W-:Y:S04]  /*3e90*/  @!P2 STG.E desc[UR12][R2.64+0x780], R9 ;  /* 0x000780090200a986 */ /* 0x0001e8000c10190c */
[----:B------:R0:W-:Y:S04]  /*3ea0*/  @!P3 STG.E desc[UR12][R2.64+0x800], R7 ;  /* 0x000800070200b986 */ /* 0x0001e8000c10190c */
[----:B------:R0:W-:Y:S01]  /*3eb0*/  @!P4 STG.E desc[UR12][R2.64+0x880], R5 ;  /* 0x000880050200c986 */ /* 0x0001e2000c10190c */
[----:B------:R-:W-:Y:S05]  /*3ec0*/  @P5 EXIT ;  /* 0x000000000000594d */ /* 0x000fea0003800000 */
[----:B------:R-:W-:Y:S01]  /*3ed0*/  STG.E desc[UR12][R2.64+0x900], R27 ;  /* 0x0009001b02007986 */ /* 0x000fe2000c10190c */
[----:B------:R-:W-:Y:S05]  /*3ee0*/  EXIT ;  /* 0x000000000000794d */ /* 0x000fea0003800000 */
.L_x_5:
[----:B------:R-:W-:Y:S01]  /*3ef0*/  BSSY B1, `(.L_x_32) ;  /* 0x0000006000017945 */ /* 0x000fe20003800000 */
[----:B------:R-:W-:Y:S01]  /*3f00*/  PLOP3.LUT P0, PT, P0, PT, PT, 0x8, 0x80 ;  /* 0x000000000080781c */ /* 0x000fe2000070e170 */
[----:B------:R-:W-:-:S12]  /*3f10*/  IMAD.MOV.U32 R10, RZ, RZ, -0x1 ;  /* 0xffffffffff0a7424 */ /* 0x000fd800078e00ff */
[----:B------:R-:W-:Y:S05]  /*3f20*/  WARPSYNC.COLLECTIVE R10, `(.L_x_33) ;  /* 0x000000000a087348 */ /* 0x000fea0003c00000 */
[----:B------:R-:W-:Y:S01]  /*3f30*/  VOTE.ANY P0, P0 ;  /* 0x0000000000ff7806 */ /* 0x000fe20000000100 */
[----:B------:R-:W-:-:S12]  /*3f40*/  ENDCOLLECTIVE ;  /* 0x000000000000791b */ /* 0x000fd80003800000 */
.L_x_33:
[----:B------:R-:W-:Y:S05]  /*3f50*/  BSYNC B1 ;  /* 0x0000000000017941 */ /* 0x000fea0003800000 */
.L_x_32:
[----:B------:R-:W-:Y:S05]  /*3f60*/  BRA `(.L_x_34) ;  /* 0xffffffd000287947 */ /* 0x000fea000383ffff */
.L_x_7:
[----:B------:R-:W-:Y:S01]  /*3f70*/  BSSY B1, `(.L_x_35) ;  /* 0x0000006000017945 */ /* 0x000fe20003800000 */
[----:B------:R-:W-:Y:S01]  /*3f80*/  PLOP3.LUT P0, PT, P0, PT, PT, 0x8, 0x80 ;  /* 0x000000000080781c */ /* 0x000fe2000070e170 */
[----:B------:R-:W-:-:S12]  /*3f90*/  IMAD.MOV.U32 R10, RZ, RZ, -0x1 ;  /* 0xffffffffff0a7424 */ /* 0x000fd800078e00ff */
[----:B------:R-:W-:Y:S05]  /*3fa0*/  WARPSYNC.COLLECTIVE R10, `(.L_x_36) ;  /* 0x000000000a087348 */ /* 0x000fea0003c00000 */
[----:B------:R-:W-:Y:S01]  /*3fb0*/  VOTE.ANY P0, P0 ;  /* 0x0000000000ff7806 */ /* 0x000fe20000000100 */
[----:B------:R-:W-:-:S12]  /*3fc0*/  ENDCOLLECTIVE ;  /* 0x000000000000791b */ /* 0x000fd80003800000 */
.L_x_36:
[----:B------:R-:W-:Y:S05]  /*3fd0*/  BSYNC B1 ;  /* 0x0000000000017941 */ /* 0x000fea0003800000 */
.L_x_35:
[----:B------:R-:W-:Y:S05]  /*3fe0*/  BRA `(.L_x_37) ;  /* 0xffffffd0002c7947 */ /* 0x000fea000383ffff */
.L_x_9:
[----:B------:R-:W0:Y:S01]  /*3ff0*/  S2R R8, SR_GEMASK ;  /* 0x0000000000087919 */ /* 0x000e220000003c00 */
[----:B------:R-:W-:Y:S01]  /*4000*/  BSSY B1, `(.L_x_38) ;  /* 0x0000006000017945 */ /* 0x000fe20003800000 */
[----:B------:R-:W-:Y:S01]  /*4010*/  PLOP3.LUT P2, PT, P0, PT, PT, 0x8, 0x80 ;  /* 0x000000000080781c */ /* 0x000fe2000074e170 */
[----:B------:R-:W-:-:S12]  /*4020*/  IMAD.MOV.U32 R10, RZ, RZ, -0x1 ;  /* 0xffffffffff0a7424 */ /* 0x000fd800078e00ff */
[----:B0-----:R-:W-:Y:S05]  /*4030*/  WARPSYNC.COLLECTIVE R10, `(.L_x_39) ;  /* 0x000000000a087348 */ /* 0x001fea0003c00000 */
[----:B------:R-:W-:Y:S01]  /*4040*/  VOTE.ANY R10, PT, P2 ;  /* 0x00000000000a7806 */ /* 0x000fe200010e0100 */
[----:B0-----:R-:W-:Y:S06]  /*4050*/  ENDCOLLECTIVE ;  /* 0x000000000000791b */ /* 0x001fec0003800000 */
.L_x_39:
[----:B------:R-:W-:Y:S05]  /*4060*/  BSYNC B1 ;  /* 0x0000000000017941 */ /* 0x000fea0003800000 */
.L_x_38:
[----:B------:R-:W-:Y:S01]  /*4070*/  LOP3.LUT R10, R10, 0x80000000, R8, 0xec, !PT ;  /* 0x800000000a0a7812 */ /* 0x000fe200078eec08 */
[----:B------:R-:W-:Y:S01]  /*4080*/  IMAD.MOV.U32 R14, RZ, RZ, 0x1 ;  /* 0x00000001ff0e7424 */ /* 0x000fe200078e00ff */
[----:B------:R-:W-:Y:S01]  /*4090*/  ISETP.NE.AND P0, PT, R12, 0x65, PT ;  /* 0x000000650c00780c */ /* 0x000fe20003f05270 */
[C---:B------:R-:W-:Y:S02]  /*40a0*/  VIADD R38, R37.reuse, 0x2 ;  /* 0x0000000225267836 */ /* 0x040fe40000000000 */
[C---:B------:R-:W-:Y:S02]  /*40b0*/  VIADD R11, R10.reuse, 0xffffffff ;  /* 0xffffffff0a0b7836 */ /* 0x040fe40000000000 */
[C---:B------:R-:W-:Y:S02]  /*40c0*/  VIADD R19, R37.reuse, 0x4 ;  /* 0x0000000425137836 */ /* 0x040fe40000000000 */
[----:B------:R-:W-:Y:S01]  /*40d0*/  VIADD R39, R37, 0x10 ;  /* 0x0000001025277836 */ /* 0x000fe20000000000 */
[----:B------:R-:W-:Y:S01]  /*40e0*/  LOP3.LUT R11, R10, R11, RZ, 0xc, !PT ;  /* 0x0000000b0a0b7212 */ /* 0x000fe200078e0cff */
[----:B------:R-:W-:-:S03]  /*40f0*/  IMAD.MOV.U32 R10, RZ, RZ, -0x1 ;  /* 0xffffffffff0a7424 */ /* 0x000fc600078e00ff */
[----:B------:R0:W1:Y:S04]  /*4100*/  POPC R15, R11 ;  /* 0x0000000b000f7309 */ /* 0x0000680000000000 */
[----:B01----:R-:W-:Y:S05]  /*4110*/  WARPSYNC.COLLECTIVE R10, `(.L_x_40) ;  /* 0x000000000a087348 */ /* 0x003fea0003c00000 */
[----:B-1----:R1:W2:Y:S02]  /*4120*/  SHFL.DOWN P2, R16, R13, R14, R15 ;  /* 0x0800000e0d107389 */ /* 0x0022a4000004000f */
[----:B012---:R-:W-:Y:S05]  /*4130*/  ENDCOLLECTIVE ;  /* 0x000000000000791b */ /* 0x007fea0003800000 */
.L_x_40:
[----:B------:R-:W-:Y:S01]  /*4140*/  IMAD.MOV.U32 R14, RZ, RZ, 0x2 ;  /* 0x00000002ff0e7424 */ /* 0x000fe200078e00ff */
[----:B------:R-:W-:-:S04]  /*4150*/  ISETP.GE.AND P2, PT, R37, R15, PT ;  /* 0x0000000f2500720c */ /* 0x000fc80003f46270 */
[----:B------:R-:W-:-:S05]  /*4160*/  SEL R16, R16, RZ, !P2 ;  /* 0x000000ff10107207 */ /* 0x000fca0005000000 */
[----:B------:R-:W-:-:S04]  /*4170*/  IMAD.IADD R36, R16, 0x1, R13 ;  /* 0x0000000110247824 */ /* 0x000fc800078e020d */
[----:B------:R-:W-:-:S07]  /*4180*/  IMAD.MOV.U32 R13, RZ, RZ, R36 ;  /* 0x000000ffff0d7224 */ /* 0x000fce00078e0024 */
[----:B------:R-:W-:Y:S05]  /*4190*/  WARPSYNC.COLLECTIVE R10, `(.L_x_41) ;  /* 0x000000000a087348 */ /* 0x000fea0003c00000 */
[----:B------:R0:W1:Y:S02]  /*41a0*/  SHFL.DOWN P2, R16, R13, R14, R15 ;  /* 0x0800000e0d107389 */ /* 0x000064000004000f */
[----:B01----:R-:W-:Y:S05]  /*41b0*/  ENDCOLLECTIVE ;  /* 0x000000000000791b */ /* 0x003fea0003800000 */
.L_x_41:
[----:B------:R-:W-:Y:S01]  /*41c0*/  IMAD.MOV.U32 R14, RZ, RZ, 0x4 ;  /* 0x00000004ff0e7424 */ /* 0x000fe200078e00ff */
[----:B------:R-:W-:-:S04]  /*41d0*/  ISETP.GT.AND P2, PT, R38, R15, PT ;  /* 0x0000000f2600720c */ /* 0x000fc80003f44270 */
[----:B------:R-:W-:-:S05]  /*41e0*/  SEL R11, R16, RZ, !P2 ;  /* 0x000000ff100b7207 */ /* 0x000fca0005000000 */
[----:B------:R-:W-:Y:S02]  /*41f0*/  IMAD.IADD R40, R36, 0x1, R11 ;  /* 0x0000000124287824 */ /* 0x000fe400078e020b */
[----:B------:R-:W-:Y:S02]  /*4200*/  VIADD R36, R37, 0x8 ;  /* 0x0000000825247836 */ /* 0x000fe40000000000 */
[----:B------:R-:W-:-:S07]  /*4210*/  IMAD.MOV.U32 R13, RZ, RZ, R40 ;  /* 0x000000ffff0d7224 */ /* 0x000fce00078e0028 */
[----:B------:R-:W-:Y:S05]  /*4220*/  WARPSYNC.COLLECTIVE R10, `(.L_x_42) ;  /* 0x000000000a087348 */ /* 0x000fea0003c00000 */
[----:B------:R0:W1:Y:S02]  /*4230*/  SHFL.DOWN P2, R16, R13, R14, R15 ;  /* 0x0800000e0d107389 */ /* 0x000064000004000f */
[----:B01----:R-:W-:Y:S05]  /*4240*/  ENDCOLLECTIVE ;  /* 0x000000000000791b */ /* 0x003fea0003800000 */
.L_x_42:
[----:B------:R-:W-:Y:S01]  /*4250*/  IMAD.MOV.U32 R14, RZ, RZ, 0x8 ;  /* 0x00000008ff0e7424 */ /* 0x000fe200078e00ff */
[----:B------:R-:W-:-:S04]  /*4260*/  ISETP.GT.AND P2, PT, R19, R15, PT ;  /* 0x0000000f1300720c */ /* 0x000fc80003f44270 */
[----:B------:R-:W-:-:S05]  /*4270*/  SEL R11, R16, RZ, !P2 ;  /* 0x000000ff100b7207 */ /* 0x000fca0005000000 */
[----:B------:R-:W-:-:S04]  /*4280*/  IMAD.IADD R42, R40, 0x1, R11 ;  /* 0x00000001282a7824 */ /* 0x000fc800078e020b */
[----:B------:R-:W-:-:S07]  /*4290*/  IMAD.MOV.U32 R13, RZ, RZ, R42 ;  /* 0x000000ffff0d7224 */ /* 0x000fce00078e002a */
[----:B------:R-:W-:Y:S05]  /*42a0*/  WARPSYNC.COLLECTIVE R10, `(.L_x_43) ;  /* 0x000000000a087348 */ /* 0x000fea0003c00000 */
[----:B------:R0:W1:Y:S02]  /*42b0*/  SHFL.DOWN P2, R16, R13, R14, R15 ;  /* 0x0800000e0d107389 */ /* 0x000064000004000f */
[----:B01----:R-:W-:Y:S05]  /*42c0*/  ENDCOLLECTIVE ;  /* 0x000000000000791b */ /* 0x003fea0003800000 */
.L_x_43:
        /* <DEDUP_REMOVED lines=8> */
.L_x_44:
[----:B------:R-:W-:Y:S05]  /*4350*/  WARPSYNC.COLLECTIVE R10, `(.L_x_45) ;  /* 0x000000000a087348 */ /* 0x000fea0003c00000 */
[----:B------:R-:W-:Y:S01]  /*4360*/  VOTE.ALL P0, P0 ;  /* 0x0000000000ff7806 */ /* 0x000fe20000000000 */
[----:B------:R-:W-:-:S12]  /*4370*/  ENDCOLLECTIVE ;  /* 0x000000000000791b */ /* 0x000fd80003800000 */
.L_x_45:
[----:B------:R-:W0:Y:S01]  /*4380*/  LDC.64 R12, c[0x0][0x390] ;  /* 0x0000e400ff0c7b82 */ /* 0x000e220000000a00 */
[----:B------:R-:W-:-:S04]  /*4390*/  ISETP.GT.AND P2, PT, R39, R15, PT ;  /* 0x0000000f2700720c */ /* 0x000fc80003f44270 */
[----:B------:R-:W-:-:S05]  /*43a0*/  SEL R16, R16, RZ, !P2 ;  /* 0x000000ff10107207 */ /* 0x000fca0005000000 */
[----:B------:R-:W-:Y:S01]  /*43b0*/  IMAD.IADD R40, R41, 0x1, R16 ;  /* 0x0000000129287824 */ /* 0x000fe200078e0210 */
[----:B0-----:R-:W-:-:S05]  /*43c0*/  IADD3 R42, P2, PT, R12, 0x100, RZ ;  /* 0x000001000c2a7810 */ /* 0x001fca0007f5e0ff */
[----:B------:R-:W-:Y:S01]  /*43d0*/  IMAD.X R43, RZ, RZ, R13, P2 ;  /* 0x000000ffff2b7224 */ /* 0x000fe200010e060d */
[----:B------:R-:W-:Y:S07]  /*43e0*/  BRA `(.L_x_46) ;  /* 0xffffffcc00c87947 */ /* 0x000fee000383ffff */
.L_x_11:
[----:B------:R-:W-:Y:S01]  /*43f0*/  BSSY B1, `(.L_x_47) ;  /* 0x0000006000017945 */ /* 0x000fe20003800000 */
[----:B------:R-:W-:Y:S01]  /*4400*/  PLOP3.LUT P0, PT, P0, PT, PT, 0x8, 0x80 ;  /* 0x000000000080781c */ /* 0x000fe2000070e170 */
[----:B------:R-:W-:-:S12]  /*4410*/  IMAD.MOV.U32 R10, RZ, RZ, -0x1 ;  /* 0xffffffffff0a7424 */ /* 0x000fd800078e00ff */
[----:B------:R-:W-:Y:S05]  /*4420*/  WARPSYNC.COLLECTIVE R10, `(.L_x_48) ;  /* 0x000000000a087348 */ /* 0x000fea0003c00000 */
[----:B------:R-:W-:Y:S01]  /*4430*/  VOTE.ANY P0, P0 ;  /* 0x0000000000ff7806 */ /* 0x000fe20000000100 */
[----:B------:R-:W-:-:S12]  /*4440*/  ENDCOLLECTIVE ;  /* 0x000000000000791b */ /* 0x000fd80003800000 */
.L_x_48:
[----:B------:R-:W-:Y:S05]  /*4450*/  BSYNC B1 ;  /* 0x0000000000017941 */ /* 0x000fea0003800000 */
.L_x_47:
[----:B------:R-:W-:Y:S05]  /*4460*/  BRA `(.L_x_49) ;  /* 0xffffffcc00d07947 */ /* 0x000fea000383ffff */
.L_x_13:
[----:B------:R-:W-:Y:S01]  /*4470*/  BSSY B1, `(.L_x_50) ;  /* 0x0000006000017945 */ /* 0x000fe20003800000 */
[----:B------:R-:W-:Y:S01]  /*4480*/  PLOP3.LUT P0, PT, P0, PT, PT, 0x8, 0x80 ;  /* 0x000000000080781c */ /* 0x000fe2000070e170 */
[----:B------:R-:W-:-:S12]  /*4490*/  IMAD.MOV.U32 R10, RZ, RZ, -0x1 ;  /* 0xffffffffff0a7424 */ /* 0x000fd800078e00ff */
[----:B------:R-:W-:Y:S05]  /*44a0*/  WARPSYNC.COLLECTIVE R10, `(.L_x_51) ;  /* 0x000000000a087348 */ /* 0x000fea0003c00000 */
[----:B------:R-:W-:Y:S01]  /*44b0*/  VOTE.ANY P0, P0 ;  /* 0x0000000000ff7806 */ /* 0x000fe20000000100 */
[----:B------:R-:W-:-:S12]  /*44c0*/  ENDCOLLECTIVE ;  /* 0x000000000000791b */ /* 0x000fd80003800000 */
.L_x_51:
[----:B------:R-:W-:Y:S05]  /*44d0*/  BSYNC B1 ;  /* 0x0000000000017941 */ /* 0x000fea0003800000 */
.L_x_50:
[----:B------:R-:W-:Y:S05]  /*44e0*/  BRA `(.L_x_52) ;  /* 0xffffffcc00d47947 */ /* 0x000fea000383ffff */
.L_x_15:
[----:B------:R-:W-:Y:S01]  /*44f0*/  BSSY B1, `(.L_x_53) ;  /* 0x0000006000017945 */ /* 0x000fe20003800000 */
[----:B------:R-:W-:Y:S01]  /*4500*/  PLOP3.LUT P2, PT, P0, PT, PT, 0x8, 0x80 ;  /* 0x000000000080781c */ /* 0x000fe2000074e170 */
[----:B------:R-:W-:-:S12]  /*4510*/  IMAD.MOV.U32 R10, RZ, RZ, -0x1 ;  /* 0xffffffffff0a7424 */ /* 0x000fd800078e00ff */
[----:B------:R-:W-:Y:S05]  /*4520*/  WARPSYNC.COLLECTIVE R10, `(.L_x_54) ;  /* 0x000000000a087348 */ /* 0x000fea0003c00000 */
[----:B------:R-:W-:Y:S01]  /*4530*/  VOTE.ANY R10, PT, P2 ;  /* 0x00000000000a7806 */ /* 0x000fe200010e0100 */
[----:B------:R-:W-:Y:S06]  /*4540*/  ENDCOLLECTIVE ;  /* 0x000000000000791b */ /* 0x000fec0003800000 */
.L_x_54:
[----:B------:R-:W-:Y:S05]  /*4550*/  BSYNC B1 ;  /* 0x0000000000017941 */ /* 0x000fea0003800000 */
.L_x_53:
[----:B------:R-:W-:Y:S01]  /*4560*/  LOP3.LUT R10, R10, 0x80000000, R8, 0xec, !PT ;  /* 0x800000000a0a7812 */ /* 0x000fe200078eec08 */
[----:B------:R-:W-:Y:S02]  /*4570*/  IMAD.MOV.U32 R14, RZ, RZ, 0x1 ;  /* 0x00000001ff0e7424 */ /* 0x000fe400078e00ff */
[----:B------:R-:W-:Y:S02]  /*4580*/  VIADD R18, R18, 0xffffffe0 ;  /* 0xffffffe012127836 */ /* 0x000fe40000000000 */
[----:B------:R-:W-:-:S05]  /*4590*/  VIADD R15, R10, 0xffffffff ;  /* 0xffffffff0a0f7836 */ /* 0x000fca0000000000 */
[----:B------:R-:W-:Y:S01]  /*45a0*/  LOP3.LUT R15, R10, R15, RZ, 0xc, !PT ;  /* 0x0000000f0a0f7212 */ /* 0x000fe200078e0cff */
[----:B------:R-:W-:-:S05]  /*45b0*/  IMAD.MOV.U32 R10, RZ, RZ, -0x1 ;  /* 0xffffffffff0a7424 */ /* 0x000fca00078e00ff */
[----:B------:R-:W0:Y:S02]  /*45c0*/  POPC R15, R15 ;  /* 0x0000000f000f7309 */ /* 0x000e240000000000 */
[----:B0-----:R-:W-:Y:S05]  /*45d0*/  WARPSYNC.COLLECTIVE R10, `(.L_x_55) ;  /* 0x000000000a087348 */ /* 0x001fea0003c00000 */
[----:B0-----:R0:W1:Y:S02]  /*45e0*/  SHFL.DOWN P2, R16, R13, R14, R15 ;  /* 0x0800000e0d107389 */ /* 0x001064000004000f */
[----:B01----:R-:W-:Y:S05]  /*45f0*/  ENDCOLLECTIVE ;  /* 0x000000000000791b */ /* 0x003fea0003800000 */
.L_x_55:
[----:B------:R-:W-:Y:S01]  /*4600*/  ISETP.GE.AND P0, PT, R37, R15, PT ;  /* 0x0000000f2500720c */ /* 0x000fe20003f06270 */
[----:B------:R-:W-:-:S03]  /*4610*/  IMAD.MOV.U32 R14, RZ, RZ, 0x2 ;  /* 0x00000002ff0e7424 */ /* 0x000fc600078e00ff */
[----:B------:R-:W-:Y:S02]  /*4620*/  SEL R16, R16, RZ, !P0 ;  /* 0x000000ff10107207 */ /* 0x000fe40004000000 */
[----:B------:R-:W-:-:S03]  /*4630*/  ISETP.GT.AND P0, PT, R38, R15, PT ;  /* 0x0000000f2600720c */ /* 0x000fc60003f04270 */
[----:B------:R-:W-:-:S04]  /*4640*/  IMAD.IADD R41, R16, 0x1, R13 ;  /* 0x0000000110297824 */ /* 0x000fc800078e020d */
[----:B------:R-:W-:-:S07]  /*4650*/  IMAD.MOV.U32 R13, RZ, RZ, R41 ;  /* 0x000000ffff0d7224 */ /* 0x000fce00078e0029 */
[----:B------:R-:W-:Y:S05]  /*4660*/  WARPSYNC.COLLECTIVE R10, `(.L_x_56) ;  /* 0x000000000a087348 */ /* 0x000fea0003c00000 */
[----:B------:R0:W1:Y:S02]  /*4670*/  SHFL.DOWN P2, R16, R13, R14, R15 ;  /* 0x0800000e0d107389 */ /* 0x000064000004000f */
[----:B01----:R-:W-:Y:S05]  /*4680*/  ENDCOLLECTIVE ;  /* 0x000000000000791b */ /* 0x003fea0003800000 */
.L_x_56:
[----:B------:R-:W-:Y:S01]  /*4690*/  IMAD.MOV.U32 R14, RZ, RZ, 0x4 ;  /* 0x00000004ff0e7424 */ /* 0x000fe200078e00ff */
[----:B------:R-:W-:Y:S02]  /*46a0*/  SEL R16, R16, RZ, !P0 ;  /* 0x000000ff10107207 */ /* 0x000fe40004000000 */
[----:B------:R-:W-:-:S03]  /*46b0*/  ISETP.GT.AND P0, PT, R19, R15, PT ;  /* 0x0000000f1300720c */ /* 0x000fc60003f04270 */
[----:B------:R-:W-:-:S04]  /*46c0*/  IMAD.IADD R41, R41, 0x1, R16 ;  /* 0x0000000129297824 */ /* 0x000fc800078e0210 */
[----:B------:R-:W-:-:S07]  /*46d0*/  IMAD.MOV.U32 R13, RZ, RZ, R41 ;  /* 0x000000ffff0d7224 */ /* 0x000fce00078e0029 */
[----:B------:R-:W-:Y:S05]  /*46e0*/  WARPSYNC.COLLECTIVE R10, `(.L_x_57) ;  /* 0x000000000a087348 */ /* 0x000fea0003c00000 */
[----:B------:R0:W1:Y:S02]  /*46f0*/  SHFL.DOWN P2, R16, R13, R14, R15 ;  /* 0x0800000e0d107389 */ /* 0x000064000004000f */
[----:B01----:R-:W-:Y:S05]  /*4700*/  ENDCOLLECTIVE ;  /* 0x000000000000791b */ /* 0x003fea0003800000 */
.L_x_57:
[----:B------:R-:W-:Y:S01]  /*4710*/  IMAD.MOV.U32 R14, RZ, RZ, 0x8 ;  /* 0x00000008ff0e7424 */ /* 0x000fe200078e00ff */
[----:B------:R-:W-:Y:S02]  /*4720*/  SEL R16, R16, RZ, !P0 ;  /* 0x000000ff10107207 */ /* 0x000fe40004000000 */
[----:B------:R-:W-:-:S03]  /*4730*/  ISETP.GT.AND P0, PT, R36, R15, PT ;  /* 0x0000000f2400720c */ /* 0x000fc60003f04270 */
[----:B------:R-:W-:-:S10]  /*4740*/  IMAD.IADD R13, R41, 0x1, R16 ;  /* 0x00000001290d7824 */ /* 0x000fd400078e0210 */
[----:B------:R-:W-:Y:S05]  /*4750*/  WARPSYNC.COLLECTIVE R10, `(.L_x_58) ;  /* 0x000000000a087348 */ /* 0x000fea0003c00000 */
[----:B------:R0:W1:Y:S02]  /*4760*/  SHFL.DOWN P2, R16, R13, R14, R15 ;  /* 0x0800000e0d107389 */ /* 0x000064000004000f */
[----:B01----:R-:W-:Y:S05]  /*4770*/  ENDCOLLECTIVE ;  /* 0x000000000000791b */ /* 0x003fea0003800000 */
.L_x_58:
        /* <DEDUP_REMOVED lines=8> */
.L_x_59:
[----:B------:R-:W-:Y:S02]  /*4800*/  SEL R16, R16, RZ, !P0 ;  /* 0x000000ff10107207 */ /* 0x000fe40004000000 */
[----:B------:R-:W-:Y:S02]  /*4810*/  ISETP.NE.AND P0, PT, R12, 0x65, PT ;  /* 0x000000650c00780c */ /* 0x000fe40003f05270 */
[----:B------:R-:W-:-:S11]  /*4820*/  IADD3 R40, PT, PT, R41, R16, R40 ;  /* 0x0000001029287210 */ /* 0x000fd60007ffe028 */
[----:B------:R-:W-:Y:S05]  /*4830*/  WARPSYNC.COLLECTIVE R10, `(.L_x_60) ;  /* 0x000000000a087348 */ /* 0x000fea0003c00000 */
[----:B------:R-:W-:Y:S01]  /*4840*/  VOTE.ALL P0, P0 ;  /* 0x0000000000ff7806 */ /* 0x000fe20000000000 */
[----:B------:R-:W-:-:S12]  /*4850*/  ENDCOLLECTIVE ;  /* 0x000000000000791b */ /* 0x000fd80003800000 */
.L_x_60:
[----:B------:R-:W-:Y:S05]  /*4860*/  BRA `(.L_x_61) ;  /* 0xffffffcc00747947 */ /* 0x000fea000383ffff */
.L_x_20:
[----:B------:R-:W-:Y:S01]  /*4870*/  BSSY B0, `(.L_x_62) ;  /* 0x0000006000007945 */ /* 0x000fe20003800000 */
[----:B------:R-:W-:Y:S01]  /*4880*/  PLOP3.LUT P0, PT, P0, PT, PT, 0x8, 0x80 ;  /* 0x000000000080781c */ /* 0x000fe2000070e170 */
[----:B------:R-:W-:-:S12]  /*4890*/  IMAD.MOV.U32 R10, RZ, RZ, -0x1 ;  /* 0xffffffffff0a7424 */ /* 0x000fd800078e00ff */
[----:B------:R-:W-:Y:S05]  /*48a0*/  WARPSYNC.COLLECTIVE R10, `(.L_x_63) ;  /* 0x000000000a087348 */ /* 0x000fea0003c00000 */
[----:B------:R-:W-:Y:S01]  /*48b0*/  VOTE.ANY P0, P0 ;  /* 0x0000000000ff7806 */ /* 0x000fe20000000100 */
[----:B------:R-:W-:-:S12]  /*48c0*/  ENDCOLLECTIVE ;  /* 0x000000000000791b */ /* 0x000fd80003800000 */
.L_x_63:
[----:B------:R-:W-:Y:S05]  /*48d0*/  BSYNC B0 ;  /* 0x0000000000007941 */ /* 0x000fea0003800000 */
.L_x_62:
[----:B------:R-:W-:Y:S05]  /*48e0*/  BRA `(.L_x_64) ;  /* 0xffffffe400807947 */ /* 0x000fea000383ffff */
.L_x_22:
[----:B------:R-:W-:Y:S01]  /*48f0*/  BSSY B0, `(.L_x_65) ;  /* 0x0000006000007945 */ /* 0x000fe20003800000 */
[----:B------:R-:W-:Y:S01]  /*4900*/  PLOP3.LUT P0, PT, P0, PT, PT, 0x8, 0x80 ;  /* 0x000000000080781c */ /* 0x000fe2000070e170 */
[----:B------:R-:W-:-:S12]  /*4910*/  IMAD.MOV.U32 R10, RZ, RZ, -0x1 ;  /* 0xffffffffff0a7424 */ /* 0x000fd800078e00ff */
[----:B------:R-:W-:Y:S05]  /*4920*/  WARPSYNC.COLLECTIVE R10, `(.L_x_66) ;  /* 0x000000000a087348 */ /* 0x000fea0003c00000 */
[----:B------:R-:W-:Y:S01]  /*4930*/  VOTE.ANY P0, P0 ;  /* 0x0000000000ff7806 */ /* 0x000fe20000000100 */
[----:B------:R-:W-:-:S12]  /*4940*/  ENDCOLLECTIVE ;  /* 0x000000000000791b */ /* 0x000fd80003800000 */
.L_x_66:
[----:B------:R-:W-:Y:S05]  /*4950*/  BSYNC B0 ;  /* 0x0000000000007941 */ /* 0x000fea0003800000 */
.L_x_65:
[----:B------:R-:W-:Y:S05]  /*4960*/  BRA `(.L_x_67) ;  /* 0xffffffe400847947 */ /* 0x000fea000383ffff */
.L_x_24:
[----:B------:R-:W0:Y:S01]  /*4970*/  S2R R19, SR_GEMASK ;  /* 0x0000000000137919 */ /* 0x000e220000003c00 */
[----:B------:R-:W-:Y:S01]  /*4980*/  BSSY B0, `(.L_x_68) ;  /* 0x0000007000007945 */ /* 0x000fe20003800000 */
[----:B------:R-:W-:Y:S01]  /*4990*/  ISETP.NE.AND P0, PT, R8, 0x65, PT ;  /* 0x000000650800780c */ /* 0x000fe20003f05270 */
[----:B------:R-:W-:Y:S01]  /*49a0*/  IMAD.MOV.U32 R10, RZ, RZ, -0x1 ;  /* 0xffffffffff0a7424 */ /* 0x000fe200078e00ff */
[----:B------:R-:W-:-:S13]  /*49b0*/  PLOP3.LUT P2, PT, P2, PT, PT, 0x8, 0x80 ;  /* 0x000000000080781c */ /* 0x000fda000174e170 */
[----:B0-----:R-:W-:Y:S05]  /*49c0*/  WARPSYNC.COLLECTIVE R10, `(.L_x_69) ;  /* 0x000000000a087348 */ /* 0x001fea0003c00000 */
[----:B------:R-:W-:Y:S01]  /*49d0*/  VOTE.ANY R10, PT, P2 ;  /* 0x00000000000a7806 */ /* 0x000fe200010e0100 */
[----:B0-----:R-:W-:Y:S06]  /*49e0*/  ENDCOLLECTIVE ;  /* 0x000000000000791b */ /* 0x001fec0003800000 */
.L_x_69:
[----:B------:R-:W-:Y:S05]  /*49f0*/  BSYNC B0 ;  /* 0x0000000000007941 */ /* 0x000fea0003800000 */
.L_x_68:
[----:B------:R-:W-:Y:S01]  /*4a00*/  LOP3.LUT R10, R10, 0x80000000, R19, 0xec, !PT ;  /* 0x800000000a0a7812 */ /* 0x000fe200078eec13 */
[----:B------:R-:W-:-:S04]  /*4a10*/  IMAD.MOV.U32 R14, RZ, RZ, 0x1 ;  /* 0x00000001ff0e7424 */ /* 0x000fc800078e00ff */
[----:B------:R-:W-:-:S05]  /*4a20*/  VIADD R13, R10, 0xffffffff ;  /* 0xffffffff0a0d7836 */ /* 0x000fca0000000000 */
[----:B------:R-:W-:Y:S01]  /*4a30*/  LOP3.LUT R8, R10, R13, RZ, 0xc, !PT ;  /* 0x0000000d0a087212 */ /* 0x000fe200078e0cff */
[----:B------:R-:W-:Y:S02]  /*4a40*/  IMAD.MOV.U32 R13, RZ, RZ, R9 ;  /* 0x000000ffff0d7224 */ /* 0x000fe400078e0009 */
[----:B------:R-:W-:Y:S01]  /*4a50*/  IMAD.MOV.U32 R10, RZ, RZ, -0x1 ;  /* 0xffffffffff0a7424 */ /* 0x000fe200078e00ff */
[----:B------:R0:W1:Y:S02]  /*4a60*/  POPC R15, R8 ;  /* 0x00000008000f7309 */ /* 0x0000640000000000 */
[----:B0-----:R-:W-:-:S07]  /*4a70*/  VIADD R8, R38, 0x4 ;  /* 0x0000000426087836 */ /* 0x001fce0000000000 */
[----:B-1----:R-:W-:Y:S05]  /*4a80*/  WARPSYNC.COLLECTIVE R10, `(.L_x_70) ;  /* 0x000000000a087348 */ /* 0x002fea0003c00000 */
[----:B-1----:R0:W1:Y:S02]  /*4a90*/  SHFL.DOWN P2, R16, R13, R14, R15 ;  /* 0x0800000e0d107389 */ /* 0x002064000004000f */
[----:B01----:R-:W-:Y:S05]  /*4aa0*/  ENDCOLLECTIVE ;  /* 0x000000000000791b */ /* 0x003fea0003800000 */
.L_x_70:
[----:B------:R-:W-:Y:S01]  /*4ab0*/  IMAD.MOV.U32 R14, RZ, RZ, 0x2 ;  /* 0x00000002ff0e7424 */ /* 0x000fe200078e00ff */
[----:B------:R-:W-:-:S04]  /*4ac0*/  ISETP.GE.AND P2, PT, R38, R15, PT ;  /* 0x0000000f2600720c */ /* 0x000fc80003f46270 */
[----:B------:R-:W-:Y:S01]  /*4ad0*/  SEL R12, R16, RZ, !P2 ;  /* 0x000000ff100c7207 */ /* 0x000fe20005000000 */
[----:B------:R-:W-:-:S04]  /*4ae0*/  VIADD R16, R38, 0x2 ;  /* 0x0000000226107836 */ /* 0x000fc80000000000 */
[----:B------:R-:W-:Y:S01]  /*4af0*/  IMAD.IADD R12, R12, 0x1, R9 ;  /* 0x000000010c0c7824 */ /* 0x000fe200078e0209 */
[----:B------:R-:W-:-:S03]  /*4b00*/  ISETP.GT.AND P3, PT, R16, R15, PT ;  /* 0x0000000f1000720c */ /* 0x000fc60003f64270 */
[----:B------:R-:W-:-:S10]  /*4b10*/  IMAD.MOV.U32 R13, RZ, RZ, R12 ;  /* 0x000000ffff0d7224 */ /* 0x000fd400078e000c */
[----:B------:R-:W-:Y:S05]  /*4b20*/  WARPSYNC.COLLECTIVE R10, `(.L_x_71) ;  /* 0x000000000a087348 */ /* 0x000fea0003c00000 */
[----:B------:R0:W1:Y:S02]  /*4b30*/  SHFL.DOWN P2, R16, R13, R14, R15 ;  /* 0x0800000e0d107389 */ /* 0x000064000004000f */
[----:B01----:R-:W-:Y:S05]  /*4b40*/  ENDCOLLECTIVE ;  /* 0x000000000000791b */ /* 0x003fea0003800000 */
.L_x_71:
[----:B------:R-:W-:Y:S01]  /*4b50*/  IMAD.MOV.U32 R14, RZ, RZ, 0x4 ;  /* 0x00000004ff0e7424 */ /* 0x000fe200078e00ff */
[----:B------:R-:W-:Y:S02]  /*4b60*/  SEL R9, R16, RZ, !P3 ;  /* 0x000000ff10097207 */ /* 0x000fe40005800000 */
[----:B------:R-:W-:Y:S01]  /*4b70*/  ISETP.GT.AND P3, PT, R8, R15, PT ;  /* 0x0000000f0800720c */ /* 0x000fe20003f64270 */
[----:B------:R-:W-:Y:S02]  /*4b80*/  VIADD R8, R38, 0x8 ;  /* 0x0000000826087836 */ /* 0x000fe40000000000 */
[----:B------:R-:W-:-:S04]  /*4b90*/  IMAD.IADD R40, R12, 0x1, R9 ;  /* 0x000000010c287824 */ /* 0x000fc800078e0209 */
[----:B------:R-:W-:-:S07]  /*4ba0*/  IMAD.MOV.U32 R13, RZ, RZ, R40 ;  /* 0x000000ffff0d7224 */ /* 0x000fce00078e0028 */
[----:B------:R-:W-:Y:S05]  /*4bb0*/  WARPSYNC.COLLECTIVE R10, `(.L_x_72) ;  /* 0x000000000a087348 */ /* 0x000fea0003c00000 */
[----:B------:R0:W1:Y:S02]  /*4bc0*/  SHFL.DOWN P2, R16, R13, R14, R15 ;  /* 0x0800000e0d107389 */ /* 0x000064000004000f */
[----:B01----:R-:W-:Y:S05]  /*4bd0*/  ENDCOLLECTIVE ;  /* 0x000000000000791b */ /* 0x003fea0003800000 */
.L_x_72:
        /* <DEDUP_REMOVED lines=9> */
.L_x_73:
[----:B------:R-:W-:Y:S01]  /*4c70*/  IMAD.MOV.U32 R14, RZ, RZ, 0x10 ;  /* 0x00000010ff0e7424 */ /* 0x000fe200078e00ff */
[----:B------:R-:W-:-:S05]  /*4c80*/  SEL R16, R16, RZ, !P3 ;  /* 0x000000ff10107207 */ /* 0x000fca0005800000 */
[----:B------:R-:W-:-:S04]  /*4c90*/  IMAD.IADD R44, R9, 0x1, R16 ;  /* 0x00000001092c7824 */ /* 0x000fc800078e0210 */
[----:B------:R-:W-:-:S07]  /*4ca0*/  IMAD.MOV.U32 R13, RZ, RZ, R44 ;  /* 0x000000ffff0d7224 */ /* 0x000fce00078e002c */
[----:B------:R-:W-:Y:S05]  /*4cb0*/  WARPSYNC.COLLECTIVE R10, `(.L_x_74) ;  /* 0x000000000a087348 */ /* 0x000fea0003c00000 */
[----:B------:R0:W1:Y:S02]  /*4cc0*/  SHFL.DOWN P2, R16, R13, R14, R15 ;  /* 0x0800000e0d107389 */ /* 0x000064000004000f */
[----:B01----:R-:W-:Y:S05]  /*4cd0*/  ENDCOLLECTIVE ;  /* 0x000000000000791b */ /* 0x003fea0003800000 */
.L_x_74:
[----:B------:R-:W-:Y:S05]  /*4ce0*/  WARPSYNC.COLLECTIVE R10, `(.L_x_75) ;  /* 0x000000000a087348 */ /* 0x000fea0003c00000 */
[----:B------:R-:W-:Y:S01]  /*4cf0*/  VOTE.ALL P0, P0 ;  /* 0x0000000000ff7806 */ /* 0x000fe20000000000 */
[----:B------:R-:W-:-:S12]  /*4d00*/  ENDCOLLECTIVE ;  /* 0x000000000000791b */ /* 0x000fd80003800000 */
.L_x_75:
[----:B------:R-:W-:-:S04]  /*4d10*/  ISETP.GT.AND P2, PT, R8, R15, PT ;  /* 0x0000000f0800720c */ /* 0x000fc80003f44270 */
[----:B------:R-:W-:-:S05]  /*4d20*/  SEL R9, R16, RZ, !P2 ;  /* 0x000000ff10097207 */ /* 0x000fca0005000000 */
[----:B------:R-:W-:Y:S02]  /*4d30*/  IMAD.IADD R12, R44, 0x1, R9 ;  /* 0x000000012c0c7824 */ /* 0x000fe400078e0209 */
[----:B------:R-:W0:Y:S02]  /*4d40*/  LDC.64 R8, c[0x0][0x390] ;  /* 0x0000e400ff087b82 */ /* 0x000e240000000a00 */
[----:B0-----:R-:W-:-:S05]  /*4d50*/  IADD3 R40, P2, PT, R8, 0x100, RZ ;  /* 0x0000010008287810 */ /* 0x001fca0007f5e0ff */
[----:B------:R-:W-:Y:S01]  /*4d60*/  IMAD.X R41, RZ, RZ, R9, P2 ;  /* 0x000000ffff297224 */ /* 0x000fe200010e0609 */
[----:B------:R-:W-:Y:S07]  /*4d70*/  BRA `(.L_x_76) ;  /* 0xffffffe4001c7947 */ /* 0x000fee000383ffff */
.L_x_26:
[----:B------:R-:W-:Y:S01]  /*4d80*/  BSSY B0, `(.L_x_77) ;  /* 0x0000006000007945 */ /* 0x000fe20003800000 */
[----:B------:R-:W-:Y:S01]  /*4d90*/  PLOP3.LUT P0, PT, P0, PT, PT, 0x8, 0x80 ;  /* 0x000000000080781c */ /* 0x000fe2000070e170 */
[----:B------:R-:W-:-:S12]  /*4da0*/  IMAD.MOV.U32 R10, RZ, RZ, -0x1 ;  /* 0xffffffffff0a7424 */ /* 0x000fd800078e00ff */
[----:B------:R-:W-:Y:S05]  /*4db0*/  WARPSYNC.COLLECTIVE R10, `(.L_x_78) ;  /* 0x000000000a087348 */ /* 0x000fea0003c00000 */
[----:B------:R-:W-:Y:S01]  /*4dc0*/  VOTE.ANY P0, P0 ;  /* 0x0000000000ff7806 */ /* 0x000fe20000000100 */
[----:B------:R-:W-:-:S12]  /*4dd0*/  ENDCOLLECTIVE ;  /* 0x000000000000791b */ /* 0x000fd80003800000 */
.L_x_78:
[----:B------:R-:W-:Y:S05]  /*4de0*/  BSYNC B0 ;  /* 0x0000000000007941 */ /* 0x000fea0003800000 */
.L_x_77:
[----:B------:R-:W-:Y:S05]  /*4df0*/  BRA `(.L_x_79) ;  /* 0xffffffe400247947 */ /* 0x000fea000383ffff */
.L_x_28:
[----:B------:R-:W-:Y:S01]  /*4e00*/  BSSY B0, `(.L_x_80) ;  /* 0x0000006000007945 */ /* 0x000fe20003800000 */
[----:B------:R-:W-:Y:S01]  /*4e10*/  PLOP3.LUT P0, PT, P0, PT, PT, 0x8, 0x80 ;  /* 0x000000000080781c */ /* 0x000fe2000070e170 */
[----:B------:R-:W-:-:S12]  /*4e20*/  IMAD.MOV.U32 R10, RZ, RZ, -0x1 ;  /* 0xffffffffff0a7424 */ /* 0x000fd800078e00ff */
[----:B------:R-:W-:Y:S05]  /*4e30*/  WARPSYNC.COLLECTIVE R10, `(.L_x_81) ;  /* 0x000000000a087348 */ /* 0x000fea0003c00000 */
[----:B------:R-:W-:Y:S01]  /*4e40*/  VOTE.ANY P0, P0 ;  /* 0x0000000000ff7806 */ /* 0x000fe20000000100 */
[----:B------:R-:W-:-:S12]  /*4e50*/  ENDCOLLECTIVE ;  /* 0x000000000000791b */ /* 0x000fd80003800000 */
.L_x_81:
[----:B------:R-:W-:Y:S05]  /*4e60*/  BSYNC B0 ;  /* 0x0000000000007941 */ /* 0x000fea0003800000 */
.L_x_80:
[----:B------:R-:W-:Y:S05]  /*4e70*/  BRA `(.L_x_82) ;  /* 0xffffffe400287947 */ /* 0x000fea000383ffff */
.L_x_30:
[----:B------:R-:W-:Y:S01]  /*4e80*/  BSSY B0, `(.L_x_83) ;  /* 0x0000006000007945 */ /* 0x000fe20003800000 */
[----:B------:R-:W-:Y:S01]  /*4e90*/  PLOP3.LUT P2, PT, P0, PT, PT, 0x8, 0x80 ;  /* 0x000000000080781c */ /* 0x000fe2000074e170 */
[----:B------:R-:W-:-:S12]  /*4ea0*/  IMAD.MOV.U32 R10, RZ, RZ, -0x1 ;  /* 0xffffffffff0a7424 */ /* 0x000fd800078e00ff */
[----:B------:R-:W-:Y:S05]  /*4eb0*/  WARPSYNC.COLLECTIVE R10, `(.L_x_84) ;  /* 0x000000000a087348 */ /* 0x000fea0003c00000 */
[----:B------:R-:W-:Y:S01]  /*4ec0*/  VOTE.ANY R10, PT, P2 ;  /* 0x00000000000a7806 */ /* 0x000fe200010e0100 */
[----:B------:R-:W-:Y:S06]  /*4ed0*/  ENDCOLLECTIVE ;  /* 0x000000000000791b */ /* 0x000fec0003800000 */
.L_x_84:
[----:B------:R-:W-:Y:S05]  /*4ee0*/  BSYNC B0 ;  /* 0x0000000000007941 */ /* 0x000fea0003800000 */
.L_x_83:
[----:B------:R-:W-:Y:S01]  /*4ef0*/  LOP3.LUT R10, R10, 0x80000000, R19, 0xec, !PT ;  /* 0x800000000a0a7812 */ /* 0x000fe200078eec13 */
[----:B------:R-:W-:Y:S02]  /*4f00*/  IMAD.MOV.U32 R14, RZ, RZ, 0x1 ;  /* 0x00000001ff0e7424 */ /* 0x000fe400078e00ff */
[----:B------:R-:W-:Y:S02]  /*4f10*/  VIADD R18, R18, 0xffffffe0 ;  /* 0xffffffe012127836 */ /* 0x000fe40000000000 */
[----:B------:R-:W-:-:S05]  /*4f20*/  VIADD R13, R10, 0xffffffff ;  /* 0xffffffff0a0d7836 */ /* 0x000fca0000000000 */
[----:B------:R-:W-:Y:S01]  /*4f30*/  LOP3.LUT R45, R10, R13, RZ, 0xc, !PT ;  /* 0x0000000d0a2d7212 */ /* 0x000fe200078e0cff */
[----:B------:R-:W-:Y:S02]  /*4f40*/  IMAD.MOV.U32 R13, RZ, RZ, R9 ;  /* 0x000000ffff0d7224 */ /* 0x000fe400078e0009 */
[----:B------:R-:W-:Y:S01]  /*4f50*/  IMAD.MOV.U32 R10, RZ, RZ, -0x1 ;  /* 0xffffffffff0a7424 */ /* 0x000fe200078e00ff */
[----:B------:R0:W1:Y:S06]  /*4f60*/  POPC R15, R45 ;  /* 0x0000002d000f7309 */ /* 0x00006c0000000000 */
[----:B01----:R-:W-:Y:S05]  /*4f70*/  WARPSYNC.COLLECTIVE R10, `(.L_x_85) ;  /* 0x000000000a087348 */ /* 0x003fea0003c00000 */
[----:B-1----:R1:W2:Y:S02]  /*4f80*/  SHFL.DOWN P2, R16, R13, R14, R15 ;  /* 0x0800000e0d107389 */ /* 0x0022a4000004000f */
[----:B012---:R-:W-:Y:S05]  /*4f90*/  ENDCOLLECTIVE ;  /* 0x000000000000791b */ /* 0x007fea0003800000 */
.L_x_85:
[----:B------:R-:W-:Y:S01]  /*4fa0*/  ISETP.GE.AND P0, PT, R38, R15, PT ;  /* 0x0000000f2600720c */ /* 0x000fe20003f06270 */
[----:B------:R-:W-:-:S03]  /*4fb0*/  IMAD.MOV.U32 R14, RZ, RZ, 0x2 ;  /* 0x00000002ff0e7424 */ /* 0x000fc600078e00ff */
[----:B------:R-:W-:-:S05]  /*4fc0*/  SEL R16, R16, RZ, !P0 ;  /* 0x000000ff10107207 */ /* 0x000fca0004000000 */
[----:B------:R-:W-:Y:S02]  /*4fd0*/  IMAD.IADD R44, R16, 0x1, R9 ;  /* 0x00000001102c7824 */ /* 0x000fe400078e0209 */
[----:B------:R-:W-:Y:S02]  /*4fe0*/  VIADD R16, R38, 0x2 ;  /* 0x0000000226107836 */ /* 0x000fe40000000000 */
[----:B------:R-:W-:-:S03]  /*4ff0*/  IMAD.MOV.U32 R13, RZ, RZ, R44 ;  /* 0x000000ffff0d7224 */ /* 0x000fc600078e002c */
[----:B------:R-:W-:-:S13]  /*5000*/  ISETP.GT.AND P0, PT, R16, R15, PT ;  /* 0x0000000f1000720c */ /* 0x000fda0003f04270 */
[----:B------:R-:W-:Y:S05]  /*5010*/  WARPSYNC.COLLECTIVE R10, `(.L_x_86) ;  /* 0x000000000a087348 */ /* 0x000fea0003c00000 */
[----:B------:R0:W1:Y:S02]  /*5020*/  SHFL.DOWN P2, R16, R13, R14, R15 ;  /* 0x0800000e0d107389 */ /* 0x000064000004000f */
[----:B01----:R-:W-:Y:S05]  /*5030*/  ENDCOLLECTIVE ;  /* 0x000000000000791b */ /* 0x003fea0003800000 */
.L_x_86:
[----:B------:R-:W-:Y:S01]  /*5040*/  IMAD.MOV.U32 R14, RZ, RZ, 0x4 ;  /* 0x00000004ff0e7424 */ /* 0x000fe200078e00ff */
        /* <DEDUP_REMOVED lines=8> */
.L_x_87:
[----:B------:R-:W-:Y:S01]  /*50d0*/  IMAD.MOV.U32 R14, RZ, RZ, 0x8 ;  /* 0x00000008ff0e7424 */ /* 0x000fe200078e00ff */
        /* <DEDUP_REMOVED lines=8> */
.L_x_88:
        /* <DEDUP_REMOVED lines=9> */
.L_x_89:
[----:B------:R-:W-:Y:S02]  /*51f0*/  SEL R9, R16, RZ, !P0 ;  /* 0x000000ff10097207 */ /* 0x000fe40004000000 */
[----:B------:R-:W-:Y:S02]  /*5200*/  ISETP.NE.AND P0, PT, R8, 0x65, PT ;  /* 0x000000650800780c */ /* 0x000fe40003f05270 */
[----:B------:R-:W-:-:S11]  /*5210*/  IADD3 R12, PT, PT, R44, R9, R12 ;  /* 0x000000092c0c7210 */ /* 0x000fd60007ffe00c */
[----:B------:R-:W-:Y:S05]  /*5220*/  WARPSYNC.COLLECTIVE R10, `(.L_x_90) ;  /* 0x000000000a087348 */ /* 0x000fea0003c00000 */
[----:B------:R-:W-:Y:S01]  /*5230*/  VOTE.ALL P0, P0 ;  /* 0x0000000000ff7806 */ /* 0x000fe20000000000 */
[----:B------:R-:W-:-:S12]  /*5240*/  ENDCOLLECTIVE ;  /* 0x000000000000791b */ /* 0x000fd80003800000 */
.L_x_90:
[----:B------:R-:W-:Y:S05]  /*5250*/  BRA `(.L_x_91) ;  /* 0xffffffe000c07947 */ /* 0x000fea000383ffff */
.L_x_92:
[----:B------:R-:W-:-:S00]  /*5260*/  BRA `(.L_x_92) ;  /* 0xfffffffc00fc7947 */ /* 0x000fc0000383ffff */
[----:B------:R-:W-:-:S00]  /*5270*/  NOP ;  /* 0x0000000000007918 */ /* 0x000fc00000000000 */
        /* <DEDUP_REMOVED lines=8> */
.L_x_213:


//--------------------- .text._ZN3cub18CUB_300001_SM_10006detail4scan16DeviceScanKernelINS2_10policy_hubIiiijN4cuda3std3__44plusIvEEE10Policy1000EN6thrust24THRUST_300001_SM_1000_NS10device_ptrIiEESF_NS0_13ScanTileStateIiLb1EEES9_NS1_10InputValueIiPiEEjiLb0EiEEvT0_T1_T2_iT3_T4_T5_ --------------------------
	.section	.text._ZN3cub18CUB_300001_SM_10006detail4scan16DeviceScanKernelINS2_10policy_hubIiiijN4cuda3std3__44plusIvEEE10Policy1000EN6thrust24THRUST_300001_SM_1000_NS10device_ptrIiEESF_NS0_13ScanTileStateIiLb1EEES9_NS1_10InputValueIiPiEEjiLb0EiEEvT0_T1_T2_iT3_T4_T5_,"ax",@progbits
	.align	128
        .global         _ZN3cub18CUB_300001_SM_10006detail4scan16DeviceScanKernelINS2_10policy_hubIiiijN4cuda3std3__44plusIvEEE10Policy1000EN6thrust24THRUST_300001_SM_1000_NS10device_ptrIiEESF_NS0_13ScanTileStateIiLb1EEES9_NS1_10InputValueIiPiEEjiLb0EiEEvT0_T1_T2_iT3_T4_T5_
        .type           _ZN3cub18CUB_300001_SM_10006detail4scan16DeviceScanKernelINS2_10policy_hubIiiijN4cuda3std3__44plusIvEEE10Policy1000EN6thrust24THRUST_300001_SM_1000_NS10device_ptrIiEESF_NS0_13ScanTileStateIiLb1EEES9_NS1_10InputValueIiPiEEjiLb0EiEEvT0_T1_T2_iT3_T4_T5_,@function
        .size           _ZN3cub18CUB_300001_SM_10006detail4scan16DeviceScanKernelINS2_10policy_hubIiiijN4cuda3std3__44plusIvEEE10Policy1000EN6thrust24THRUST_300001_SM_1000_NS10device_ptrIiEESF_NS0_13ScanTileStateIiLb1EEES9_NS1_10InputValueIiPiEEjiLb0EiEEvT0_T1_T2_iT3_T4_T5_,(.L_x_214 - _ZN3cub18CUB_300001_SM_10006detail4scan16DeviceScanKernelINS2_10policy_hubIiiijN4cuda3std3__44plusIvEEE10Policy1000EN6thrust24THRUST_300001_SM_1000_NS10device_ptrIiEESF_NS0_13ScanTileStateIiLb1EEES9_NS1_10InputValueIiPiEEjiLb0EiEEvT0_T1_T2_iT3_T4_T5_)
        .other          _ZN3cub18CUB_300001_SM_10006detail4scan16DeviceScanKernelINS2_10policy_hubIiiijN4cuda3std3__44plusIvEEE10Policy1000EN6thrust24THRUST_300001_SM_1000_NS10device_ptrIiEESF_NS0_13ScanTileStateIiLb1EEES9_NS1_10InputValueIiPiEEjiLb0EiEEvT0_T1_T2_iT3_T4_T5_,@"STO_CUDA_ENTRY STV_DEFAULT"
_ZN3cub18CUB_300001_SM_10006detail4scan16DeviceScanKernelINS2_10policy_hubIiiijN4cuda3std3__44plusIvEEE10Policy1000EN6thrust24THRUST_300001_SM_1000_NS10device_ptrIiEESF_NS0_13ScanTileStateIiLb1EEES9_NS1_10InputValueIiPiEEjiLb0EiEEvT0_T1_T2_iT3_T4_T5_:
.text._ZN3cub18CUB_300001_SM_10006detail4scan16DeviceScanKernelINS2_10policy_hubIiiijN4cuda3std3__44plusIvEEE10Policy1000EN6thrust24THRUST_300001_SM_1000_NS10device_ptrIiEESF_NS0_13ScanTileStateIiLb1EEES9_NS1_10InputValueIiPiEEjiLb0EiEEvT0_T1_T2_iT3_T4_T5_:
[----:B------:R-:W-:Y:S01]  /*0000*/  LDC R1, c[0x0][0x37c] ;  /* 0x0000df00ff017b82 */ /* 0x000fe20000000800 */
[----:B------:R-:W0:Y:S07]  /*0010*/  LDCU UR4, c[0x0][0x3a0] ;  /* 0x00007400ff0477ac */ /* 0x000e2e0008000800 */
[----:B------:R-:W1:Y:S01]  /*0020*/  LDC R42, c[0x0][0x398] ;  /* 0x0000e600ff2a7b82 */ /* 0x000e620000000800 */
[----:B------:R-:W2:Y:S01]  /*0030*/  LDCU.64 UR8, c[0x0][0x358] ;  /* 0x00006b00ff0877ac */ /* 0x000ea20008000a00 */
[----:B------:R-:W3:Y:S01]  /*0040*/  LDCU UR5, c[0x0][0x3b0] ;  /* 0x00007600ff0577ac */ /* 0x000ee20008000800 */
[----:B0-----:R-:W-:-:S06]  /*0050*/  UPRMT UR4, UR4, 0x7770, URZ ;  /* 0x0000777004047896 */ /* 0x001fcc00080000ff */
[----:B------:R-:W-:-:S13]  /*0060*/  ISETP.NE.AND P0, PT, RZ, UR4, PT ;  /* 0x00000004ff007c0c */ /* 0x000fda000bf05270 */
[----:B------:R-:W2:Y:S02]  /*0070*/  @P0 LDC.64 R2, c[0x0][0x3a8] ;  /* 0x0000ea00ff020b82 */ /* 0x000ea40000000a00 */
[----:B--2---:R0:W5:Y:S06]  /*0080*/  @P0 LDG.E R44, desc[UR8][R2.64] ;  /* 0x00000008022c0981 */ /* 0x00416c000c1e1900 */
[----:B------:R-:W1:Y:S02]  /*0090*/  S2UR UR4, SR_CTAID.X ;  /* 0x00000000000479c3 */ /* 0x000e640000002500 */
[----:B-1----:R-:W-:-:S04]  /*00a0*/  VIADD R42, R42, UR4 ;  /* 0x000000042a2a7c36 */ /* 0x002fc80008000000 */
[----:B------:R-:W-:-:S05]  /*00b0*/  IMAD R7, R42, 0x2100, RZ ;  /* 0x000021002a077824 */ /* 0x000fca00078e02ff */
[----:B---3--:R-:W-:Y:S01]  /*00c0*/  IADD3 R0, PT, PT, -R7, UR5, RZ ;  /* 0x0000000507007c10 */ /* 0x008fe2000fffe1ff */
[----:B------:R-:W1:Y:S03]  /*00d0*/  @!P0 LDC R44, c[0x0][0x3a8] ;  /* 0x0000ea00ff2c8b82 */ /* 0x000e660000000800 */
[----:B------:R-:W-:-:S13]  /*00e0*/  ISETP.GE.U32.AND P0, PT, R0, 0x2101, PT ;  /* 0x000021010000780c */ /* 0x000fda0003f06070 */
[----:B0-----:R-:W-:Y:S05]  /*00f0*/  @!P0 BRA `(.L_x_93) ;  /* 0x0000001c00ac8947 */ /* 0x001fea0003800000 */
[----:B------:R-:W0:Y:S01]  /*0100*/  S2R R16, SR_TID.X ;  /* 0x0000000000107919 */ /* 0x000e220000002100 */
[----:B------:R-:W2:Y:S01]  /*0110*/  LDCU.64 UR4, c[0x0][0x380] ;  /* 0x00007000ff0477ac */ /* 0x000ea20008000a00 */
[C---:B0-----:R-:W-:Y:S02]  /*0120*/  LOP3.LUT R0, R16.reuse, 0x1f, RZ, 0xc0, !PT ;  /* 0x0000001f10007812 */ /* 0x041fe400078ec0ff */
[----:B------:R-:W-:-:S05]  /*0130*/  LOP3.LUT R3, R16, 0x3e0, RZ, 0xc0, !PT ;  /* 0x000003e010037812 */ /* 0x000fca00078ec0ff */
[----:B------:R-:W-:-:S05]  /*0140*/  IMAD R0, R3, 0x16, R0 ;  /* 0x0000001603007824 */ /* 0x000fca00078e0200 */
[----:B------:R-:W-:-:S05]  /*0150*/  IADD3 R0, P0, PT, R7, R0, RZ ;  /* 0x0000000007007210 */ /* 0x000fca0007f1e0ff */
[----:B------:R-:W-:Y:S02]  /*0160*/  IMAD.X R3, RZ, RZ, RZ, P0 ;  /* 0x000000ffff037224 */ /* 0x000fe400000e06ff */
        /* <DEDUP_REMOVED lines=30> */
[----:B------:R-:W-:Y:S01]  /*0350*/  ISETP.NE.AND P0, PT, R42, RZ, PT ;  /* 0x000000ff2a00720c */ /* 0x000fe20003f05270 */
        /* <DEDUP_REMOVED lines=28> */
[----:B------:R0:W1:Y:S04]  /*0520*/  LDS.64 R36, [R27] ;  /* 0x000000001b247984 */ /* 0x0000680000000a00 */
[----:B------:R0:W2:Y:S04]  /*0530*/  LDS.64 R34, [R27+0x8] ;  /* 0x000008001b227984 */ /* 0x0000a80000000a00 */
[----:B------:R0:W3:Y:S04]  /*0540*/  LDS.64 R32, [R27+0x10] ;  /* 0x000010001b207984 */ /* 0x0000e80000000a00 */
[----:B------:R0:W4:Y:S04]  /*0550*/  LDS.64 R18, [R27+0x18] ;  /* 0x000018001b127984 */ /* 0x0001280000000a00 */
[----:B------:R0:W0:Y:S04]  /*0560*/  LDS.64 R14, [R27+0x20] ;  /* 0x000020001b0e7984 */ /* 0x0000280000000a00 */
[----:B------:R0:W0:Y:S04]  /*0570*/  LDS.64 R12, [R27+0x28] ;  /* 0x000028001b0c7984 */ /* 0x0000280000000a00 */
[----:B------:R0:W0:Y:S04]  /*0580*/  LDS.64 R10, [R27+0x30] ;  /* 0x000030001b0a7984 */ /* 0x0000280000000a00 */
[----:B------:R0:W0:Y:S04]  /*0590*/  LDS.64 R8, [R27+0x38] ;  /* 0x000038001b087984 */ /* 0x0000280000000a00 */
[----:B------:R0:W0:Y:S04]  /*05a0*/  LDS.64 R6, [R27+0x40] ;  /* 0x000040001b067984 */ /* 0x0000280000000a00 */
[----:B------:R0:W0:Y:S04]  /*05b0*/  LDS.64 R4, [R27+0x48] ;  /* 0x000048001b047984 */ /* 0x0000280000000a00 */
[----:B------:R0:W0:Y:S01]  /*05c0*/  LDS.64 R2, [R27+0x50] ;  /* 0x000050001b027984 */ /* 0x0000220000000a00 */
[----:B------:R-:W-:Y:S06]  /*05d0*/  BAR.SYNC.DEFER_BLOCKING 0x0 ;  /* 0x0000000000007b1d */ /* 0x000fec0000010000 */
[----:B-1----:R-:W-:Y:S05]  /*05e0*/  @P0 BRA `(.L_x_95) ;  /* 0x00000004001c0947 */ /* 0x002fea0003800000 */
[----:B0-2---:R-:W-:Y:S02]  /*05f0*/  IADD3 R17, PT, PT, R34, R37, R36 ;  /* 0x0000002522117210 */ /* 0x005fe40007ffe024 */
[C---:B------:R-:W-:Y:S02]  /*0600*/  ISETP.NE.AND P1, PT, R39.reuse, 0x1f, PT ;  /* 0x0000001f2700780c */ /* 0x040fe40003f25270 */
[----:B---3--:R-:W-:Y:S02]  /*0610*/  IADD3 R17, PT, PT, R32, R35, R17 ;  /* 0x0000002320117210 */ /* 0x008fe40007ffe011 */
[----:B------:R-:W-:Y:S02]  /*0620*/  ISETP.NE.AND P2, PT, R39, RZ, PT ;  /* 0x000000ff2700720c */ /* 0x000fe40003f45270 */
[----:B----4-:R-:W-:-:S04]  /*0630*/  IADD3 R17, PT, PT, R18, R33, R17 ;  /* 0x0000002112117210 */ /* 0x010fc80007ffe011 */
[----:B------:R-:W-:-:S03]  /*0640*/  IADD3 R17, PT, PT, R14, R19, R17 ;  /* 0x000000130e117210 */ /* 0x000fc60007ffe011 */
[----:B------:R-:W-:Y:S02]  /*0650*/  @!P1 LEA R43, R40, UR4, 0x2 ;  /* 0x00000004282b9c11 */ /* 0x000fe4000f8e10ff */
[----:B------:R-:W-:-:S04]  /*0660*/  IADD3 R17, PT, PT, R12, R15, R17 ;  /* 0x0000000f0c117210 */ /* 0x000fc80007ffe011 */
[----:B------:R-:W-:-:S04]  /*0670*/  IADD3 R17, PT, PT, R10, R13, R17 ;  /* 0x0000000d0a117210 */ /* 0x000fc80007ffe011 */
[----:B------:R-:W-:-:S04]  /*0680*/  IADD3 R17, PT, PT, R8, R11, R17 ;  /* 0x0000000b08117210 */ /* 0x000fc80007ffe011 */
[----:B------:R-:W-:-:S04]  /*0690*/  IADD3 R17, PT, PT, R6, R9, R17 ;  /* 0x0000000906117210 */ /* 0x000fc80007ffe011 */
[----:B------:R-:W-:-:S04]  /*06a0*/  IADD3 R17, PT, PT, R4, R7, R17 ;  /* 0x0000000704117210 */ /* 0x000fc80007ffe011 */
[----:B------:R-:W-:-:S05]  /*06b0*/  IADD3 R20, PT, PT, R2, R5, R17 ;  /* 0x0000000502147210 */ /* 0x000fca0007ffe011 */
[----:B------:R-:W-:-:S05]  /*06c0*/  IMAD.IADD R3, R3, 0x1, R20 ;  /* 0x0000000103037824 */ /* 0x000fca00078e0214 */
        /* <DEDUP_REMOVED lines=37> */
[----:B------:R-:W-:Y:S02]  /*0920*/  SEL R20, R26, R20, !P0 ;  /* 0x000000141a147207 */ /* 0x000fe40004000000 */
[----:B------:R-:W-:-:S04]  /*0930*/  ISETP.NE.AND P0, PT, R40, 0x8, PT ;  /* 0x000000082800780c */ /* 0x000fc80003f05270 */
[----:B------:R-:W-:Y:S02]  /*0940*/  SEL R20, R27, R20, !P0 ;  /* 0x000000141b147207 */ /* 0x000fe40004000000 */
[----:B------:R-:W-:Y:S02]  /*0950*/  ISETP.NE.AND P0, PT, R40, 0xa, PT ;  /* 0x0000000a2800780c */ /* 0x000fe40003f05270 */
[----:B------:R-:W-:Y:S02]  /*0960*/  SEL R20, R28, R20, !P1 ;  /* 0x000000141c147207 */ /* 0x000fe40004800000 */
[----:B------:R-:W-:Y:S02]  /*0970*/  ISETP.NE.AND P1, PT, R40, 0xb, PT ;  /* 0x0000000b2800780c */ /* 0x000fe40003f25270 */
[----:B------:R-:W-:Y:S01]  /*0980*/  SEL R20, R29, R20, !P0 ;  /* 0x000000141d147207 */ /* 0x000fe20004000000 */
[----:B------:R-:W-:Y:S01]  /*0990*/  IMAD.IADD R29, R30, 0x1, R29 ;  /* 0x000000011e1d7824 */ /* 0x000fe200078e021d */
[----:B------:R-:W-:-:S04]  /*09a0*/  ISETP.GE.U32.AND P0, PT, R16, 0x20, PT ;  /* 0x000000201000780c */ /* 0x000fc80003f06070 */
[----:B------:R-:W-:Y:S02]  /*09b0*/  SEL R20, R29, R20, !P1 ;  /* 0x000000141d147207 */ /* 0x000fe40004800000 */
[----:B------:R-:W-:Y:S02]  /*09c0*/  ISETP.NE.AND P1, PT, R16, RZ, PT ;  /* 0x000000ff1000720c */ /* 0x000fe40003f25270 */
[----:B------:R-:W-:Y:S02]  /*09d0*/  SEL R16, R3, RZ, P2 ;  /* 0x000000ff03107207 */ /* 0x000fe40001000000 */
[----:B------:R-:W-:Y:S02]  /*09e0*/  SEL R3, R20, RZ, P0 ;  /* 0x000000ff14037207 */ /* 0x000fe40000000000 */
[--C-:B-----5:R-:W-:Y:S02]  /*09f0*/  IADD3 R31, PT, PT, R29, R31, R44.reuse ;  /* 0x0000001f1d1f7210 */ /* 0x120fe40007ffe02c */
[----:B------:R-:W-:-:S05]  /*0a00*/  IADD3 R44, PT, PT, R3, R16, R44 ;  /* 0x00000010032c7210 */ /* 0x000fca0007ffe02c */
[----:B------:R-:W-:Y:S05]  /*0a10*/  @P1 BRA `(.L_x_96) ;  /* 0x0000000c00f41947 */ /* 0x000fea0003800000 */
[----:B------:R-:W0:Y:S01]  /*0a20*/  LDC.64 R16, c[0x0][0x390] ;  /* 0x0000e400ff107b82 */ /* 0x000e220000000a00 */
[----:B------:R-:W-:-:S05]  /*0a30*/  IMAD.MOV.U32 R30, RZ, RZ, 0x65 ;  /* 0x00000065ff1e7424 */ /* 0x000fca00078e00ff */
[----:B0-----:R0:W-:Y:S01]  /*0a40*/  ST.E.64.STRONG.GPU desc[UR8][R16.64+0x100], R30 ;  /* 0x0001001e10007985 */ /* 0x0011e2000c10fb08 */
[----:B------:R-:W-:Y:S05]  /*0a50*/  BRA `(.L_x_96) ;  /* 0x0000000c00e47947 */ /* 0x000fea0003800000 */
.L_x_95:
        /* <DEDUP_REMOVED lines=57> */
[----:B------:R-:W-:Y:S02]  /*0df0*/  ISETP.NE.AND P0, PT, R40, 0xa, PT ;  /* 0x0000000a2800780c */ /* 0x000fe40003f05270 */
[----:B------:R-:W-:Y:S02]  /*0e00*/  SEL R20, R28, R20, !P1 ;  /* 0x000000141c147207 */ /* 0x000fe40004800000 */
[----:B------:R-:W-:Y:S02]  /*0e10*/  ISETP.NE.AND P1, PT, R40, 0xb, PT ;  /* 0x0000000b2800780c */ /* 0x000fe40003f25270 */
[----:B------:R-:W-:Y:S02]  /*0e20*/  SEL R20, R29, R20, !P0 ;  /* 0x000000141d147207 */ /* 0x000fe40004000000 */
[----:B------:R-:W-:-:S02]  /*0e30*/  ISETP.GT.U32.AND P0, PT, R16, 0x1f, PT ;  /* 0x0000001f1000780c */ /* 0x000fc40003f04070 */
[----:B------:R-:W-:Y:S02]  /*0e40*/  SEL R20, R30, R20, !P1 ;  /* 0x000000141e147207 */ /* 0x000fe40004800000 */
[----:B------:R-:W-:-:S03]  /*0e50*/  ISETP.GE.U32.AND P1, PT, R16, 0x20, PT ;  /* 0x000000201000780c */ /* 0x000fc60003f26070 */
[----:B------:R-:W-:-:S05]  /*0e60*/  IMAD.IADD R20, R20, 0x1, R17 ;  /* 0x0000000114147824 */ /* 0x000fca00078e0211 */
[----:B------:R-:W-:Y:S01]  /*0e70*/  SEL R23, R3, R20, !P1 ;  /* 0x0000001403177207 */ /* 0x000fe20004800000 */
[----:B------:R-:W-:Y:S06]  /*0e80*/  @P0 BRA `(.L_x_97) ;  /* 0x0000000800b00947 */ /* 0x000fec0003800000 */
[----:B------:R-:W0:Y:S01]  /*0e90*/  LDC.64 R20, c[0x0][0x390] ;  /* 0x0000e400ff147b82 */ /* 0x000e220000000a00 */
[----:B------:R-:W-:Y:S02]  /*0ea0*/  ISETP.NE.AND P1, PT, R16, RZ, PT ;  /* 0x000000ff1000720c */ /* 0x000fe40003f25270 */
[----:B------:R-:W-:-:S05]  /*0eb0*/  LOP3.LUT R3, RZ, R16, RZ, 0x33, !PT ;  /* 0x00000010ff037212 */ /* 0x000fca00078e33ff */
[----:B------:R-:W-:-:S06]  /*0ec0*/  IMAD.IADD R40, R42, 0x1, R3 ;  /* 0x000000012a287824 */ /* 0x000fcc00078e0203 */
        /* <DEDUP_REMOVED lines=11> */
.L_x_127:
[----:B------:R-:W-:Y:S05]  /*0f80*/  @!P0 BRA `(.L_x_99) ;  /* 0x0000000000748947 */ /* 0x000fea0003800000 */
[----:B------:R-:W-:-:S07]  /*0f90*/  IMAD.MOV.U32 R3, RZ, RZ, 0x3b8 ;  /* 0x000003b8ff037424 */ /* 0x000fce00078e00ff */
.L_x_101:
[----:B------:R-:W-:Y:S02]  /*0fa0*/  VIADD R27, R3, 0x1 ;  /* 0x00000001031b7836 */ /* 0x000fe40000000000 */
[----:B------:R-:W-:Y:S02]  /*0fb0*/  IMAD R42, R42, 0x41a7, RZ ;  /* 0x000041a72a2a7824 */ /* 0x000fe400078e02ff */
[----:B------:R-:W0:Y:S01]  /*0fc0*/  I2F.U32.RP R22, R27 ;  /* 0x0000001b00167306 */ /* 0x000e220000209000 */
[----:B------:R-:W-:Y:S01]  /*0fd0*/  IMAD.MOV R29, RZ, RZ, -R27 ;  /* 0x000000ffff1d7224 */ /* 0x000fe200078e0a1b */
[----:B------:R-:W-:Y:S02]  /*0fe0*/  ISETP.NE.U32.AND P2, PT, R27, RZ, PT ;  /* 0x000000ff1b00720c */ /* 0x000fe40003f45070 */
[----:B------:R-:W-:-:S04]  /*0ff0*/  LOP3.LUT R42, R42, 0x7fffffff, RZ, 0xc0, !PT ;  /* 0x7fffffff2a2a7812 */ /* 0x000fc800078ec0ff */
[----:B0-----:R-:W0:Y:S02]  /*1000*/  MUFU.RCP R22, R22 ;  /* 0x0000001600167308 */ /* 0x001e240000001000 */
[----:B0-----:R-:W-:-:S06]  /*1010*/  VIADD R20, R22, 0xffffffe ;  /* 0x0ffffffe16147836 */ /* 0x001fcc0000000000 */
[----:B------:R0:W1:Y:S02]  /*1020*/  F2I.FTZ.U32.TRUNC.NTZ R21, R20 ;  /* 0x0000001400157305 */ /* 0x000064000021f000 */
[----:B0-----:R-:W-:Y:S02]  /*1030*/  IMAD.MOV.U32 R20, RZ, RZ, RZ ;  /* 0x000000ffff147224 */ /* 0x001fe400078e00ff */
[----:B-1----:R-:W-:-:S04]  /*1040*/  IMAD R29, R29, R21, RZ ;  /* 0x000000151d1d7224 */ /* 0x002fc800078e02ff */
[----:B------:R-:W-:-:S06]  /*1050*/  IMAD.HI.U32 R21, R21, R29, R20 ;  /* 0x0000001d15157227 */ /* 0x000fcc00078e0014 */
[----:B------:R-:W-:-:S04]  /*1060*/  IMAD.HI.U32 R21, R21, R42, RZ ;  /* 0x0000002a15157227 */ /* 0x000fc800078e00ff */
[----:B------:R-:W-:-:S04]  /*1070*/  IMAD.MOV R21, RZ, RZ, -R21 ;  /* 0x000000ffff157224 */ /* 0x000fc800078e0a15 */
[----:B------:R-:W-:-:S05]  /*1080*/  IMAD R22, R27, R21, R42 ;  /* 0x000000151b167224 */ /* 0x000fca00078e022a */
[----:B------:R-:W-:-:S13]  /*1090*/  ISETP.GE.U32.AND P0, PT, R22, R27, PT ;  /* 0x0000001b1600720c */ /* 0x000fda0003f06070 */
[----:B------:R-:W-:-:S05]  /*10a0*/  @P0 IMAD.IADD R22, R22, 0x1, -R27 ;  /* 0x0000000116160824 */ /* 0x000fca00078e0a1b */
[----:B------:R-:W-:-:S13]  /*10b0*/  ISETP.GE.U32.AND P0, PT, R22, R27, PT ;  /* 0x0000001b1600720c */ /* 0x000fda0003f06070 */
[----:B------:R-:W-:Y:S01]  /*10c0*/  @P0 IMAD.IADD R22, R22, 0x1, -R27 ;  /* 0x0000000116160824 */ /* 0x000fe200078e0a1b */
[----:B------:R-:W-:-:S04]  /*10d0*/  @!P2 LOP3.LUT R22, RZ, R27, RZ, 0x33, !PT ;  /* 0x0000001bff16a212 */ /* 0x000fc800078e33ff */
[----:B------:R-:W-:Y:S05]  /*10e0*/  NANOSLEEP R22 ;  /* 0x000000160000735d */ /* 0x000fea0003800000 */
[----:B------:R-:W2:Y:S01]  /*10f0*/  LD.E.64.STRONG.GPU R26, desc[UR8][R16.64+0x100] ;  /* 0x00010008101a7980 */ /* 0x000ea2000c10fb00 */
[----:B------:R-:W-:Y:S01]  /*1100*/  UMOV UR5, 0xffffffff ;  /* 0xffffffff00057882 */ /* 0x000fe20000000000 */
[----:B------:R-:W-:Y:S02]  /*1110*/  SHF.R.U32.HI R3, RZ, 0x1, R3 ;  /* 0x00000001ff037819 */ /* 0x000fe40000011603 */
[----:B--2---:R-:W-:Y:S01]  /*1120*/  ISETP.NE.AND P0, PT, R26, 0x63, PT ;  /* 0x000000631a00780c */ /* 0x004fe20003f05270 */
[----:B------:R-:W-:-:S12]  /*1130*/  BRA.DIV UR5, `(.L_x_100) ;  /* 0x0000003605187947 */ /* 0x000fd8000b800000 */
[----:B------:R-:W-:-:S13]  /*1140*/  VOTE.ANY P0, !P0 ;  /* 0x0000000000ff7806 */ /* 0x000fda0004000100 */
.L_x_130:
[----:B------:R-:W-:Y:S05]  /*1150*/  @P0 BRA `(.L_x_101) ;  /* 0xfffffffc00900947 */ /* 0x000fea000383ffff */
.L_x_99:
[----:B------:R-:W-:Y:S01]  /*1160*/  UMOV UR5, 0xffffffff ;  /* 0xffffffff00057882 */ /* 0x000fe20000000000 */
[----:B------:R-:W-:Y:S02]  /*1170*/  ISETP.NE.AND P0, PT, R26, 0x65, PT ;  /* 0x000000651a00780c */ /* 0x000fe40003f05270 */
[----:B------:R-:W-:Y:S11]  /*1180*/  BRA.DIV UR5, `(.L_x_102) ;  /* 0x0000003605247947 */ /* 0x000ff6000b800000 */
[----:B------:R-:W0:Y:S01]  /*1190*/  S2R R30, SR_GEMASK ;  /* 0x00000000001e7919 */ /* 0x000e220000003c00 */
[----:B------:R-:W-:Y:S01]  /*11a0*/  VOTE.ANY R21, PT, !P0 ;  /* 0x0000000000157806 */ /* 0x000fe200040e0100 */
[C---:B------:R-:W-:Y:S02]  /*11b0*/  VIADD R41, R39.reuse, 0x2 ;  /* 0x0000000227297836 */ /* 0x040fe40000000000 */
[C---:B------:R-:W-:Y:S02]  /*11c0*/  VIADD R43, R39.reuse, 0x4 ;  /* 0x00000004272b7836 */ /* 0x040fe40000000000 */
[C---:B------:R-:W-:Y:S02]  /*11d0*/  VIADD R44, R39.reuse, 0x8 ;  /* 0x00000008272c7836 */ /* 0x040fe40000000000 */
[----:B------:R-:W-:Y:S01]  /*11e0*/  VIADD R45, R39, 0x10 ;  /* 0x00000010272d7836 */ /* 0x000fe20000000000 */
[----:B0-----:R-:W-:-:S05]  /*11f0*/  LOP3.LUT R21, R21, 0x80000000, R30, 0xec, !PT ;  /* 0x8000000015157812 */ /* 0x001fca00078eec1e */
[----:B------:R-:W-:-:S05]  /*1200*/  VIADD R16, R21, 0xffffffff ;  /* 0xffffffff15107836 */ /* 0x000fca0000000000 */
[----:B------:R-:W-:-:S04]  /*1210*/  LOP3.LUT R16, R21, R16, RZ, 0xc, !PT ;  /* 0x0000001015107212 */ /* 0x000fc800078e0cff */
[----:B------:R0:W1:Y:S02]  /*1220*/  POPC R20, R16 ;  /* 0x0000001000147309 */ /* 0x0000640000000000 */
[----:B0-----:R-:W0:Y:S01]  /*1230*/  LDC.64 R16, c[0x0][0x390] ;  /* 0x0000e400ff107b82 */ /* 0x001e220000000a00 */
[----:B-1----:R-:W1:Y:S01]  /*1240*/  SHFL.DOWN PT, R22, R27, 0x1, R20 ;  /* 0x082000001b167989 */ /* 0x002e6200000e0014 */
[-C--:B------:R-:W-:Y:S02]  /*1250*/  ISETP.GE.AND P0, PT, R39, R20.reuse, PT ;  /* 0x000000142700720c */ /* 0x080fe40003f06270 */
[----:B------:R-:W-:Y:S02]  /*1260*/  ISETP.GT.AND P2, PT, R45, R20, PT ;  /* 0x000000142d00720c */ /* 0x000fe40003f44270 */
[----:B0-----:R-:W-:Y:S02]  /*1270*/  IADD3 R28, P3, PT, R16, 0x100, RZ ;  /* 0x00000100101c7810 */ /* 0x001fe40007f7e0ff */
[----:B-1----:R-:W-:-:S02]  /*1280*/  SEL R22, R22, RZ, !P0 ;  /* 0x000000ff16167207 */ /* 0x002fc40004000000 */
[----:B------:R-:W-:-:S03]  /*1290*/  ISETP.GT.AND P0, PT, R41, R20, PT ;  /* 0x000000142900720c */ /* 0x000fc60003f04270 */
[----:B------:R-:W-:-:S05]  /*12a0*/  IMAD.IADD R3, R22, 0x1, R27 ;  /* 0x0000000116037824 */ /* 0x000fca00078e021b */
[----:B------:R-:W0:Y:S02]  /*12b0*/  SHFL.DOWN PT, R22, R3, 0x2, R20 ;  /* 0x0840000003167989 */ /* 0x000e2400000e0014 */
[----:B0-----:R-:W-:Y:S02]  /*12c0*/  SEL R22, R22, RZ, !P0 ;  /* 0x000000ff16167207 */ /* 0x001fe40004000000 */
[----:B------:R-:W-:-:S03]  /*12d0*/  ISETP.GT.AND P0, PT, R43, R20, PT ;  /* 0x000000142b00720c */ /* 0x000fc60003f04270 */
[----:B------:R-:W-:Y:S02]  /*12e0*/  IMAD.IADD R29, R3, 0x1, R22 ;  /* 0x00000001031d7824 */ /* 0x000fe400078e0216 */
[----:B------:R-:W-:-:S03]  /*12f0*/  IMAD.X R3, RZ, RZ, R17, P3 ;  /* 0x000000ffff037224 */ /* 0x000fc600018e0611 */
        /* <DEDUP_REMOVED lines=10> */
[----:B0-----:R-:W-:-:S05]  /*13a0*/  SEL R22, R22, RZ, !P2 ;  /* 0x000000ff16167207 */ /* 0x001fca0005000000 */
[----:B------:R-:W-:-:S07]  /*13b0*/  IMAD.IADD R46, R47, 0x1, R22 ;  /* 0x000000012f2e7824 */ /* 0x000fce00078e0216 */
.L_x_139:
[----:B------:R-:W-:Y:S05]  /*13c0*/  @!P0 BRA `(.L_x_103) ;  /* 0x0000000400248947 */ /* 0x000fea0003800000 */
[----:B------:R-:W-:-:S07]  /*13d0*/  IMAD.MOV.U32 R29, RZ, RZ, 0x3b8 ;  /* 0x000003b8ff1d7424 */ /* 0x000fce00078e00ff */
.L_x_109:
[----:B------:R-:W-:Y:S02]  /*13e0*/  IMAD.MOV.U32 R16, RZ, RZ, R28 ;  /* 0x000000ffff107224 */ /* 0x000fe400078e001c */
[----:B------:R-:W-:Y:S02]  /*13f0*/  IMAD.MOV.U32 R17, RZ, RZ, R3 ;  /* 0x000000ffff117224 */ /* 0x000fe400078e0003 */
        /* <DEDUP_REMOVED lines=8> */
.L_x_142:
[----:B------:R-:W-:Y:S05]  /*1480*/  @!P0 BRA `(.L_x_105) ;  /* 0x0000000000748947 */ /* 0x000fea0003800000 */
[----:B------:R-:W-:-:S07]  /*1490*/  IMAD.MOV.U32 R22, RZ, RZ, R29 ;  /* 0x000000ffff167224 */ /* 0x000fce00078e001d */
.L_x_107:
        /* <DEDUP_REMOVED lines=27> */
.L_x_145:
[----:B------:R-:W-:Y:S05]  /*1650*/  @P0 BRA `(.L_x_107) ;  /* 0xfffffffc00900947 */ /* 0x000fea000383ffff */
.L_x_105:
[----:B------:R-:W-:Y:S01]  /*1660*/  UMOV UR5, 0xffffffff ;  /* 0xffffffff00057882 */ /* 0x000fe20000000000 */
[----:B------:R-:W-:Y:S02]  /*1670*/  ISETP.NE.AND P0, PT, R26, 0x65, PT ;  /* 0x000000651a00780c */ /* 0x000fe40003f05270 */
[----:B------:R-:W-:Y:S11]  /*1680*/  BRA.DIV UR5, `(.L_x_108) ;  /* 0x0000003605287947 */ /* 0x000ff6000b800000 */
[----:B------:R-:W-:Y:S01]  /*1690*/  VOTE.ANY R21, PT, !P0 ;  /* 0x0000000000157806 */ /* 0x000fe200040e0100 */
[----:B------:R-:W-:-:S03]  /*16a0*/  VIADD R40, R40, 0xffffffe0 ;  /* 0xffffffe028287836 */ /* 0x000fc60000000000 */
[----:B------:R-:W-:-:S05]  /*16b0*/  LOP3.LUT R21, R21, 0x80000000, R30, 0xec, !PT ;  /* 0x8000000015157812 */ /* 0x000fca00078eec1e */
        /* <DEDUP_REMOVED lines=25> */
.L_x_154:
[----:B------:R-:W-:Y:S05]  /*1850*/  @P0 BRA `(.L_x_109) ;  /* 0xfffffff800e00947 */ /* 0x000fea000383ffff */
.L_x_103:
        /* <DEDUP_REMOVED lines=8> */
[----:B0-----:R-:W-:-:S05]  /*18e0*/  @!P1 LEA R3, R16, R3, 0x18 ;  /* 0x0000000310039211 */ /* 0x001fca00078ec0ff */
[----:B------:R1:W-:Y:S04]  /*18f0*/  @!P1 STS [R3+0x8], R31 ;  /* 0x0000081f03009388 */ /* 0x0003e80000000800 */
[----:B------:R1:W-:Y:S01]  /*1900*/  @!P1 STS [R3+0x4], R46 ;  /* 0x0000042e03009388 */ /* 0x0003e20000000800 */
[----:B--2---:R-:W-:Y:S01]  /*1910*/  @!P0 LEA R17, R20, R17, 0x18 ;  /* 0x0000001114118211 */ /* 0x004fe200078ec0ff */
[----:B------:R-:W-:Y:S02]  /*1920*/  IMAD.MOV.U32 R20, RZ, RZ, R23 ;  /* 0x000000ffff147224 */ /* 0x000fe400078e0017 */
[----:B------:R-:W-:Y:S02]  /*1930*/  @!P0 IMAD.MOV.U32 R20, RZ, RZ, R46 ;  /* 0x000000ffff148224 */ /* 0x000fe400078e002e */
[----:B------:R1:W-:Y:S05]  /*1940*/  @!P0 STS [R17+0x4c], R46 ;  /* 0x00004c2e11008388 */ /* 0x0003ea0000000800 */
.L_x_97:
[----:B------:R-:W-:Y:S05]  /*1950*/  WARPSYNC.ALL ;  /* 0x0000000000007948 */ /* 0x000fea0003800000 */
[----:B------:R-:W0:Y:S08]  /*1960*/  S2UR UR6, SR_CgaCtaId ;  /* 0x00000000000679c3 */ /* 0x000e300000008800 */
[----:B------:R-:W-:Y:S06]  /*1970*/  BAR.SYNC.DEFER_BLOCKING 0x0 ;  /* 0x0000000000007b1d */ /* 0x000fec0000010000 */
[----:B------:R-:W-:Y:S01]  /*1980*/  UMOV UR5, 0x400 ;  /* 0x0000040000057882 */ /* 0x000fe20000000000 */
[----:B------:R-:W2:Y:S01]  /*1990*/  S2R R16, SR_TID.X ;  /* 0x0000000000107919 */ /* 0x000ea20000002100 */
[----:B0-----:R-:W-:-:S09]  /*19a0*/  ULEA UR5, UR6, UR5, 0x18 ;  /* 0x0000000506057291 */ /* 0x001fd2000f8ec0ff */
[----:B-1----:R-:W0:Y:S01]  /*19b0*/  LDS R3, [UR5+0x4c] ;  /* 0x00004c05ff037984 */ /* 0x002e220008000800 */
[----:B--2---:R-:W-:-:S04]  /*19c0*/  ISETP.NE.AND P0, PT, R16, RZ, PT ;  /* 0x000000ff1000720c */ /* 0x004fc80003f05270 */
[----:B0-----:R-:W-:-:S05]  /*19d0*/  SEL R3, R3, RZ, P0 ;  /* 0x000000ff03037207 */ /* 0x001fca0000000000 */
[----:B------:R-:W-:-:S07]  /*19e0*/  IMAD.IADD R44, R3, 0x1, R20 ;  /* 0x00000001032c7824 */ /* 0x000fce00078e0214 */
.L_x_96:
[----:B------:R-:W-:Y:S05]  /*19f0*/  BSYNC.RECONVERGENT B0 ;  /* 0x0000000000007941 */ /* 0x000fea0003800200 */
.L_x_94:
[----:B------:R-:W-:Y:S01]  /*1a00*/  IMAD.IADD R45, R36, 0x1, R44 ;  /* 0x00000001242d7824 */ /* 0x000fe200078e022c */
[----:B------:R-:W1:Y:S01]  /*1a10*/  S2R R3, SR_TID.X ;  /* 0x0000000000037919 */ /* 0x000e620000002100 */
[----:B------:R-:W2:Y:S01]  /*1a20*/  S2UR UR6, SR_CgaCtaId ;  /* 0x00000000000679c3 */ /* 0x000ea20000008800 */
[----:B------:R-:W-:Y:S01]  /*1a30*/  UMOV UR5, 0x400 ;  /* 0x0000040000057882 */ /* 0x000fe20000000000 */
[----:B0-----:R-:W-:Y:S01]  /*1a40*/  IMAD.IADD R16, R37, 0x1, R45 ;  /* 0x0000000125107824 */ /* 0x001fe200078e022d */
[----:B------:R-:W0:Y:S03]  /*1a50*/  S2R R24, SR_LANEID ;  /* 0x0000000000187919 */ /* 0x000e260000000000 */
[----:B------:R-:W-:Y:S02]  /*1a60*/  IMAD.IADD R17, R34, 0x1, R16 ;  /* 0x0000000122117824 */ /* 0x000fe400078e0210 */
[----:B------:R-:W-:Y:S02]  /*1a70*/  BAR.SYNC.DEFER_BLOCKING 0x0 ;  /* 0x0000000000007b1d */ /* 0x000fe40000010000 */
[----:B------:R-:W-:-:S04]  /*1a80*/  IMAD.IADD R22, R35, 0x1, R17 ;  /* 0x0000000123167824 */ /* 0x000fc800078e0211 */
[----:B------:R-:W-:-:S04]  /*1a90*/  IMAD.IADD R23, R32, 0x1, R22 ;  /* 0x0000000120177824 */ /* 0x000fc800078e0216 */
[----:B------:R-:W-:-:S04]  /*1aa0*/  IMAD.IADD R20, R33, 0x1, R23 ;  /* 0x0000000121147824 */ /* 0x000fc800078e0217 */
[----:B------:R-:W-:Y:S01]  /*1ab0*/  IMAD.IADD R21, R18, 0x1, R20 ;  /* 0x0000000112157824 */ /* 0x000fe200078e0214 */
[----:B--2---:R-:W-:-:S03]  /*1ac0*/  ULEA UR5, UR6, UR5, 0x18 ;  /* 0x0000000506057291 */ /* 0x004fc6000f8ec0ff */
[----:B------:R-:W-:Y:S01]  /*1ad0*/  IMAD.IADD R18, R19, 0x1, R21 ;  /* 0x0000000113127824 */ /* 0x000fe200078e0215 */
[----:B------:R-:W2:Y:S03]  /*1ae0*/  LDCU.64 UR6, c[0x0][0x388] ;  /* 0x00007100ff0677ac */ /* 0x000ea60008000a00 */
[----:B------:R-:W-:Y:S01]  /*1af0*/  IMAD.IADD R19, R14, 0x1, R18 ;  /* 0x000000010e137824 */ /* 0x000fe200078e0212 */
[----:B-1----:R-:W-:-:S03]  /*1b00*/  SHF.R.U32.HI R3, RZ, 0x5, R3 ;  /* 0x00000005ff037819 */ /* 0x002fc60000011603 */
[----:B------:R-:W-:Y:S02]  /*1b10*/  IMAD.IADD R14, R15, 0x1, R19 ;  /* 0x000000010f0e7824 */ /* 0x000fe400078e0213 */
[----:B0-----:R-:W-:Y:S02]  /*1b20*/  IMAD R3, R3, 0x2c0, R24 ;  /* 0x000002c003037824 */ /* 0x001fe400078e0218 */
[----:B------:R-:W-:-:S03]  /*1b30*/  IMAD.IADD R15, R12, 0x1, R14 ;  /* 0x000000010c0f7824 */ /* 0x000fc600078e020e */
[----:B------:R-:W-:Y:S01]  /*1b40*/  LEA R49, R3, UR5, 0x2 ;  /* 0x0000000503317c11 */ /* 0x000fe2000f8e10ff */
[----:B------:R-:W-:Y:S01]  /*1b50*/  IMAD.IADD R12, R13, 0x1, R15 ;  /* 0x000000010d0c7824 */ /* 0x000fe200078e020f */
[----:B--2---:R-:W-:-:S03]  /*1b60*/  IADD3 R38, P0, PT, R38, UR6, RZ ;  /* 0x0000000626267c10 */ /* 0x004fc6000ff1e0ff */
[----:B------:R-:W-:Y:S02]  /*1b70*/  IMAD.IADD R13, R10, 0x1, R12 ;  /* 0x000000010a0d7824 */ /* 0x000fe400078e020c */
[----:B------:R-:W-:Y:S01]  /*1b80*/  IMAD R24, R24, 0x54, R49 ;  /* 0x0000005418187824 */ /* 0x000fe200078e0231 */
[----:B------:R-:W-:Y:S01]  /*1b90*/  IADD3.X R39, PT, PT, R0, UR7, RZ, P0, !PT ;  /* 0x0000000700277c10 */ /* 0x000fe200087fe4ff */
[----:B------:R-:W-:-:S03]  /*1ba0*/  IMAD.IADD R10, R11, 0x1, R13 ;  /* 0x000000010b0a7824 */ /* 0x000fc600078e020d */
[----:B------:R-:W-:Y:S01]  /*1bb0*/  STS.64 [R24], R44 ;  /* 0x0000002c18007388 */ /* 0x000fe20000000a00 */
[----:B------:R-:W-:-:S03]  /*1bc0*/  IMAD.IADD R11, R8, 0x1, R10 ;  /* 0x00000001080b7824 */ /* 0x000fc600078e020a */
[----:B------:R-:W-:Y:S01]  /*1bd0*/  STS.64 [R24+0x8], R16 ;  /* 0x0000081018007388 */ /* 0x000fe20000000a00 */
        /* <DEDUP_REMOVED lines=11> */
[----:B------:R-:W-:Y:S04]  /*1c90*/  STS.64 [R24+0x38], R10 ;  /* 0x0000380a18007388 */ /* 0x000fe80000000a00 */
[----:B------:R-:W-:Y:S04]  /*1ca0*/  STS.64 [R24+0x40], R8 ;  /* 0x0000400818007388 */ /* 0x000fe80000000a00 */
[----:B------:R-:W-:Y:S04]  /*1cb0*/  STS.64 [R24+0x48], R6 ;  /* 0x0000480618007388 */ /* 0x000fe80000000a00 */
[----:B------:R-:W-:Y:S01]  /*1cc0*/  STS.64 [R24+0x50], R4 ;  /* 0x0000500418007388 */ /* 0x000fe20000000a00 */
[----:B------:R-:W-:-:S03]  /*1cd0*/  NOP ;  /* 0x0000000000007918 */ /* 0x000fc60000000000 */
[----:B------:R-:W0:Y:S04]  /*1ce0*/  LDS R3, [R49] ;  /* 0x0000000031037984 */ /* 0x000e280000000800 */
[----:B------:R-:W1:Y:S04]  /*1cf0*/  LDS R17, [R49+0x80] ;  /* 0x0000800031117984 */ /* 0x000e680000000800 */
        /* <DEDUP_REMOVED lines=43> */
.L_x_93:
[----:B------:R-:W-:-:S13]  /*1fb0*/  ISETP.NE.AND P0, PT, R0, RZ, PT ;  /* 0x000000ff0000720c */ /* 0x000fda0003f05270 */
[----:B------:R-:W-:Y:S05]  /*1fc0*/  @!P0 EXIT ;  /* 0x000000000000894d */ /* 0x000fea0003800000 */
[----:B------:R-:W0:Y:S02]  /*1fd0*/  LDC.64 R4, c[0x0][0x380] ;  /* 0x0000e000ff047b82 */ /* 0x000e240000000a00 */
[----:B0-----:R-:W-:-:S05]  /*1fe0*/  IMAD.WIDE.U32 R4, R7, 0x4, R4 ;  /* 0x0000000407047825 */ /* 0x001fca00078e0004 */
[----:B------:R0:W2:Y:S01]  /*1ff0*/  LDG.E R6, desc[UR8][R4.64] ;  /* 0x0000000804067981 */ /* 0x0000a2000c1e1900 */
[----:B------:R-:W3:Y:S02]  /*2000*/  S2R R2, SR_TID.X ;  /* 0x0000000000027919 */ /* 0x000ee40000002100 */
[C---:B---3--:R-:W-:Y:S02]  /*2010*/  LOP3.LUT R3, R2.reuse, 0x1f, RZ, 0xc0, !PT ;  /* 0x0000001f02037812 */ /* 0x048fe400078ec0ff */
[----:B------:R-:W-:-:S05]  /*2020*/  LOP3.LUT R8, R2, 0x3e0, RZ, 0xc0, !PT ;  /* 0x000003e002087812 */ /* 0x000fca00078ec0ff */
[----:B------:R-:W-:-:S04]  /*2030*/  IMAD R3, R8, 0x16, R3 ;  /* 0x0000001608037824 */ /* 0x000fc800078e0203 */
[C---:B------:R-:W-:Y:S01]  /*2040*/  VIADD R7, R3.reuse, 0x20 ;  /* 0x0000002003077836 */ /* 0x040fe20000000000 */
[C---:B------:R-:W-:Y:S01]  /*2050*/  ISETP.GE.U32.AND P6, PT, R3.reuse, R0, PT ;  /* 0x000000000300720c */ /* 0x040fe20003fc6070 */
[C---:B------:R-:W-:Y:S01]  /*2060*/  VIADD R9, R3.reuse, 0x40 ;  /* 0x0000004003097836 */ /* 0x040fe20000000000 */
[C---:B0-----:R-:W-:Y:S01]  /*2070*/  LEA R4, P1, R3.reuse, R4, 0x2 ;  /* 0x0000000403047211 */ /* 0x041fe200078210ff */
[----:B------:R-:W-:Y:S01]  /*2080*/  VIADD R11, R3, 0x60 ;  /* 0x00000060030b7836 */ /* 0x000fe20000000000 */
[-C--:B------:R-:W-:Y:S01]  /*2090*/  ISETP.GE.U32.AND P5, PT, R7, R0.reuse, PT ;  /* 0x000000000700720c */ /* 0x080fe20003fa6070 */
[----:B------:R-:W-:Y:S01]  /*20a0*/  VIADD R7, R3, 0x80 ;  /* 0x0000008003077836 */ /* 0x000fe20000000000 */
[-C--:B------:R-:W-:Y:S01]  /*20b0*/  ISETP.GE.U32.AND P0, PT, R9, R0.reuse, PT ;  /* 0x000000000900720c */ /* 0x080fe20003f06070 */
[----:B------:R-:W-:Y:S01]  /*20c0*/  IMAD.X R5, RZ, RZ, R5, P1 ;  /* 0x000000ffff057224 */ /* 0x000fe200008e0605 */
[-C--:B------:R-:W-:Y:S01]  /*20d0*/  ISETP.GE.U32.AND P4, PT, R11, R0.reuse, PT ;  /* 0x000000000b00720c */ /* 0x080fe20003f86070 */
[----:B------:R-:W-:Y:S01]  /*20e0*/  VIADD R9, R3, 0xa0 ;  /* 0x000000a003097836 */ /* 0x000fe20000000000 */
[----:B------:R-:W-:Y:S01]  /*20f0*/  ISETP.GE.U32.AND P3, PT, R7, R0, PT ;  /* 0x000000000700720c */ /* 0x000fe20003f66070 */
[----:B------:R-:W-:-:S03]  /*2100*/  VIADD R7, R3, 0xc0 ;  /* 0x000000c003077836 */ /* 0x000fc60000000000 */
[-C--:B------:R-:W-:Y:S01]  /*2110*/  ISETP.GE.U32.AND P2, PT, R9, R0.reuse, PT ;  /* 0x000000000900720c */ /* 0x080fe20003f46070 */
[----:B------:R-:W-:Y:S01]  /*2120*/  VIADD R9, R3, 0x100 ;  /* 0x0000010003097836 */ /* 0x000fe20000000000 */
[-C--:B------:R-:W-:Y:S01]  /*2130*/  ISETP.GE.U32.AND P1, PT, R7, R0.reuse, PT ;  /* 0x000000000700720c */ /* 0x080fe20003f26070 */
[C---:B------:R-:W-:Y:S02]  /*2140*/  VIADD R7, R3.reuse, 0xe0 ;  /* 0x000000e003077836 */ /* 0x040fe40000000000 */
[----:B------:R-:W-:Y:S02]  /*2150*/  VIADD R39, R3, 0x2a0 ;  /* 0x000002a003277836 */ /* 0x000fe40000000000 */
[----:B--2---:R-:W-:Y:S02]  /*2160*/  IMAD.MOV.U32 R16, RZ, RZ, R6 ;  /* 0x000000ffff107224 */ /* 0x004fe400078e0006 */
[----:B------:R-:W2:Y:S01]  /*2170*/  @!P6 LDG.E R6, desc[UR8][R4.64] ;  /* 0x000000080406e981 */ /* 0x000ea2000c1e1900 */
[----:B------:R-:W-:Y:S01]  /*2180*/  ISETP.GE.U32.AND P6, PT, R7, R0, PT ;  /* 0x000000000700720c */ /* 0x000fe20003fc6070 */
[----:B------:R-:W-:-:S02]  /*2190*/  IMAD.MOV.U32 R10, RZ, RZ, R16 ;  /* 0x000000ffff0a7224 */ /* 0x000fc400078e0010 */
[----:B------:R-:W-:Y:S02]  /*21a0*/  VIADD R7, R3, 0x120 ;  /* 0x0000012003077836 */ /* 0x000fe40000000000 */
[--C-:B------:R-:W-:Y:S02]  /*21b0*/  IMAD.MOV.U32 R12, RZ, RZ, R16.reuse ;  /* 0x000000ffff0c7224 */ /* 0x100fe400078e0010 */
[----:B------:R-:W3:Y:S01]  /*21c0*/  @!P0 LDG.E R10, desc[UR8][R4.64+0x100] ;  /* 0x00010008040a8981 */ /* 0x000ee2000c1e1900 */
[-C--:B------:R-:W-:Y:S01]  /*21d0*/  ISETP.GE.U32.AND P0, PT, R7, R0.reuse, PT ;  /* 0x000000000700720c */ /* 0x080fe20003f06070 */
[----:B------:R-:W-:Y:S02]  /*21e0*/  VIADD R7, R3, 0x140 ;  /* 0x0000014003077836 */ /* 0x000fe40000000000 */
[--C-:B------:R-:W-:Y:S01]  /*21f0*/  IMAD.MOV.U32 R8, RZ, RZ, R16.reuse ;  /* 0x000000ffff087224 */ /* 0x100fe200078e0010 */
[----:B------:R-:W4:Y:S01]  /*2200*/  @!P4 LDG.E R12, desc[UR8][R4.64+0x180] ;  /* 0x00018008040cc981 */ /* 0x000f22000c1e1900 */
[----:B------:R-:W-:Y:S01]  /*2210*/  IMAD.MOV.U32 R18, RZ, RZ, R16 ;  /* 0x000000ffff127224 */ /* 0x000fe200078e0010 */
[----:B------:R-:W-:Y:S01]  /*2220*/  ISETP.GE.U32.AND P4, PT, R7, R0, PT ;  /* 0x000000000700720c */ /* 0x000fe20003f86070 */
[----:B------:R-:W-:-:S02]  /*2230*/  VIADD R7, R3, 0x180 ;  /* 0x0000018003077836 */ /* 0x000fc40000000000 */
[----:B------:R-:W4:Y:S01]  /*2240*/  @!P5 LDG.E R8, desc[UR8][R4.64+0x80] ;  /* 0x000080080408d981 */ /* 0x000f22000c1e1900 */
[-C--:B------:R-:W-:Y:S01]  /*2250*/  ISETP.GE.U32.AND P5, PT, R9, R0.reuse, PT ;  /* 0x000000000900720c */ /* 0x080fe20003fa6070 */
[--C-:B------:R-:W-:Y:S02]  /*2260*/  IMAD.MOV.U32 R20, RZ, RZ, R16.reuse ;  /* 0x000000ffff147224 */ /* 0x100fe400078e0010 */
[----:B------:R-:W4:Y:S01]  /*2270*/  @!P2 LDG.E R18, desc[UR8][R4.64+0x280] ;  /* 0x000280080412a981 */ /* 0x000f22000c1e1900 */
[-C--:B------:R-:W-:Y:S01]  /*2280*/  ISETP.GE.U32.AND P2, PT, R7, R0.reuse, PT ;  /* 0x000000000700720c */ /* 0x080fe20003f46070 */
[C---:B------:R-:W-:Y:S02]  /*2290*/  VIADD R7, R3.reuse, 0x1a0 ;  /* 0x000001a003077836 */ /* 0x040fe40000000000 */
[--C-:B------:R-:W-:Y:S01]  /*22a0*/  IMAD.MOV.U32 R14, RZ, RZ, R16.reuse ;  /* 0x000000ffff0e7224 */ /* 0x100fe200078e0010 */
[----:B------:R-:W4:Y:S01]  /*22b0*/  @!P1 LDG.E R20, desc[UR8][R4.64+0x300] ;  /* 0x0003000804149981 */ /* 0x000f22000c1e1900 */
[----:B------:R-:W-:Y:S01]  /*22c0*/  VIADD R9, R3, 0x160 ;  /* 0x0000016003097836 */ /* 0x000fe20000000000 */
[----:B------:R-:W-:Y:S01]  /*22d0*/  ISETP.GE.U32.AND P1, PT, R7, R0, PT ;  /* 0x000000000700720c */ /* 0x000fe20003f26070 */
[----:B------:R-:W-:-:S02]  /*22e0*/  IMAD.MOV.U32 R24, RZ, RZ, R16 ;  /* 0x000000ffff187224 */ /* 0x000fc400078e0010 */
[----:B------:R-:W-:Y:S01]  /*22f0*/  VIADD R7, R3, 0x1e0 ;  /* 0x000001e003077836 */ /* 0x000fe20000000000 */
[----:B------:R-:W4:Y:S01]  /*2300*/  @!P3 LDG.E R14, desc[UR8][R4.64+0x200] ;  /* 0x00020008040eb981 */ /* 0x000f22000c1e1900 */
[--C-:B------:R-:W-:Y:S01]  /*2310*/  IMAD.MOV.U32 R22, RZ, RZ, R16.reuse ;  /* 0x000000ffff167224 */ /* 0x100fe200078e0010 */
[-C--:B------:R-:W-:Y:S01]  /*2320*/  ISETP.GE.U32.AND P3, PT, R9, R0.reuse, PT ;  /* 0x000000000900720c */ /* 0x080fe20003f66070 */
[----:B------:R-:W-:Y:S01]  /*2330*/  VIADD R9, R3, 0x1c0 ;  /* 0x000001c003097836 */ /* 0x000fe20000000000 */
[----:B------:R-:W4:Y:S01]  /*2340*/  @!P5 LDG.E R24, desc[UR8][R4.64+0x400] ;  /* 0x000400080418d981 */ /* 0x000f22000c1e1900 */
[--C-:B------:R-:W-:Y:S01]  /*2350*/  IMAD.MOV.U32 R26, RZ, RZ, R16.reuse ;  /* 0x000000ffff1a7224 */ /* 0x100fe200078e0010 */
[-C--:B------:R-:W-:Y:S01]  /*2360*/  ISETP.GE.U32.AND P5, PT, R7, R0.reuse, PT ;  /* 0x000000000700720c */ /* 0x080fe20003fa6070 */
[----:B------:R-:W-:Y:S01]  /*2370*/  VIADD R7, R3, 0x200 ;  /* 0x0000020003077836 */ /* 0x000fe20000000000 */
[----:B------:R-:W4:Y:S01]  /*2380*/  @!P6 LDG.E R22, desc[UR8][R4.64+0x380] ;  /* 0x000380080416e981 */ /* 0x000f22000c1e1900 */
[----:B------:R-:W-:Y:S01]  /*2390*/  ISETP.GE.U32.AND P6, PT, R9, R0, PT ;  /* 0x000000000900720c */ /* 0x000fe20003fc6070 */
[----:B------:R-:W-:-:S02]  /*23a0*/  IMAD.MOV.U32 R28, RZ, RZ, R16 ;  /* 0x000000ffff1c7224 */ /* 0x000fc400078e0010 */
[--C-:B------:R-:W-:Y:S01]  /*23b0*/  IMAD.MOV.U32 R30, RZ, RZ, R16.reuse ;  /* 0x000000ffff1e7224 */ /* 0x100fe200078e0010 */
[----:B------:R-:W4:Y:S01]  /*23c0*/  @!P0 LDG.E R26, desc[UR8][R4.64+0x480] ;  /* 0x00048008041a8981 */ /* 0x000f22000c1e1900 */
[-C--:B------:R-:W-:Y:S01]  /*23d0*/  ISETP.GE.U32.AND P0, PT, R7, R0.reuse, PT ;  /* 0x000000000700720c */ /* 0x080fe20003f06070 */
[C---:B------:R-:W-:Y:S02]  /*23e0*/  VIADD R9, R3.reuse, 0x220 ;  /* 0x0000022003097836 */ /* 0x040fe40000000000 */
[----:B------:R-:W-:Y:S01]  /*23f0*/  VIADD R7, R3, 0x240 ;  /* 0x0000024003077836 */ /* 0x000fe20000000000 */
[----:B------:R-:W4:Y:S01]  /*2400*/  @!P4 LDG.E R28, desc[UR8][R4.64+0x500] ;  /* 0x00050008041cc981 */ /* 0x000f22000c1e1900 */
[--C-:B------:R-:W-:Y:S01]  /*2410*/  IMAD.MOV.U32 R32, RZ, RZ, R16.reuse ;  /* 0x000000ffff207224 */ /* 0x100fe200078e0010 */
[-C--:B------:R-:W-:Y:S01]  /*2420*/  ISETP.GE.U32.AND P4, PT, R9, R0.reuse, PT ;  /* 0x000000000900720c */ /* 0x080fe20003f86070 */
[--C-:B------:R-:W-:Y:S01]  /*2430*/  IMAD.MOV.U32 R34, RZ, RZ, R16.reuse ;  /* 0x000000ffff227224 */ /* 0x100fe200078e0010 */
[----:B------:R-:W4:Y:S01]  /*2440*/  @!P3 LDG.E R30, desc[UR8][R4.64+0x580] ;  /* 0x00058008041eb981 */ /* 0x000f22000c1e1900 */
[----:B------:R-:W-:Y:S01]  /*2450*/  IMAD.MOV.U32 R36, RZ, RZ, R16 ;  /* 0x000000ffff247224 */ /* 0x000fe200078e0010 */
[----:B------:R-:W-:Y:S01]  /*2460*/  ISETP.GE.U32.AND P3, PT, R7, R0, PT ;  /* 0x000000000700720c */ /* 0x000fe20003f66070 */
[C---:B------:R-:W-:Y:S01]  /*2470*/  VIADD R7, R3.reuse, 0x260 ;  /* 0x0000026003077836 */ /* 0x040fe20000000000 */
[----:B------:R-:W4:Y:S01]  /*2480*/  @!P2 LDG.E R32, desc[UR8][R4.64+0x600] ;  /* 0x000600080420a981 */ /* 0x000f22000c1e1900 */
[----:B------:R-:W-:-:S03]  /*2490*/  VIADD R9, R3, 0x280 ;  /* 0x0000028003097836 */ /* 0x000fc60000000000 */
[----:B------:R-:W4:Y:S01]  /*24a0*/  @!P1 LDG.E R34, desc[UR8][R4.64+0x680] ;  /* 0x0006800804229981 */ /* 0x000f22000c1e1900 */
[-C--:B------:R-:W-:Y:S02]  /*24b0*/  ISETP.GE.U32.AND P2, PT, R7, R0.reuse, PT ;  /* 0x000000000700720c */ /* 0x080fe40003f46070 */
[-C--:B------:R-:W-:Y:S01]  /*24c0*/  ISETP.GE.U32.AND P1, PT, R9, R0.reuse, PT ;  /* 0x000000000900720c */ /* 0x080fe20003f26070 */
[----:B------:R-:W4:Y:S01]  /*24d0*/  @!P6 LDG.E R36, desc[UR8][R4.64+0x700] ;  /* 0x000700080424e981 */ /* 0x000f22000c1e1900 */
[----:B------:R-:W-:Y:S01]  /*24e0*/  ISETP.GE.U32.AND P6, PT, R39, R0, PT ;  /* 0x000000002700720c */ /* 0x000fe20003fc6070 */
[--C-:B------:R-:W-:Y:S02]  /*24f0*/  IMAD.MOV.U32 R46, RZ, RZ, R16.reuse ;  /* 0x000000ffff2e7224 */ /* 0x100fe400078e0010 */
[--C-:B------:R-:W-:Y:S02]  /*2500*/  IMAD.MOV.U32 R48, RZ, RZ, R16.reuse ;  /* 0x000000ffff307224 */ /* 0x100fe400078e0010 */
[----:B------:R-:W-:-:S02]  /*2510*/  IMAD.MOV.U32 R50, RZ, RZ, R16 ;  /* 0x000000ffff327224 */ /* 0x000fc400078e0010 */
        /* <DEDUP_REMOVED lines=13> */
[----:B------:R-:W-:Y:S01]  /*25f0*/  UMOV UR4, 0x400 ;  /* 0x0000040000047882 */ /* 0x000fe20000000000 */
[----:B------:R-:W-:Y:S01]  /*2600*/  ISETP.NE.AND P0, PT, R42, RZ, PT ;  /* 0x000000ff2a00720c */ /* 0x000fe20003f05270 */
[----:B-1----:R-:W-:-:S02]  /*2610*/  ULEA UR4, UR5, UR4, 0x18 ;  /* 0x0000000405047291 */ /* 0x002fc4000f8ec0ff */
[----:B0-----:R-:W-:-:S05]  /*2620*/  IMAD R41, R43, 0x2c0, R38 ;  /* 0x000002c02b297824 */ /* 0x001fca00078e0226 */
        /* <DEDUP_REMOVED lines=39> */
[----:B------:R-:W-:Y:S02]  /*28a0*/  ISETP.NE.AND P1, PT, R38, 0x1f, PT ;  /* 0x0000001f2600780c */ /* 0x000fe40003f25270 */
[----:B---3--:R-:W-:Y:S02]  /*28b0*/  IADD3 R16, PT, PT, R8, R7, R16 ;  /* 0x0000000708107210 */ /* 0x008fe40007ffe010 */
[----:B------:R-:W-:Y:S02]  /*28c0*/  ISETP.NE.AND P2, PT, R43, 0xb, PT ;  /* 0x0000000b2b00780c */ /* 0x000fe40003f45270 */
        /* <DEDUP_REMOVED lines=52> */
[----:B------:R-:W-:Y:S02]  /*2c10*/  ISETP.NE.AND P1, PT, R38, RZ, PT ;  /* 0x000000ff2600720c */ /* 0x000fe40003f25270 */
[----:B------:R-:W-:Y:S01]  /*2c20*/  SEL R16, R25, R16, !P0 ;  /* 0x0000001019107207 */ /* 0x000fe20004000000 */
[----:B------:R-:W-:Y:S01]  /*2c30*/  @!P2 IMAD.IADD R16, R26, 0x1, R25 ;  /* 0x000000011a10a824 */ /* 0x000fe200078e0219 */
[----:B------:R-:W-:-:S02]  /*2c40*/  ISETP.GE.U32.AND P0, PT, R2, 0x20, PT ;  /* 0x000000200200780c */ /* 0x000fc40003f06070 */
[----:B------:R-:W-:Y:S02]  /*2c50*/  SEL R37, R37, RZ, P1 ;  /* 0x000000ff25257207 */ /* 0x000fe40000800000 */
[----:B------:R-:W-:-:S04]  /*2c60*/  SEL R17, R16, RZ, P0 ;  /* 0x000000ff10117207 */ /* 0x000fc80000000000 */
[----:B-----5:R-:W-:Y:S01]  /*2c70*/  IADD3 R44, PT, PT, R17, R37, R44 ;  /* 0x00000025112c7210 */ /* 0x020fe20007ffe02c */
[----:B------:R-:W-:Y:S06]  /*2c80*/  BRA `(.L_x_111) ;  /* 0x0000000c00e87947 */ /* 0x000fec0003800000 */
.L_x_110:
[----:B0-2---:R-:W-:Y:S02]  /*2c90*/  IADD3 R16, PT, PT, R6, R5, R4 ;  /* 0x0000000506107210 */ /* 0x005fe40007ffe004 */
[----:B------:R-:W-:Y:S02]  /*2ca0*/  ISETP.NE.AND P1, PT, R38, 0x1f, PT ;  /* 0x0000001f2600780c */ /* 0x000fe40003f25270 */
        /* <DEDUP_REMOVED lines=52> */
[----:B------:R-:W-:Y:S01]  /*2ff0*/  SEL R16, R23, R16, !P0 ;  /* 0x0000001017107207 */ /* 0x000fe20004000000 */
[----:B------:R-:W-:Y:S01]  /*3000*/  IMAD.IADD R23, R44, 0x1, -R37 ;  /* 0x000000012c177824 */ /* 0x000fe200078e0a25 */
[C---:B------:R-:W-:Y:S02]  /*3010*/  ISETP.NE.AND P0, PT, R43.reuse, 0xa, PT ;  /* 0x0000000a2b00780c */ /* 0x040fe40003f05270 */
[----:B------:R-:W-:Y:S02]  /*3020*/  SEL R16, R24, R16, !P1 ;  /* 0x0000001018107207 */ /* 0x000fe40004800000 */
[----:B------:R-:W-:Y:S02]  /*3030*/  ISETP.NE.AND P1, PT, R43, 0xb, PT ;  /* 0x0000000b2b00780c */ /* 0x000fe40003f25270 */
[----:B------:R-:W-:Y:S02]  /*3040*/  SEL R16, R25, R16, !P0 ;  /* 0x0000001019107207 */ /* 0x000fe40004000000 */
[----:B------:R-:W-:-:S02]  /*3050*/  ISETP.GT.U32.AND P0, PT, R2, 0x1f, PT ;  /* 0x0000001f0200780c */ /* 0x000fc40003f04070 */
[----:B------:R-:W-:Y:S02]  /*3060*/  SEL R17, R23, RZ, P2 ;  /* 0x000000ff17117207 */ /* 0x000fe40001000000 */
        /* <DEDUP_REMOVED lines=20> */
.L_x_157:
[----:B------:R-:W-:Y:S05]  /*31b0*/  @!P0 BRA `(.L_x_114) ;  /* 0x0000000000748947 */ /* 0x000fea0003800000 */
[----:B------:R-:W-:-:S07]  /*31c0*/  IMAD.MOV.U32 R20, RZ, RZ, 0x3b8 ;  /* 0x000003b8ff147424 */ /* 0x000fce00078e00ff */
.L_x_116:
        /* <DEDUP_REMOVED lines=27> */
.L_x_160:
[----:B------:R-:W-:Y:S05]  /*3380*/  @P0 BRA `(.L_x_116) ;  /* 0xfffffffc00900947 */ /* 0x000fea000383ffff */
.L_x_114:
[----:B------:R-:W-:Y:S01]  /*3390*/  UMOV UR5, 0xffffffff ;  /* 0xffffffff00057882 */ /* 0x000fe20000000000 */
[----:B------:R-:W-:Y:S02]  /*33a0*/  ISETP.NE.AND P0, PT, R18, 0x65, PT ;  /* 0x000000651200780c */ /* 0x000fe40003f05270 */
[----:B------:R-:W-:Y:S11]  /*33b0*/  BRA.DIV UR5, `(.L_x_117) ;  /* 0x0000001e05047947 */ /* 0x000ff6000b800000 */
[----:B------:R-:W0:Y:S01]  /*33c0*/  S2R R26, SR_GEMASK ;  /* 0x00000000001a7919 */ /* 0x000e220000003c00 */
[----:B------:R-:W-:Y:S01]  /*33d0*/  VOTE.ANY R21, PT, !P0 ;  /* 0x0000000000157806 */ /* 0x000fe200040e0100 */
[----:B------:R-:W-:-:S03]  /*33e0*/  VIADD R17, R38, 0x2 ;  /* 0x0000000226117836 */ /* 0x000fc60000000000 */
[----:B0-----:R-:W-:-:S05]  /*33f0*/  LOP3.LUT R21, R21, 0x80000000, R26, 0xec, !PT ;  /* 0x8000000015157812 */ /* 0x001fca00078eec1a */
[----:B------:R-:W-:-:S05]  /*3400*/  VIADD R16, R21, 0xffffffff ;  /* 0xffffffff15107836 */ /* 0x000fca0000000000 */
[----:B------:R-:W-:Y:S01]  /*3410*/  LOP3.LUT R16, R21, R16, RZ, 0xc, !PT ;  /* 0x0000001015107212 */ /* 0x000fe200078e0cff */
[----:B------:R-:W-:-:S03]  /*3420*/  VIADD R21, R38, 0x10 ;  /* 0x0000001026157836 */ /* 0x000fc60000000000 */
[----:B------:R-:W0:Y:S02]  /*3430*/  POPC R20, R16 ;  /* 0x0000001000147309 */ /* 0x000e240000000000 */
[----:B0-----:R-:W0:Y:S01]  /*3440*/  SHFL.DOWN PT, R22, R19, 0x1, R20 ;  /* 0x0820000013167989 */ /* 0x001e2200000e0014 */
[-C--:B------:R-:W-:Y:S02]  /*3450*/  ISETP.GE.AND P0, PT, R38, R20.reuse, PT ;  /* 0x000000142600720c */ /* 0x080fe40003f06270 */
[-C--:B------:R-:W-:Y:S02]  /*3460*/  ISETP.GT.AND P2, PT, R21, R20.reuse, PT ;  /* 0x000000141500720c */ /* 0x080fe40003f44270 */
[----:B0-----:R-:W-:Y:S02]  /*3470*/  SEL R22, R22, RZ, !P0 ;  /* 0x000000ff16167207 */ /* 0x001fe40004000000 */
[----:B------:R-:W-:Y:S01]  /*3480*/  ISETP.GT.AND P0, PT, R17, R20, PT ;  /* 0x000000141100720c */ /* 0x000fe20003f04270 */
[----:B------:R-:W-:-:S02]  /*3490*/  VIADD R17, R38, 0x4 ;  /* 0x0000000426117836 */ /* 0x000fc40000000000 */
        /* <DEDUP_REMOVED lines=8> */
[----:B------:R-:W-:Y:S02]  /*3520*/  ISETP.GT.AND P0, PT, R17, R20, PT ;  /* 0x000000141100720c */ /* 0x000fe40003f04270 */
[----:B------:R-:W0:Y:S01]  /*3530*/  LDC.64 R16, c[0x0][0x390] ;  /* 0x0000e400ff107b82 */ /* 0x000e220000000a00 */
[----:B------:R-:W-:-:S05]  /*3540*/  IMAD.IADD R19, R45, 0x1, R22 ;  /* 0x000000012d137824 */ /* 0x000fca00078e0216 */
[----:B------:R-:W1:Y:S01]  /*3550*/  SHFL.DOWN PT, R22, R19, 0x8, R20 ;  /* 0x0900000013167989 */ /* 0x000e6200000e0014 */
[----:B0-----:R-:W-:-:S05]  /*3560*/  IADD3 R44, P3, PT, R16, 0x100, RZ ;  /* 0x00000100102c7810 */ /* 0x001fca0007f7e0ff */
[----:B------:R-:W-:Y:S01]  /*3570*/  IMAD.X R45, RZ, RZ, R17, P3 ;  /* 0x000000ffff2d7224 */ /* 0x000fe200018e0611 */
[----:B-1----:R-:W-:Y:S02]  /*3580*/  SEL R22, R22, RZ, !P0 ;  /* 0x000000ff16167207 */ /* 0x002fe40004000000 */
[----:B------:R-:W-:-:S03]  /*3590*/  ISETP.NE.AND P0, PT, R18, 0x65, PT ;  /* 0x000000651200780c */ /* 0x000fc60003f05270 */
[----:B------:R-:W-:-:S05]  /*35a0*/  IMAD.IADD R43, R19, 0x1, R22 ;  /* 0x00000001132b7824 */ /* 0x000fca00078e0216 */
[----:B------:R-:W0:Y:S05]  /*35b0*/  SHFL.DOWN PT, R22, R43, 0x10, R20 ;  /* 0x0a0000002b167989 */ /* 0x000e2a00000e0014 */
[----:B------:R-:W-:Y:S02]  /*35c0*/  VOTE.ALL P0, P0 ;  /* 0x0000000000ff7806 */ /* 0x000fe40000000000 */
[----:B0-----:R-:W-:-:S05]  /*35d0*/  SEL R22, R22, RZ, !P2 ;  /* 0x000000ff16167207 */ /* 0x001fca0005000000 */
[----:B------:R-:W-:-:S07]  /*35e0*/  IMAD.IADD R46, R43, 0x1, R22 ;  /* 0x000000012b2e7824 */ /* 0x000fce00078e0216 */
.L_x_169:
[----:B------:R-:W-:Y:S05]  /*35f0*/  @!P0 BRA `(.L_x_118) ;  /* 0x00000004002c8947 */ /* 0x000fea0003800000 */
[----:B------:R-:W-:-:S07]  /*3600*/  IMAD.MOV.U32 R43, RZ, RZ, 0x3b8 ;  /* 0x000003b8ff2b7424 */ /* 0x000fce00078e00ff */
.L_x_124:
        /* <DEDUP_REMOVED lines=8> */
.L_x_172:
[----:B------:R-:W-:Y:S05]  /*3690*/  @!P0 BRA `(.L_x_120) ;  /* 0x0000000000748947 */ /* 0x000fea0003800000 */
[----:B------:R-:W-:-:S07]  /*36a0*/  IMAD.MOV.U32 R20, RZ, RZ, R43 ;  /* 0x000000ffff147224 */ /* 0x000fce00078e002b */
.L_x_122:
        /* <DEDUP_REMOVED lines=27> */
.L_x_175:
[----:B------:R-:W-:Y:S05]  /*3860*/  @P0 BRA `(.L_x_122) ;  /* 0xfffffffc00900947 */ /* 0x000fea000383ffff */
.L_x_120:
[----:B------:R-:W-:Y:S01]  /*3870*/  UMOV UR5, 0xffffffff ;  /* 0xffffffff00057882 */ /* 0x000fe20000000000 */
[----:B------:R-:W-:Y:S02]  /*3880*/  ISETP.NE.AND P0, PT, R18, 0x65, PT ;  /* 0x000000651200780c */ /* 0x000fe40003f05270 */
[----:B------:R-:W-:Y:S11]  /*3890*/  BRA.DIV UR5, `(.L_x_123) ;  /* 0x0000001e05107947 */ /* 0x000ff6000b800000 */
[----:B------:R-:W-:Y:S01]  /*38a0*/  VOTE.ANY R21, PT, !P0 ;  /* 0x0000000000157806 */ /* 0x000fe200040e0100 */
[----:B------:R-:W-:Y:S02]  /*38b0*/  VIADD R17, R38, 0x2 ;  /* 0x0000000226117836 */ /* 0x000fe40000000000 */
[----:B------:R-:W-:Y:S01]  /*38c0*/  VIADD R37, R37, 0xffffffe0 ;  /* 0xffffffe025257836 */ /* 0x000fe20000000000 */
[----:B------:R-:W-:-:S05]  /*38d0*/  LOP3.LUT R21, R21, 0x80000000, R26, 0xec, !PT ;  /* 0x8000000015157812 */ /* 0x000fca00078eec1a */
[----:B------:R-:W-:-:S05]  /*38e0*/  VIADD R16, R21, 0xffffffff ;  /* 0xffffffff15107836 */ /* 0x000fca0000000000 */
[----:B------:R-:W-:-:S04]  /*38f0*/  LOP3.LUT R16, R21, R16, RZ, 0xc, !PT ;  /* 0x0000001015107212 */ /* 0x000fc800078e0cff */
        /* <DEDUP_REMOVED lines=16> */
[----:B------:R-:W-:-:S03]  /*3a00*/  IMAD.IADD R19, R49, 0x1, R22 ;  /* 0x0000000131137824 */ /* 0x000fc600078e0216 */
[----:B------:R-:W-:Y:S02]  /*3a10*/  ISETP.GT.AND P2, PT, R17, R20, PT ;  /* 0x000000141100720c */ /* 0x000fe40003f44270 */
        /* <DEDUP_REMOVED lines=8> */
.L_x_184:
[----:B------:R-:W-:Y:S05]  /*3aa0*/  @P0 BRA `(.L_x_124) ;  /* 0xfffffff800d80947 */ /* 0x000fea000383ffff */
.L_x_118:
        /* <DEDUP_REMOVED lines=15> */
.L_x_112:
        /* <DEDUP_REMOVED lines=9> */
.L_x_111:
[----:B------:R-:W-:Y:S01]  /*3c30*/  IMAD.IADD R45, R4, 0x1, R44 ;  /* 0x00000001042d7824 */ /* 0x000fe200078e022c */
[----:B------:R-:W-:Y:S01]  /*3c40*/  BAR.SYNC.DEFER_BLOCKING 0x0 ;  /* 0x0000000000007b1d */ /* 0x000fe20000010000 */
[----:B------:R-:W-:Y:S02]  /*3c50*/  ISETP.NE.AND P0, PT, R2, RZ, PT ;  /* 0x000000ff0200720c */ /* 0x000fe40003f05270 */
[----:B------:R-:W-:-:S05]  /*3c60*/  IMAD.IADD R4, R5, 0x1, R45 ;  /* 0x0000000105047824 */ /* 0x000fca00078e022d */
[----:B------:R-:W0:Y:S01]  /*3c70*/  S2UR UR5, SR_CTAID.X ;  /* 0x00000000000579c3 */ /* 0x000e220000002500 */
[----:B------:R-:W-:Y:S01]  /*3c80*/  IMAD.IADD R5, R6, 0x1, R4 ;  /* 0x0000000106057824 */ /* 0x000fe200078e0204 */
[----:B------:R-:W1:Y:S03]  /*3c90*/  LDCU.64 UR6, c[0x0][0x388] ;  /* 0x00007100ff0677ac */ /* 0x000e660008000a00 */
[----:B------:R-:W-:-:S04]  /*3ca0*/  IMAD.IADD R6, R7, 0x1, R5 ;  /* 0x0000000107067824 */ /* 0x000fc800078e0205 */
[----:B------:R-:W-:-:S04]  /*3cb0*/  IMAD.IADD R7, R8, 0x1, R6 ;  /* 0x0000000108077824 */ /* 0x000fc800078e0206 */
[----:B------:R-:W-:-:S04]  /*3cc0*/  IMAD.IADD R8, R9, 0x1, R7 ;  /* 0x0000000109087824 */ /* 0x000fc800078e0207 */
[----:B------:R-:W-:Y:S01]  /*3cd0*/  IMAD.IADD R9, R10, 0x1, R8 ;  /* 0x000000010a097824 */ /* 0x000fe200078e0208 */
[----:B------:R-:W-:Y:S03]  /*3ce0*/  STS.64 [R40], R44 ;  /* 0x0000002c28007388 */ /* 0x000fe60000000a00 */
[----:B------:R-:W-:Y:S01]  /*3cf0*/  IMAD.IADD R10, R11, 0x1, R9 ;  /* 0x000000010b0a7824 */ /* 0x000fe200078e0209 */
[----:B------:R2:W-:Y:S03]  /*3d00*/  STS.64 [R40+0x8], R4 ;  /* 0x0000080428007388 */ /* 0x0005e60000000a00 */
[----:B------:R-:W-:Y:S01]  /*3d10*/  IMAD.IADD R11, R12, 0x1, R10 ;  /* 0x000000010c0b7824 */ /* 0x000fe200078e020a */
[----:B------:R3:W-:Y:S03]  /*3d20*/  STS.64 [R40+0x10], R6 ;  /* 0x0000100628007388 */ /* 0x0007e60000000a00 */
[----:B------:R-:W-:Y:S01]  /*3d30*/  IMAD.IADD R12, R13, 0x1, R11 ;  /* 0x000000010d0c7824 */ /* 0x000fe200078e020b */
[----:B------:R-:W-:Y:S03]  /*3d40*/  STS.64 [R40+0x18], R8 ;  /* 0x0000180828007388 */ /* 0x000fe60000000a00 */
[----:B------:R-:W-:Y:S01]  /*3d50*/  IMAD.IADD R13, R14, 0x1, R12 ;  /* 0x000000010e0d7824 */ /* 0x000fe200078e020c */
[----:B------:R-:W-:Y:S01]  /*3d60*/  STS.64 [R40+0x20], R10 ;  /* 0x0000200a28007388 */ /* 0x000fe20000000a00 */
[----:B--2---:R-:W0:Y:S02]  /*3d70*/  LDC R4, c[0x0][0x398] ;  /* 0x0000e600ff047b82 */ /* 0x004e240000000800 */
[----:B------:R-:W-:Y:S01]  /*3d80*/  IMAD.IADD R14, R15, 0x1, R13 ;  /* 0x000000010f0e7824 */ /* 0x000fe200078e020d */
[----:B------:R2:W-:Y:S03]  /*3d90*/  STS.64 [R40+0x28], R12 ;  /* 0x0000280c28007388 */ /* 0x0005e60000000a00 */
[----:B------:R-:W-:Y:S01]  /*3da0*/  IMAD.IADD R15, R28, 0x1, R14 ;  /* 0x000000011c0f7824 */ /* 0x000fe200078e020e */
[----:B------:R-:W4:Y:S03]  /*3db0*/  S2R R5, SR_TID.X ;  /* 0x0000000000057919 */ /* 0x000f260000002100 */
[----:B------:R-:W-:Y:S01]  /*3dc0*/  IMAD.IADD R16, R29, 0x1, R15 ;  /* 0x000000011d107824 */ /* 0x000fe200078e020f */
[----:B------:R-:W-:Y:S03]  /*3dd0*/  STS.64 [R40+0x30], R14 ;  /* 0x0000300e28007388 */ /* 0x000fe60000000a00 */
[----:B------:R-:W-:Y:S01]  /*3de0*/  IMAD.IADD R17, R30, 0x1, R16 ;  /* 0x000000011e117824 */ /* 0x000fe200078e0210 */
[----:B---3--:R-:W3:Y:S03]  /*3df0*/  S2R R6, SR_TID.X ;  /* 0x0000000000067919 */ /* 0x008ee60000002100 */
[----:B------:R-:W-:Y:S01]  /*3e00*/  IMAD.IADD R18, R31, 0x1, R17 ;  /* 0x000000011f127824 */ /* 0x000fe200078e0211 */
[----:B------:R-:W-:Y:S03]  /*3e10*/  STS.64 [R40+0x38], R16 ;  /* 0x0000381028007388 */ /* 0x000fe60000000a00 */
[----:B------:R-:W-:-:S02]  /*3e20*/  IMAD.IADD R19, R32, 0x1, R18 ;  /* 0x0000000120137824 */ /* 0x000fc400078e0212 */
[----:B0-----:R-:W-:Y:S02]  /*3e30*/  VIADD R4, R4, UR5 ;  /* 0x0000000504047c36 */ /* 0x001fe40008000000 */
[----:B------:R-:W-:Y:S01]  /*3e40*/  IMAD.IADD R20, R33, 0x1, R19 ;  /* 0x0000000121147824 */ /* 0x000fe200078e0213 */
[----:B------:R-:W-:Y:S01]  /*3e50*/  STS.64 [R40+0x40], R18 ;  /* 0x0000401228007388 */ /* 0x000fe20000000a00 */
[----:B--2---:R-:W-:Y:S02]  /*3e60*/  IMAD R12, R4, 0x2100, RZ ;  /* 0x00002100040c7824 */ /* 0x004fe400078e02ff */
[----:B------:R-:W-:-:S04]  /*3e70*/  IMAD.IADD R21, R34, 0x1, R20 ;  /* 0x0000000122157824 */ /* 0x000fc800078e0214 */
[----:B------:R-:W-:Y:S01]  /*3e80*/  IMAD.IADD R22, R35, 0x1, R21 ;  /* 0x0000000123167824 */ /* 0x000fe200078e0215 */
[----:B------:R-:W-:Y:S03]  /*3e90*/  STS.64 [R40+0x48], R20 ;  /* 0x0000481428007388 */ /* 0x000fe60000000a00 */
[----:B------:R-:W-:Y:S01]  /*3ea0*/  IMAD.IADD R23, R36, 0x1, R22 ;  /* 0x0000000124177824 */ /* 0x000fe200078e0216 */
[C---:B----4-:R-:W-:Y:S02]  /*3eb0*/  LOP3.LUT R4, R5.reuse, 0x1f, RZ, 0xc0, !PT ;  /* 0x0000001f05047812 */ /* 0x050fe400078ec0ff */
[----:B------:R-:W-:Y:S02]  /*3ec0*/  LOP3.LUT R10, R5, 0x3e0, RZ, 0xc0, !PT ;  /* 0x000003e0050a7812 */ /* 0x000fe400078ec0ff */
[----:B------:R-:W-:Y:S01]  /*3ed0*/  STS.64 [R40+0x50], R22 ;  /* 0x0000501628007388 */ /* 0x000fe20000000a00 */
[----:B------:R-:W-:-:S03]  /*3ee0*/  NOP ;  /* 0x0000000000007918 */ /* 0x000fc60000000000 */
[----:B------:R-:W-:Y:S01]  /*3ef0*/  LDS R45, [R41] ;  /* 0x00000000292d7984 */ /* 0x000fe20000000800 */
[----:B---3--:R-:W-:Y:S01]  /*3f00*/  LOP3.LUT R8, R6, 0x3e0, RZ, 0xc0, !PT ;  /* 0x000003e006087812 */ /* 0x008fe200078ec0ff */
[----:B------:R-:W-:Y:S02]  /*3f10*/  IMAD R10, R10, 0x16, R4 ;  /* 0x000000160a0a7824 */ /* 0x000fe400078e0204 */
        /* <DEDUP_REMOVED lines=20> */
[----:B------:R0:W-:Y:S04]  /*4060*/  LDS R25, [R41+0xa80] ;  /* 0x000a800029197984 */ /* 0x0001e80000000800 */
[----:B------:R2:W-:Y:S01]  /*4070*/  @!P0 STS [UR4+0x8400], R0 ;  /* 0x00840000ff008988 */ /* 0x0005e20008000804 */
[----:B------:R-:W-:Y:S01]  /*4080*/  BAR.SYNC.DEFER_BLOCKING 0x0 ;  /* 0x0000000000007b1d */ /* 0x000fe20000010000 */
[----:B0-----:R-:W-:Y:S01]  /*4090*/  LOP3.LUT R41, R6, 0x1f, RZ, 0xc0, !PT ;  /* 0x0000001f06297812 */ /* 0x001fe200078ec0ff */
[----:B------:R-:W-:Y:S01]  /*40a0*/  VIADD R6, R10, 0x60 ;  /* 0x000000600a067836 */ /* 0x000fe20000000000 */
[----:B------:R-:W-:-:S03]  /*40b0*/  IADD3 R5, P0, PT, R12, R3, RZ ;  /* 0x000000030c057210 */ /* 0x000fc60007f1e0ff */
[----:B------:R-:W-:Y:S02]  /*40c0*/  IMAD R8, R8, 0x16, R41 ;  /* 0x0000001608087824 */ /* 0x000fe400078e0229 */
[----:B--2---:R-:W-:Y:S01]  /*40d0*/  IMAD.X R0, RZ, RZ, RZ, P0 ;  /* 0x000000ffff007224 */ /* 0x004fe200000e06ff */
[----:B-1----:R-:W-:Y:S01]  /*40e0*/  LEA R4, P0, R5, UR6, 0x2 ;  /* 0x0000000605047c11 */ /* 0x002fe2000f8010ff */
[----:B------:R-:W-:-:S03]  /*40f0*/  VIADD R41, R10, 0x20 ;  /* 0x000000200a297836 */ /* 0x000fc60000000000 */
[----:B------:R-:W-:Y:S01]  /*4100*/  LEA.HI.X R5, R5, UR7, R0, 0x2, P0 ;  /* 0x0000000705057c11 */ /* 0x000fe200080f1400 */
[C---:B------:R-:W-:Y:S01]  /*4110*/  VIADD R0, R8.reuse, 0xc0 ;  /* 0x000000c008007836 */ /* 0x040fe20000000000 */
[----:B------:R-:W0:Y:S02]  /*4120*/  LDS R2, [UR4+0x8400] ;  /* 0x00840004ff027984 */ /* 0x000e240008000800 */
[-C--:B0-----:R-:W-:Y:S01]  /*4130*/  ISETP.GE.AND P6, PT, R3, R2.reuse, PT ;  /* 0x000000020300720c */ /* 0x081fe20003fc6270 */
[C---:B------:R-:W-:Y:S01]  /*4140*/  VIADD R3, R8.reuse, 0x80 ;  /* 0x0000008008037836 */ /* 0x040fe20000000000 */
[-C--:B------:R-:W-:Y:S01]  /*4150*/  ISETP.GE.AND P5, PT, R41, R2.reuse, PT ;  /* 0x000000022900720c */ /* 0x080fe20003fa6270 */
[----:B------:R-:W-:Y:S01]  /*4160*/  VIADD R41, R8, 0xa0 ;  /* 0x000000a008297836 */ /* 0x000fe20000000000 */
[-C--:B------:R-:W-:Y:S01]  /*4170*/  ISETP.GE.AND P0, PT, R6, R2.reuse, PT ;  /* 0x000000020600720c */ /* 0x080fe20003f06270 */
[C---:B------:R-:W-:Y:S01]  /*4180*/  VIADD R6, R8.reuse, 0xe0 ;  /* 0x000000e008067836 */ /* 0x040fe20000000000 */
[-C--:B------:R-:W-:Y:S01]  /*4190*/  ISETP.GE.AND P3, PT, R3, R2.reuse, PT ;  /* 0x000000020300720c */ /* 0x080fe20003f66270 */
[----:B------:R-:W-:Y:S01]  /*41a0*/  VIADD R3, R8, 0x100 ;  /* 0x0000010008037836 */ /* 0x000fe20000000000 */
[-C--:B------:R-:W-:Y:S01]  /*41b0*/  ISETP.GE.AND P2, PT, R0, R2.reuse, PT ;  /* 0x000000020000720c */ /* 0x080fe20003f46270 */
[----:B------:R-:W-:Y:S01]  /*41c0*/  VIADD R0, R10, 0x40 ;  /* 0x000000400a007836 */ /* 0x000fe20000000000 */
[-C--:B------:R-:W-:Y:S01]  /*41d0*/  ISETP.GE.AND P4, PT, R41, R2.reuse, PT ;  /* 0x000000022900720c */ /* 0x080fe20003f86270 */
[----:B------:R-:W-:Y:S01]  /*41e0*/  VIADD R41, R8, 0x120 ;  /* 0x0000012008297836 */ /* 0x000fe20000000000 */
[-C--:B------:R-:W-:Y:S01]  /*41f0*/  ISETP.GE.AND P1, PT, R6, R2.reuse, PT ;  /* 0x000000020600720c */ /* 0x080fe20003f26270 */
[----:B------:R-:W-:Y:S01]  /*4200*/  @!P6 STG.E desc[UR8][R4.64], R45 ;  /* 0x0000002d0400e986 */ /* 0x000fe2000c101908 */
[----:B------:R-:W-:Y:S01]  /*4210*/  ISETP.GE.AND P6, PT, R3, R2, PT ;  /* 0x000000020300720c */ /* 0x000fe20003fc6270 */
[----:B------:R-:W-:-:S02]  /*4220*/  VIADD R3, R10, 0x140 ;  /* 0x000001400a037836 */ /* 0x000fc40000000000 */
[----:B------:R-:W-:Y:S01]  /*4230*/  @!P5 STG.E desc[UR8][R4.64+0x80], R47 ;  /* 0x0000802f0400d986 */ /* 0x000fe2000c101908 */
[-C--:B------:R-:W-:Y:S01]  /*4240*/  ISETP.GE.AND P5, PT, R41, R2.reuse, PT ;  /* 0x000000022900720c */ /* 0x080fe20003fa6270 */
[C---:B------:R-:W-:Y:S02]  /*4250*/  VIADD R41, R10.reuse, 0x160 ;  /* 0x000001600a297836 */ /* 0x040fe40000000000 */
[----:B------:R-:W-:Y:S01]  /*4260*/  @!P0 STG.E desc[UR8][R4.64+0x180], R49 ;  /* 0x0001803104008986 */ /* 0x000fe2000c101908 */
[-C--:B------:R-:W-:Y:S01]  /*4270*/  ISETP.GE.AND P0, PT, R3, R2.reuse, PT ;  /* 0x000000020300720c */ /* 0x080fe20003f06270 */
[C---:B------:R-:W-:Y:S02]  /*4280*/  VIADD R3, R10.reuse, 0x180 ;  /* 0x000001800a037836 */ /* 0x040fe40000000000 */
[----:B------:R-:W-:Y:S01]  /*4290*/  @!P3 STG.E desc[UR8][R4.64+0x200], R51 ;  /* 0x000200330400b986 */ /* 0x000fe2000c101908 */
[----:B------:R-:W-:Y:S01]  /*42a0*/  ISETP.GE.AND P3, PT, R41, R2, PT ;  /* 0x000000022900720c */ /* 0x000fe20003f66270 */
[----:B------:R-:W-:-:S02]  /*42b0*/  VIADD R41, R10, 0x1a0 ;  /* 0x000001a00a297836 */ /* 0x000fc40000000000 */
[----:B------:R-:W-:Y:S01]  /*42c0*/  @!P2 STG.E desc[UR8][R4.64+0x300], R43 ;  /* 0x0003002b0400a986 */ /* 0x000fe2000c101908 */
[-C--:B------:R-:W-:Y:S01]  /*42d0*/  ISETP.GE.AND P2, PT, R3, R2.reuse, PT ;  /* 0x000000020300720c */ /* 0x080fe20003f46270 */
[----:B------:R-:W-:Y:S02]  /*42e0*/  VIADD R3, R8, 0x1c0 ;  /* 0x000001c008037836 */ /* 0x000fe40000000000 */
[----:B------:R-:W-:Y:S01]  /*42f0*/  @!P4 STG.E desc[UR8][R4.64+0x280], R53 ;  /* 0x000280350400c986 */ /* 0x000fe2000c101908 */
[----:B------:R-:W-:-:S03]  /*4300*/  ISETP.GE.AND P4, PT, R0, R2, PT ;  /* 0x000000020000720c */ /* 0x000fc60003f86270 */
[----:B------:R0:W-:Y:S01]  /*4310*/  @!P1 STG.E desc[UR8][R4.64+0x380], R37 ;  /* 0x0003802504009986 */ /* 0x0001e2000c101908 */
[-C--:B------:R-:W-:Y:S01]  /*4320*/  ISETP.GE.AND P1, PT, R41, R2.reuse, PT ;  /* 0x000000022900720c */ /* 0x080fe20003f26270 */
[C---:B------:R-:W-:Y:S02]  /*4330*/  VIADD R41, R8.reuse, 0x1e0 ;  /* 0x000001e008297836 */ /* 0x040fe40000000000 */
[----:B------:R-:W-:Y:S01]  /*4340*/  @!P6 STG.E desc[UR8][R4.64+0x400], R35 ;  /* 0x000400230400e986 */ /* 0x000fe2000c101908 */
[-C--:B------:R-:W-:Y:S01]  /*4350*/  ISETP.GE.AND P6, PT, R3, R2.reuse, PT ;  /* 0x000000020300720c */ /* 0x080fe20003fc6270 */
[----:B------:R-:W-:Y:S02]  /*4360*/  VIADD R3, R8, 0x200 ;  /* 0x0000020008037836 */ /* 0x000fe40000000000 */
[----:B------:R1:W-:Y:S01]  /*4370*/  @!P5 STG.E desc[UR8][R4.64+0x480], R33 ;  /* 0x000480210400d986 */ /* 0x0003e2000c101908 */
[----:B------:R-:W-:Y:S01]  /*4380*/  ISETP.GE.AND P5, PT, R41, R2, PT ;  /* 0x000000022900720c */ /* 0x000fe20003fa6270 */
[----:B------:R-:W-:-:S02]  /*4390*/  VIADD R41, R10, 0x220 ;  /* 0x000002200a297836 */ /* 0x000fc40000000000 */
[----:B------:R2:W-:Y:S01]  /*43a0*/  @!P0 STG.E desc[UR8][R4.64+0x500], R31 ;  /* 0x0005001f04008986 */ /* 0x0005e2000c101908 */
[-C--:B------:R-:W-:Y:S01]  /*43b0*/  ISETP.GE.AND P0, PT, R3, R2.reuse, PT ;  /* 0x000000020300720c */ /* 0x080fe20003f06270 */
[----:B0-----:R-:W-:Y:S02]  /*43c0*/  VIADD R37, R10, 0x240 ;  /* 0x000002400a257836 */ /* 0x001fe40000000000 */
[C---:B------:R-:W-:Y:S01]  /*43d0*/  VIADD R3, R8.reuse, 0x260 ;  /* 0x0000026008037836 */ /* 0x040fe20000000000 */
[----:B------:R2:W-:Y:S01]  /*43e0*/  @!P4 STG.E desc[UR8][R4.64+0x100], R29 ;  /* 0x0001001d0400c986 */ /* 0x0005e2000c101908 */
[-C--:B------:R-:W-:Y:S01]  /*43f0*/  ISETP.GE.AND P4, PT, R41, R2.reuse, PT ;  /* 0x000000022900720c */ /* 0x080fe20003f86270 */
[----:B-1----:R-:W-:Y:S02]  /*4400*/  VIADD R33, R8, 0x280 ;  /* 0x0000028008217836 */ /* 0x002fe40000000000 */
        /* <DEDUP_REMOVED lines=17> */
.L_x_98:
[----:B------:R-:W-:Y:S01]  /*4520*/  BSSY B1, `(.L_x_125) ;  /* 0x0000006000017945 */ /* 0x000fe20003800000 */
[----:B------:R-:W-:Y:S01]  /*4530*/  PLOP3.LUT P0, PT, P0, PT, PT, 0x8, 0x80 ;  /* 0x000000000080781c */ /* 0x000fe2000070e170 */
[----:B------:R-:W-:-:S12]  /*4540*/  IMAD.MOV.U32 R21, RZ, RZ, -0x1 ;  /* 0xffffffffff157424 */ /* 0x000fd800078e00ff */
[----:B------:R-:W-:Y:S05]  /*4550*/  WARPSYNC.COLLECTIVE R21, `(.L_x_126) ;  /* 0x0000000015087348 */ /* 0x000fea0003c00000 */
[----:B------:R-:W-:Y:S01]  /*4560*/  VOTE.ANY P0, P0 ;  /* 0x0000000000ff7806 */ /* 0x000fe20000000100 */
[----:B------:R-:W-:-:S12]  /*4570*/  ENDCOLLECTIVE ;  /* 0x000000000000791b */ /* 0x000fd80003800000 */
.L_x_126:
[----:B------:R-:W-:Y:S05]  /*4580*/  BSYNC B1 ;  /* 0x0000000000017941 */ /* 0x000fea0003800000 */
.L_x_125:
[----:B------:R-:W-:Y:S05]  /*4590*/  BRA `(.L_x_127) ;  /* 0xffffffc800787947 */ /* 0x000fea000383ffff */
.L_x_100:
[----:B------:R-:W-:Y:S01]  /*45a0*/  BSSY B1, `(.L_x_128) ;  /* 0x0000006000017945 */ /* 0x000fe20003800000 */
[----:B------:R-:W-:Y:S01]  /*45b0*/  PLOP3.LUT P0, PT, P0, PT, PT, 0x8, 0x80 ;  /* 0x000000000080781c */ /* 0x000fe2000070e170 */
[----:B------:R-:W-:-:S12]  /*45c0*/  IMAD.MOV.U32 R21, RZ, RZ, -0x1 ;  /* 0xffffffffff157424 */ /* 0x000fd800078e00ff */
[----:B------:R-:W-:Y:S05]  /*45d0*/  WARPSYNC.COLLECTIVE R21, `(.L_x_129) ;  /* 0x0000000015087348 */ /* 0x000fea0003c00000 */
[----:B------:R-:W-:Y:S01]  /*45e0*/  VOTE.ANY P0, P0 ;  /* 0x0000000000ff7806 */ /* 0x000fe20000000100 */
[----:B------:R-:W-:-:S12]  /*45f0*/  ENDCOLLECTIVE ;  /* 0x000000000000791b */ /* 0x000fd80003800000 */
.L_x_129:
[----:B------:R-:W-:Y:S05]  /*4600*/  BSYNC B1 ;  /* 0x0000000000017941 */ /* 0x000fea0003800000 */
.L_x_128:
[----:B------:R-:W-:Y:S05]  /*4610*/  BRA `(.L_x_130) ;  /* 0xffffffc800cc7947 */ /* 0x000fea000383ffff */
.L_x_102:
[----:B------:R-:W0:Y:S01]  /*4620*/  S2R R30, SR_GEMASK ;  /* 0x00000000001e7919 */ /* 0x000e220000003c00 */
[----:B------:R-:W-:Y:S01]  /*4630*/  BSSY B1, `(.L_x_131) ;  /* 0x0000006000017945 */ /* 0x000fe20003800000 */
[----:B------:R-:W-:Y:S01]  /*4640*/  PLOP3.LUT P0, PT, P0, PT, PT, 0x8, 0x80 ;  /* 0x000000000080781c */ /* 0x000fe2000070e170 */
[----:B------:R-:W-:-:S12]  /*4650*/  IMAD.MOV.U32 R21, RZ, RZ, -0x1 ;  /* 0xffffffffff157424 */ /* 0x000fd800078e00ff */
[----:B0-----:R-:W-:Y:S05]  /*4660*/  WARPSYNC.COLLECTIVE R21, `(.L_x_132) ;  /* 0x0000000015087348 */ /* 0x001fea0003c00000 */
[----:B------:R-:W-:Y:S01]  /*4670*/  VOTE.ANY R21, PT, P0 ;  /* 0x0000000000157806 */ /* 0x000fe200000e0100 */
[----:B0-----:R-:W-:Y:S06]  /*4680*/  ENDCOLLECTIVE ;  /* 0x000000000000791b */ /* 0x001fec0003800000 */
.L_x_132:
[----:B------:R-:W-:Y:S05]  /*4690*/  BSYNC B1 ;  /* 0x0000000000017941 */ /* 0x000fea0003800000 */
.L_x_131:
[----:B------:R-:W-:Y:S01]  /*46a0*/  LOP3.LUT R21, R21, 0x80000000, R30, 0xec, !PT ;  /* 0x8000000015157812 */ /* 0x000fe200078eec1e */
[----:B------:R-:W-:Y:S02]  /*46b0*/  IMAD.MOV.U32 R17, RZ, RZ, 0x1 ;  /* 0x00000001ff117424 */ /* 0x000fe400078e00ff */
[----:B------:R-:W-:Y:S02]  /*46c0*/  VIADD R41, R39, 0x2 ;  /* 0x0000000227297836 */ /* 0x000fe40000000000 */
[----:B------:R-:W-:Y:S02]  /*46d0*/  VIADD R16, R21, 0xffffffff ;  /* 0xffffffff15107836 */ /* 0x000fe40000000000 */
[C---:B------:R-:W-:Y:S02]  /*46e0*/  VIADD R43, R39.reuse, 0x4 ;  /* 0x00000004272b7836 */ /* 0x040fe40000000000 */
[----:B------:R-:W-:Y:S01]  /*46f0*/  VIADD R44, R39, 0x8 ;  /* 0x00000008272c7836 */ /* 0x000fe20000000000 */
[----:B------:R-:W-:Y:S01]  /*4700*/  LOP3.LUT R28, R21, R16, RZ, 0xc, !PT ;  /* 0x00000010151c7212 */ /* 0x000fe200078e0cff */
[----:B------:R-:W-:-:S02]  /*4710*/  IMAD.MOV.U32 R16, RZ, RZ, R27 ;  /* 0x000000ffff107224 */ /* 0x000fc400078e001b */
[----:B------:R-:W-:Y:S01]  /*4720*/  IMAD.MOV.U32 R21, RZ, RZ, -0x1 ;  /* 0xffffffffff157424 */ /* 0x000fe200078e00ff */
[----:B------:R0:W1:Y:S01]  /*4730*/  POPC R20, R28 ;  /* 0x0000001c00147309 */ /* 0x0000620000000000 */
[----:B------:R-:W-:-:S07]  /*4740*/  VIADD R45, R39, 0x10 ;  /* 0x00000010272d7836 */ /* 0x000fce0000000000 */
[----:B01----:R-:W-:Y:S05]  /*4750*/  WARPSYNC.COLLECTIVE R21, `(.L_x_133) ;  /* 0x0000000015087348 */ /* 0x003fea0003c00000 */
[----:B-1----:R1:W2:Y:S02]  /*4760*/  SHFL.DOWN P3, R22, R16, R17, R20 ;  /* 0x0800001110167389 */ /* 0x0022a40000060014 */
[----:B012---:R-:W-:Y:S05]  /*4770*/  ENDCOLLECTIVE ;  /* 0x000000000000791b */ /* 0x007fea0003800000 */
.L_x_133:
[-C--:B------:R-:W-:Y:S02]  /*4780*/  ISETP.GE.AND P0, PT, R39, R20.reuse, PT ;  /* 0x000000142700720c */ /* 0x080fe40003f06270 */
[-C--:B------:R-:W-:Y:S01]  /*4790*/  ISETP.GT.AND P2, PT, R45, R20.reuse, PT ;  /* 0x000000142d00720c */ /* 0x080fe20003f44270 */
        /* <DEDUP_REMOVED lines=8> */
.L_x_134:
        /* <DEDUP_REMOVED lines=8> */
.L_x_135:
[----:B------:R-:W-:Y:S01]  /*48a0*/  IMAD.MOV.U32 R17, RZ, RZ, 0x8 ;  /* 0x00000008ff117424 */ /* 0x000fe200078e00ff */
[----:B------:R-:W-:Y:S02]  /*48b0*/  SEL R22, R22, RZ, !P0 ;  /* 0x000000ff16167207 */ /* 0x000fe40004000000 */
[----:B------:R-:W-:-:S03]  /*48c0*/  ISETP.GT.AND P0, PT, R44, R20, PT ;  /* 0x000000142c00720c */ /* 0x000fc60003f04270 */
[----:B------:R-:W-:Y:S02]  /*48d0*/  IMAD.IADD R27, R29, 0x1, R22 ;  /* 0x000000011d1b7824 */ /* 0x000fe400078e0216 */
[----:B------:R-:W0:Y:S02]  /*48e0*/  LDC.64 R28, c[0x0][0x390] ;  /* 0x0000e400ff1c7b82 */ /* 0x000e240000000a00 */
[----:B------:R-:W-:-:S07]  /*48f0*/  IMAD.MOV.U32 R16, RZ, RZ, R27 ;  /* 0x000000ffff107224 */ /* 0x000fce00078e001b */
[----:B0-----:R-:W-:Y:S05]  /*4900*/  WARPSYNC.COLLECTIVE R21, `(.L_x_136) ;  /* 0x0000000015087348 */ /* 0x001fea0003c00000 */
[----:B------:R1:W2:Y:S02]  /*4910*/  SHFL.DOWN P3, R22, R16, R17, R20 ;  /* 0x0800001110167389 */ /* 0x0002a40000060014 */
[----:B012---:R-:W-:Y:S05]  /*4920*/  ENDCOLLECTIVE ;  /* 0x000000000000791b */ /* 0x007fea0003800000 */
.L_x_136:
[----:B------:R-:W-:Y:S01]  /*4930*/  IMAD.MOV.U32 R17, RZ, RZ, 0x10 ;  /* 0x00000010ff117424 */ /* 0x000fe200078e00ff */
[----:B------:R-:W-:Y:S02]  /*4940*/  SEL R22, R22, RZ, !P0 ;  /* 0x000000ff16167207 */ /* 0x000fe40004000000 */
[----:B------:R-:W-:-:S03]  /*4950*/  ISETP.NE.AND P0, PT, R26, 0x65, PT ;  /* 0x000000651a00780c */ /* 0x000fc60003f05270 */
[----:B------:R-:W-:-:S04]  /*4960*/  IMAD.IADD R47, R27, 0x1, R22 ;  /* 0x000000011b2f7824 */ /* 0x000fc800078e0216 */
[----:B------:R-:W-:-:S07]  /*4970*/  IMAD.MOV.U32 R16, RZ, RZ, R47 ;  /* 0x000000ffff107224 */ /* 0x000fce00078e002f */
[----:B------:R-:W-:Y:S05]  /*4980*/  WARPSYNC.COLLECTIVE R21, `(.L_x_137) ;  /* 0x0000000015087348 */ /* 0x000fea0003c00000 */
[----:B------:R0:W1:Y:S02]  /*4990*/  SHFL.DOWN P3, R22, R16, R17, R20 ;  /* 0x0800001110167389 */ /* 0x0000640000060014 */
[----:B01----:R-:W-:Y:S05]  /*49a0*/  ENDCOLLECTIVE ;  /* 0x000000000000791b */ /* 0x003fea0003800000 */
.L_x_137:
[----:B------:R-:W-:Y:S05]  /*49b0*/  WARPSYNC.COLLECTIVE R21, `(.L_x_138) ;  /* 0x0000000015087348 */ /* 0x000fea0003c00000 */
[----:B------:R-:W-:Y:S01]  /*49c0*/  VOTE.ALL P0, P0 ;  /* 0x0000000000ff7806 */ /* 0x000fe20000000000 */
[----:B------:R-:W-:-:S12]  /*49d0*/  ENDCOLLECTIVE ;  /* 0x000000000000791b */ /* 0x000fd80003800000 */
.L_x_138:
[----:B------:R-:W-:Y:S02]  /*49e0*/  IADD3 R28, P3, PT, R28, 0x100, RZ ;  /* 0x000001001c1c7810 */ /* 0x000fe40007f7e0ff */
[----:B------:R-:W-:-:S03]  /*49f0*/  SEL R22, R22, RZ, !P2 ;  /* 0x000000ff16167207 */ /* 0x000fc60005000000 */
[----:B------:R-:W-:Y:S02]  /*4a00*/  IMAD.X R3, RZ, RZ, R29, P3 ;  /* 0x000000ffff037224 */ /* 0x000fe400018e061d */
[----:B------:R-:W-:Y:S01]  /*4a10*/  IMAD.IADD R46, R47, 0x1, R22 ;  /* 0x000000012f2e7824 */ /* 0x000fe200078e0216 */
[----:B------:R-:W-:Y:S06]  /*4a20*/  BRA `(.L_x_139) ;  /* 0xffffffc800647947 */ /* 0x000fec000383ffff */
.L_x_104:
[----:B------:R-:W-:Y:S01]  /*4a30*/  BSSY B1, `(.L_x_140) ;  /* 0x0000006000017945 */ /* 0x000fe20003800000 */
[----:B------:R-:W-:Y:S01]  /*4a40*/  PLOP3.LUT P0, PT, P0, PT, PT, 0x8, 0x80 ;  /* 0x000000000080781c */ /* 0x000fe2000070e170 */
[----:B------:R-:W-:-:S12]  /*4a50*/  IMAD.MOV.U32 R21, RZ, RZ, -0x1 ;  /* 0xffffffffff157424 */ /* 0x000fd800078e00ff */
[----:B------:R-:W-:Y:S05]  /*4a60*/  WARPSYNC.COLLECTIVE R21, `(.L_x_141) ;  /* 0x0000000015087348 */ /* 0x000fea0003c00000 */
[----:B------:R-:W-:Y:S01]  /*4a70*/  VOTE.ANY P0, P0 ;  /* 0x0000000000ff7806 */ /* 0x000fe20000000100 */
[----:B------:R-:W-:-:S12]  /*4a80*/  ENDCOLLECTIVE ;  /* 0x000000000000791b */ /* 0x000fd80003800000 */
.L_x_141:
[----:B------:R-:W-:Y:S05]  /*4a90*/  BSYNC B1 ;  /* 0x0000000000017941 */ /* 0x000fea0003800000 */
.L_x_140:
[----:B------:R-:W-:Y:S05]  /*4aa0*/  BRA `(.L_x_142) ;  /* 0xffffffc800747947 */ /* 0x000fea000383ffff */
.L_x_106:
[----:B------:R-:W-:Y:S01]  /*4ab0*/  BSSY B1, `(.L_x_143) ;  /* 0x0000006000017945 */ /* 0x000fe20003800000 */
[----:B------:R-:W-:Y:S01]  /*4ac0*/  PLOP3.LUT P0, PT, P0, PT, PT, 0x8, 0x80 ;  /* 0x000000000080781c */ /* 0x000fe2000070e170 */
[----:B------:R-:W-:-:S12]  /*4ad0*/  IMAD.MOV.U32 R21, RZ, RZ, -0x1 ;  /* 0xffffffffff157424 */ /* 0x000fd800078e00ff */
[----:B------:R-:W-:Y:S05]  /*4ae0*/  WARPSYNC.COLLECTIVE R21, `(.L_x_144) ;  /* 0x0000000015087348 */ /* 0x000fea0003c00000 */
[----:B------:R-:W-:Y:S01]  /*4af0*/  VOTE.ANY P0, P0 ;  /* 0x0000000000ff7806 */ /* 0x000fe20000000100 */
[----:B------:R-:W-:-:S12]  /*4b00*/  ENDCOLLECTIVE ;  /* 0x000000000000791b */ /* 0x000fd80003800000 */
.L_x_144:
[----:B------:R-:W-:Y:S05]  /*4b10*/  BSYNC B1 ;  /* 0x0000000000017941 */ /* 0x000fea0003800000 */
.L_x_143:
[----:B------:R-:W-:Y:S05]  /*4b20*/  BRA `(.L_x_145) ;  /* 0xffffffc800c87947 */ /* 0x000fea000383ffff */
.L_x_108:
[----:B------:R-:W-:Y:S01]  /*4b30*/  BSSY B1, `(.L_x_146) ;  /* 0x0000006000017945 */ /* 0x000fe20003800000 */
[----:B------:R-:W-:Y:S01]  /*4b40*/  PLOP3.LUT P0, PT, P0, PT, PT, 0x8, 0x80 ;  /* 0x000000000080781c */ /* 0x000fe2000070e170 */
[----:B------:R-:W-:-:S12]  /*4b50*/  IMAD.MOV.U32 R21, RZ, RZ, -0x1 ;  /* 0xffffffffff157424 */ /* 0x000fd800078e00ff */
[----:B------:R-:W-:Y:S05]  /*4b60*/  WARPSYNC.COLLECTIVE R21, `(.L_x_147) ;  /* 0x0000000015087348 */ /* 0x000fea0003c00000 */
[----:B------:R-:W-:Y:S01]  /*4b70*/  VOTE.ANY R21, PT, P0 ;  /* 0x0000000000157806 */ /* 0x000fe200000e0100 */
[----:B------:R-:W-:Y:S06]  /*4b80*/  ENDCOLLECTIVE ;  /* 0x000000000000791b */ /* 0x000fec0003800000 */
.L_x_147:
[----:B------:R-:W-:Y:S05]  /*4b90*/  BSYNC B1 ;  /* 0x0000000000017941 */ /* 0x000fea0003800000 */
.L_x_146:
        /* <DEDUP_REMOVED lines=11> */
.L_x_148:
        /* <DEDUP_REMOVED lines=9> */
.L_x_149:
        /* <DEDUP_REMOVED lines=8> */
.L_x_150:
        /* <DEDUP_REMOVED lines=8> */
.L_x_151:
        /* <DEDUP_REMOVED lines=8> */
.L_x_152:
[----:B------:R-:W-:Y:S02]  /*4e60*/  SEL R22, R22, RZ, !P0 ;  /* 0x000000ff16167207 */ /* 0x000fe40004000000 */
[----:B------:R-:W-:Y:S02]  /*4e70*/  ISETP.NE.AND P0, PT, R26, 0x65, PT ;  /* 0x000000651a00780c */ /* 0x000fe40003f05270 */
[----:B------:R-:W-:-:S11]  /*4e80*/  IADD3 R46, PT, PT, R47, R22, R46 ;  /* 0x000000162f2e7210 */ /* 0x000fd60007ffe02e */
[----:B------:R-:W-:Y:S05]  /*4e90*/  WARPSYNC.COLLECTIVE R21, `(.L_x_153) ;  /* 0x0000000015087348 */ /* 0x000fea0003c00000 */
[----:B------:R-:W-:Y:S01]  /*4ea0*/  VOTE.ALL P0, P0 ;  /* 0x0000000000ff7806 */ /* 0x000fe20000000000 */
[----:B------:R-:W-:-:S12]  /*4eb0*/  ENDCOLLECTIVE ;  /* 0x000000000000791b */ /* 0x000fd80003800000 */
.L_x_153:
[----:B------:R-:W-:Y:S05]  /*4ec0*/  BRA `(.L_x_154) ;  /* 0xffffffc800607947 */ /* 0x000fea000383ffff */
.L_x_113:
[----:B------:R-:W-:Y:S01]  /*4ed0*/  BSSY B0, `(.L_x_155) ;  /* 0x0000006000007945 */ /* 0x000fe20003800000 */
[----:B------:R-:W-:Y:S01]  /*4ee0*/  PLOP3.LUT P0, PT, P0, PT, PT, 0x8, 0x80 ;  /* 0x000000000080781c */ /* 0x000fe2000070e170 */
[----:B------:R-:W-:-:S12]  /*4ef0*/  IMAD.MOV.U32 R21, RZ, RZ, -0x1 ;  /* 0xffffffffff157424 */ /* 0x000fd800078e00ff */
[----:B------:R-:W-:Y:S05]  /*4f00*/  WARPSYNC.COLLECTIVE R21, `(.L_x_156) ;  /* 0x0000000015087348 */ /* 0x000fea0003c00000 */
[----:B------:R-:W-:Y:S01]  /*4f10*/  VOTE.ANY P0, P0 ;  /* 0x0000000000ff7806 */ /* 0x000fe20000000100 */
[----:B------:R-:W-:-:S12]  /*4f20*/  ENDCOLLECTIVE ;  /* 0x000000000000791b */ /* 0x000fd80003800000 */
.L_x_156:
[----:B------:R-:W-:Y:S05]  /*4f30*/  BSYNC B0 ;  /* 0x0000000000007941 */ /* 0x000fea0003800000 */
.L_x_155:
[----:B------:R-:W-:Y:S05]  /*4f40*/  BRA `(.L_x_157) ;  /* 0xffffffe000987947 */ /* 0x000fea000383ffff */
.L_x_115:
[----:B------:R-:W-:Y:S01]  /*4f50*/  BSSY B0, `(.L_x_158) ;  /* 0x0000006000007945 */ /* 0x000fe20003800000 */
[----:B------:R-:W-:Y:S01]  /*4f60*/  PLOP3.LUT P0, PT, P0, PT, PT, 0x8, 0x80 ;  /* 0x000000000080781c */ /* 0x000fe2000070e170 */
[----:B------:R-:W-:-:S12]  /*4f70*/  IMAD.MOV.U32 R21, RZ, RZ, -0x1 ;  /* 0xffffffffff157424 */ /* 0x000fd800078e00ff */
[----:B------:R-:W-:Y:S05]  /*4f80*/  WARPSYNC.COLLECTIVE R21, `(.L_x_159) ;  /* 0x0000000015087348 */ /* 0x000fea0003c00000 */
[----:B------:R-:W-:Y:S01]  /*4f90*/  VOTE.ANY P0, P0 ;  /* 0x0000000000ff7806 */ /* 0x000fe20000000100 */
[----:B------:R-:W-:-:S12]  /*4fa0*/  ENDCOLLECTIVE ;  /* 0x000000000000791b */ /* 0x000fd80003800000 */
.L_x_159:
[----:B------:R-:W-:Y:S05]  /*4fb0*/  BSYNC B0 ;  /* 0x0000000000007941 */ /* 0x000fea0003800000 */
.L_x_158:
[----:B------:R-:W-:Y:S05]  /*4fc0*/  BRA `(.L_x_160) ;  /* 0xffffffe000ec7947 */ /* 0x000fea000383ffff */
.L_x_117:
[----:B------:R-:W0:Y:S01]  /*4fd0*/  S2R R26, SR_GEMASK ;  /* 0x00000000001a7919 */ /* 0x000e220000003c00 */
[----:B------:R-:W-:Y:S01]  /*4fe0*/  BSSY B0, `(.L_x_161) ;  /* 0x0000006000007945 */ /* 0x000fe20003800000 */
[----:B------:R-:W-:Y:S01]  /*4ff0*/  PLOP3.LUT P0, PT, P0, PT, PT, 0x8, 0x80 ;  /* 0x000000000080781c */ /* 0x000fe2000070e170 */
[----:B------:R-:W-:-:S12]  /*5000*/  IMAD.MOV.U32 R21, RZ, RZ, -0x1 ;  /* 0xffffffffff157424 */ /* 0x000fd800078e00ff */
[----:B0-----:R-:W-:Y:S05]  /*5010*/  WARPSYNC.COLLECTIVE R21, `(.L_x_162) ;  /* 0x0000000015087348 */ /* 0x001fea0003c00000 */
[----:B------:R-:W-:Y:S01]  /*5020*/  VOTE.ANY R21, PT, P0 ;  /* 0x0000000000157806 */ /* 0x000fe200000e0100 */
[----:B0-----:R-:W-:Y:S06]  /*5030*/  ENDCOLLECTIVE ;  /* 0x000000000000791b */ /* 0x001fec0003800000 */
.L_x_162:
[----:B------:R-:W-:Y:S05]  /*5040*/  BSYNC B0 ;  /* 0x0000000000007941 */ /* 0x000fea0003800000 */
.L_x_161:
[----:B------:R-:W-:Y:S01]  /*5050*/  LOP3.LUT R21, R21, 0x80000000, R26, 0xec, !PT ;  /* 0x8000000015157812 */ /* 0x000fe200078eec1a */
[----:B------:R-:W-:-:S04]  /*5060*/  IMAD.MOV.U32 R17, RZ, RZ, 0x1 ;  /* 0x00000001ff117424 */ /* 0x000fc800078e00ff */
        /* <DEDUP_REMOVED lines=8> */
.L_x_163:
[----:B------:R-:W-:Y:S01]  /*50f0*/  ISETP.GE.AND P0, PT, R38, R20, PT ;  /* 0x000000142600720c */ /* 0x000fe20003f06270 */
[----:B------:R-:W-:-:S03]  /*5100*/  IMAD.MOV.U32 R17, RZ, RZ, 0x2 ;  /* 0x00000002ff117424 */ /* 0x000fc600078e00ff */
[----:B------:R-:W-:-:S05]  /*5110*/  SEL R22, R22, RZ, !P0 ;  /* 0x000000ff16167207 */ /* 0x000fca0004000000 */
[----:B------:R-:W-:Y:S02]  /*5120*/  IMAD.IADD R43, R22, 0x1, R19 ;  /* 0x00000001162b7824 */ /* 0x000fe400078e0213 */
[----:B------:R-:W-:Y:S02]  /*5130*/  VIADD R19, R38, 0x2 ;  /* 0x0000000226137836 */ /* 0x000fe40000000000 */
[----:B------:R-:W-:-:S03]  /*5140*/  IMAD.MOV.U32 R16, RZ, RZ, R43 ;  /* 0x000000ffff107224 */ /* 0x000fc600078e002b */
[----:B------:R-:W-:Y:S01]  /*5150*/  ISETP.GT.AND P0, PT, R19, R20, PT ;  /* 0x000000141300720c */ /* 0x000fe20003f04270 */
[----:B------:R-:W-:-:S12]  /*5160*/  VIADD R19, R38, 0x4 ;  /* 0x0000000426137836 */ /* 0x000fd80000000000 */
[----:B------:R-:W-:Y:S05]  /*5170*/  WARPSYNC.COLLECTIVE R21, `(.L_x_164) ;  /* 0x0000000015087348 */ /* 0x000fea0003c00000 */
[----:B------:R0:W1:Y:S02]  /*5180*/  SHFL.DOWN P3, R22, R16, R17, R20 ;  /* 0x0800001110167389 */ /* 0x0000640000060014 */
[----:B01----:R-:W-:Y:S05]  /*5190*/  ENDCOLLECTIVE ;  /* 0x000000000000791b */ /* 0x003fea0003800000 */
.L_x_164:
[----:B------:R-:W-:Y:S01]  /*51a0*/  IMAD.MOV.U32 R17, RZ, RZ, 0x4 ;  /* 0x00000004ff117424 */ /* 0x000fe200078e00ff */
[----:B------:R-:W-:Y:S02]  /*51b0*/  SEL R22, R22, RZ, !P0 ;  /* 0x000000ff16167207 */ /* 0x000fe40004000000 */
[----:B------:R-:W-:-:S03]  /*51c0*/  ISETP.GT.AND P0, PT, R19, R20, PT ;  /* 0x000000141300720c */ /* 0x000fc60003f04270 */
[----:B------:R-:W-:Y:S02]  /*51d0*/  IMAD.IADD R45, R43, 0x1, R22 ;  /* 0x000000012b2d7824 */ /* 0x000fe400078e0216 */
[----:B------:R-:W-:Y:S02]  /*51e0*/  VIADD R43, R38, 0x8 ;  /* 0x00000008262b7836 */ /* 0x000fe40000000000 */
[----:B------:R-:W-:-:S07]  /*51f0*/  IMAD.MOV.U32 R16, RZ, RZ, R45 ;  /* 0x000000ffff107224 */ /* 0x000fce00078e002d */
[----:B------:R-:W-:Y:S05]  /*5200*/  WARPSYNC.COLLECTIVE R21, `(.L_x_165) ;  /* 0x0000000015087348 */ /* 0x000fea0003c00000 */
[----:B------:R0:W1:Y:S02]  /*5210*/  SHFL.DOWN P3, R22, R16, R17, R20 ;  /* 0x0800001110167389 */ /* 0x0000640000060014 */
[----:B01----:R-:W-:Y:S05]  /*5220*/  ENDCOLLECTIVE ;  /* 0x000000000000791b */ /* 0x003fea0003800000 */
.L_x_165:
        /* <DEDUP_REMOVED lines=9> */
.L_x_166:
[----:B------:R-:W-:Y:S01]  /*52c0*/  IMAD.MOV.U32 R17, RZ, RZ, 0x10 ;  /* 0x00000010ff117424 */ /* 0x000fe200078e00ff */
[----:B------:R-:W-:Y:S02]  /*52d0*/  SEL R22, R22, RZ, !P0 ;  /* 0x000000ff16167207 */ /* 0x000fe40004000000 */
[----:B------:R-:W-:-:S03]  /*52e0*/  ISETP.NE.AND P0, PT, R18, 0x65, PT ;  /* 0x000000651200780c */ /* 0x000fc60003f05270 */
[----:B------:R-:W-:Y:S02]  /*52f0*/  IMAD.IADD R43, R19, 0x1, R22 ;  /* 0x00000001132b7824 */ /* 0x000fe400078e0216 */
[----:B------:R-:W-:Y:S02]  /*5300*/  VIADD R19, R38, 0x10 ;  /* 0x0000001026137836 */ /* 0x000fe40000000000 */
[----:B------:R-:W-:-:S03]  /*5310*/  IMAD.MOV.U32 R16, RZ, RZ, R43 ;  /* 0x000000ffff107224 */ /* 0x000fc600078e002b */
[----:B------:R-:W-:-:S13]  /*5320*/  ISETP.GT.AND P2, PT, R19, R20, PT ;  /* 0x000000141300720c */ /* 0x000fda0003f44270 */
[----:B------:R-:W-:Y:S05]  /*5330*/  WARPSYNC.COLLECTIVE R21, `(.L_x_167) ;  /* 0x0000000015087348 */ /* 0x000fea0003c00000 */
[----:B------:R0:W1:Y:S02]  /*5340*/  SHFL.DOWN P3, R22, R16, R17, R20 ;  /* 0x0800001110167389 */ /* 0x0000640000060014 */
[----:B01----:R-:W-:Y:S05]  /*5350*/  ENDCOLLECTIVE ;  /* 0x000000000000791b */ /* 0x003fea0003800000 */
.L_x_167:
[----:B------:R-:W-:Y:S05]  /*5360*/  WARPSYNC.COLLECTIVE R21, `(.L_x_168) ;  /* 0x0000000015087348 */ /* 0x000fea0003c00000 */
[----:B------:R-:W-:Y:S01]  /*5370*/  VOTE.ALL P0, P0 ;  /* 0x0000000000ff7806 */ /* 0x000fe20000000000 */
[----:B------:R-:W-:-:S12]  /*5380*/  ENDCOLLECTIVE ;  /* 0x000000000000791b */ /* 0x000fd80003800000 */
.L_x_168:
[----:B------:R-:W-:Y:S02]  /*5390*/  IADD3 R44, P3, PT, R44, 0x100, RZ ;  /* 0x000001002c2c7810 */ /* 0x000fe40007f7e0ff */
[----:B------:R-:W-:-:S03]  /*53a0*/  SEL R22, R22, RZ, !P2 ;  /* 0x000000ff16167207 */ /* 0x000fc60005000000 */
[----:B------:R-:W-:Y:S02]  /*53b0*/  IMAD.X R45, RZ, RZ, R45, P3 ;  /* 0x000000ffff2d7224 */ /* 0x000fe400018e062d */
[----:B------:R-:W-:Y:S01]  /*53c0*/  IMAD.IADD R46, R43, 0x1, R22 ;  /* 0x000000012b2e7824 */ /* 0x000fe200078e0216 */
[----:B------:R-:W-:Y:S06]  /*53d0*/  BRA `(.L_x_169) ;  /* 0xffffffe000847947 */ /* 0x000fec000383ffff */
.L_x_119:
[----:B------:R-:W-:Y:S01]  /*53e0*/  BSSY B0, `(.L_x_170) ;  /* 0x0000006000007945 */ /* 0x000fe20003800000 */
[----:B------:R-:W-:Y:S01]  /*53f0*/  PLOP3.LUT P0, PT, P0, PT, PT, 0x8, 0x80 ;  /* 0x000000000080781c */ /* 0x000fe2000070e170 */
[----:B------:R-:W-:-:S12]  /*5400*/  IMAD.MOV.U32 R21, RZ, RZ, -0x1 ;  /* 0xffffffffff157424 */ /* 0x000fd800078e00ff */
[----:B------:R-:W-:Y:S05]  /*5410*/  WARPSYNC.COLLECTIVE R21, `(.L_x_171) ;  /* 0x0000000015087348 */ /* 0x000fea0003c00000 */
[----:B------:R-:W-:Y:S01]  /*5420*/  VOTE.ANY P0, P0 ;  /* 0x0000000000ff7806 */ /* 0x000fe20000000100 */
[----:B------:R-:W-:-:S12]  /*5430*/  ENDCOLLECTIVE ;  /* 0x000000000000791b */ /* 0x000fd80003800000 */
.L_x_171:
[----:B------:R-:W-:Y:S05]  /*5440*/  BSYNC B0 ;  /* 0x0000000000007941 */ /* 0x000fea0003800000 */
.L_x_170:
[----:B------:R-:W-:Y:S05]  /*5450*/  BRA `(.L_x_172) ;  /* 0xffffffe0008c7947 */ /* 0x000fea000383ffff */
.L_x_121:
[----:B------:R-:W-:Y:S01]  /*5460*/  BSSY B0, `(.L_x_173) ;  /* 0x0000006000007945 */ /* 0x000fe20003800000 */
[----:B------:R-:W-:Y:S01]  /*5470*/  PLOP3.LUT P0, PT, P0, PT, PT, 0x8, 0x80 ;  /* 0x000000000080781c */ /* 0x000fe2000070e170 */
[----:B------:R-:W-:-:S12]  /*5480*/  IMAD.MOV.U32 R21, RZ, RZ, -0x1 ;  /* 0xffffffffff157424 */ /* 0x000fd800078e00ff */
[----:B------:R-:W-:Y:S05]  /*5490*/  WARPSYNC.COLLECTIVE R21, `(.L_x_174) ;  /* 0x0000000015087348 */ /* 0x000fea0003c00000 */
[----:B------:R-:W-:Y:S01]  /*54a0*/  VOTE.ANY P0, P0 ;  /* 0x0000000000ff7806 */ /* 0x000fe20000000100 */
[----:B------:R-:W-:-:S12]  /*54b0*/  ENDCOLLECTIVE ;  /* 0x000000000000791b */ /* 0x000fd80003800000 */
.L_x_174:
[----:B------:R-:W-:Y:S05]  /*54c0*/  BSYNC B0 ;  /* 0x0000000000007941 */ /* 0x000fea0003800000 */
.L_x_173:
[----:B------:R-:W-:Y:S05]  /*54d0*/  BRA `(.L_x_175) ;  /* 0xffffffe000e07947 */ /* 0x000fea000383ffff */
.L_x_123:
[----:B------:R-:W-:Y:S01]  /*54e0*/  BSSY B0, `(.L_x_176) ;  /* 0x0000006000007945 */ /* 0x000fe20003800000 */
[----:B------:R-:W-:Y:S01]  /*54f0*/  PLOP3.LUT P0, PT, P0, PT, PT, 0x8, 0x80 ;  /* 0x000000000080781c */ /* 0x000fe2000070e170 */
[----:B------:R-:W-:-:S12]  /*5500*/  IMAD.MOV.U32 R21, RZ, RZ, -0x1 ;  /* 0xffffffffff157424 */ /* 0x000fd800078e00ff */
[----:B------:R-:W-:Y:S05]  /*5510*/  WARPSYNC.COLLECTIVE R21, `(.L_x_177) ;  /* 0x0000000015087348 */ /* 0x000fea0003c00000 */
[----:B------:R-:W-:Y:S01]  /*5520*/  VOTE.ANY R21, PT, P0 ;  /* 0x0000000000157806 */ /* 0x000fe200000e0100 */
[----:B------:R-:W-:Y:S06]  /*5530*/  ENDCOLLECTIVE ;  /* 0x000000000000791b */ /* 0x000fec0003800000 */
.L_x_177:
[----:B------:R-:W-:Y:S05]  /*5540*/  BSYNC B0 ;  /* 0x0000000000007941 */ /* 0x000fea0003800000 */
.L_x_176:
        /* <DEDUP_REMOVED lines=11> */
.L_x_178:
        /* <DEDUP_REMOVED lines=11> */
.L_x_179:
        /* <DEDUP_REMOVED lines=9> */
.L_x_180:
        /* <DEDUP_REMOVED lines=8> */
.L_x_181:
        /* <DEDUP_REMOVED lines=9> */
.L_x_182:
[----:B------:R-:W-:Y:S02]  /*5850*/  SEL R22, R22, RZ, !P0 ;  /* 0x000000ff16167207 */ /* 0x000fe40004000000 */
[----:B------:R-:W-:Y:S02]  /*5860*/  ISETP.NE.AND P0, PT, R18, 0x65, PT ;  /* 0x000000651200780c */ /* 0x000fe40003f05270 */
[----:B------:R-:W-:-:S11]  /*5870*/  IADD3 R46, PT, PT, R47, R22, R46 ;  /* 0x000000162f2e7210 */ /* 0x000fd60007ffe02e */
[----:B------:R-:W-:Y:S05]  /*5880*/  WARPSYNC.COLLECTIVE R21, `(.L_x_183) ;  /* 0x0000000015087348 */ /* 0x000fea0003c00000 */
[----:B------:R-:W-:Y:S01]  /*5890*/  VOTE.ALL P0, P0 ;  /* 0x0000000000ff7806 */ /* 0x000fe20000000000 */
[----:B------:R-:W-:-:S12]  /*58a0*/  ENDCOLLECTIVE ;  /* 0x000000000000791b */ /* 0x000fd80003800000 */
.L_x_183:
[----:B------:R-:W-:Y:S05]  /*58b0*/  BRA `(.L_x_184) ;  /* 0xffffffe000787947 */ /* 0x000fea000383ffff */
.L_x_185:
        /* <DEDUP_REMOVED lines=12> */
.L_x_214:


//--------------------- .text._ZN3cub18CUB_300001_SM_10006detail4scan20DeviceScanInitKernelINS0_13ScanTileStateIiLb1EEEEEvT_i --------------------------
	.section	.text._ZN3cub18CUB_300001_SM_10006detail4scan20DeviceScanInitKernelINS0_13ScanTileStateIiLb1EEEEEvT_i,"ax",@progbits
	.align	128
        .global         _ZN3cub18CUB_300001_SM_10006detail4scan20DeviceScanInitKernelINS0_13ScanTileStateIiLb1EEEEEvT_i
        .type           _ZN3cub18CUB_300001_SM_10006detail4scan20DeviceScanInitKernelINS0_13ScanTileStateIiLb1EEEEEvT_i,@function
        .size           _ZN3cub18CUB_300001_SM_10006detail4scan20DeviceScanInitKernelINS0_13ScanTileStateIiLb1EEEEEvT_i,(.L_x_215 - _ZN3cub18CUB_300001_SM_10006detail4scan20DeviceScanInitKernelINS0_13ScanTileStateIiLb1EEEEEvT_i)
        .other          _ZN3cub18CUB_300001_SM_10006detail4scan20DeviceScanInitKernelINS0_13ScanTileStateIiLb1EEEEEvT_i,@"STO_CUDA_ENTRY STV_DEFAULT"
_ZN3cub18CUB_300001_SM_10006detail4scan20DeviceScanInitKernelINS0_13ScanTileStateIiLb1EEEEEvT_i:
.text._ZN3cub18CUB_300001_SM_10006detail4scan20DeviceScanInitKernelINS0_13ScanTileStateIiLb1EEEEEvT_i:
[----:B------:R-:W-:Y:S01]  /*0000*/  LDC R1, c[0x0][0x37c] ;  /* 0x0000df00ff017b82 */ /* 0x000fe20000000800 */
[----:B------:R-:W0:Y:S07]  /*0010*/  S2R R0, SR_TID.X ;  /* 0x0000000000007919 */ /* 0x000e2e0000002100 */
[----:B------:R-:W1:Y:S01]  /*0020*/  S2UR UR6, SR_CTAID.X ;  /* 0x00000000000679c3 */ /* 0x000e620000002500 */
[----:B------:R-:W2:Y:S07]  /*0030*/  LDCU UR4, c[0x0][0x388] ;  /* 0x00007100ff0477ac */ /* 0x000eae0008000800 */
[----:B------:R-:W1:Y:S01]  /*0040*/  LDC R5, c[0x0][0x360] ;  /* 0x0000d800ff057b82 */ /* 0x000e620000000800 */
[----:B0-----:R-:W-:Y:S01]  /*0050*/  ISETP.GT.U32.AND P0, PT, R0, 0x1f, PT ;  /* 0x0000001f0000780c */ /* 0x001fe20003f04070 */
[----:B-1----:R-:W-:-:S03]  /*0060*/  IMAD R5, R5, UR6, R0 ;  /* 0x0000000605057c24 */ /* 0x002fc6000f8e0200 */
[----:B------:R-:W-:Y:S02]  /*0070*/  ISETP.NE.OR P0, PT, RZ, UR6, P0 ;  /* 0x00000006ff007c0c */ /* 0x000fe40008705670 */
[----:B--2---:R-:W-:Y:S01]  /*0080*/  ISETP.GE.AND P1, PT, R5, UR4, PT ;  /* 0x0000000405007c0c */ /* 0x004fe2000bf26270 */
[----:B------:R-:W0:-:S12]  /*0090*/  LDCU.64 UR4, c[0x0][0x358] ;  /* 0x00006b00ff0477ac */ /* 0x000e180008000a00 */
[----:B------:R-:W1:Y:S01]  /*00a0*/  @!P1 LDC.64 R2, c[0x0][0x380] ;  /* 0x0000e000ff029b82 */ /* 0x000e620000000a00 */
[----:B------:R-:W-:Y:S01]  /*00b0*/  @!P1 MOV R4, 0x63 ;  /* 0x0000006300049802 */ /* 0x000fe20000000f00 */
[----:B-1----:R-:W-:-:S04]  /*00c0*/  @!P1 IMAD.WIDE R2, R5, 0x8, R2 ;  /* 0x0000000805029825 */ /* 0x002fc800078e0202 */
[----:B------:R-:W-:-:S05]  /*00d0*/  HFMA2 R5, -RZ, RZ, 0, 0 ;  /* 0x00000000ff057431 */ /* 0x000fca00000001ff */
[----:B0-----:R0:W-:Y:S01]  /*00e0*/  @!P1 STG.E.64 desc[UR4][R2.64+0x100], R4 ;  /* 0x0001000402009986 */ /* 0x0011e2000c101b04 */
[----:B------:R-:W-:Y:S05]  /*00f0*/  @P0 EXIT ;  /* 0x000000000000094d */ /* 0x000fea0003800000 */
[----:B0-----:R-:W0:Y:S02]  /*0100*/  LDC.64 R2, c[0x0][0x380] ;  /* 0x0000e000ff027b82 */ /* 0x001e240000000a00 */
[----:B0-----:R-:W-:-:S05]  /*0110*/  IMAD.WIDE.U32 R2, R0, 0x8, R2 ;  /* 0x0000000800027825 */ /* 0x001fca00078e0002 */
[----:B------:R-:W-:Y:S01]  /*0120*/  STG.E.64 desc[UR4][R2.64], RZ ;  /* 0x000000ff02007986 */ /* 0x000fe2000c101b04 */
[----:B------:R-:W-:Y:S05]  /*0130*/  EXIT ;  /* 0x000000000000794d */ /* 0x000fea0003800000 */
.L_x_186:
        /* <DEDUP_REMOVED lines=12> */
.L_x_215:


//--------------------- .text._ZN3cub18CUB_300001_SM_10006detail11EmptyKernelIvEEvv --------------------------
	.section	.text._ZN3cub18CUB_300001_SM_10006detail11EmptyKernelIvEEvv,"ax",@progbits
	.align	128
        .global         _ZN3cub18CUB_300001_SM_10006detail11EmptyKernelIvEEvv
        .type           _ZN3cub18CUB_300001_SM_10006detail11EmptyKernelIvEEvv,@function
        .size           _ZN3cub18CUB_300001_SM_10006detail11EmptyKernelIvEEvv,(.L_x_216 - _ZN3cub18CUB_300001_SM_10006detail11EmptyKernelIvEEvv)
        .other          _ZN3cub18CUB_300001_SM_10006detail11EmptyKernelIvEEvv,@"STO_CUDA_ENTRY STV_DEFAULT"
_ZN3cub18CUB_300001_SM_10006detail11EmptyKernelIvEEvv:
.text._ZN3cub18CUB_300001_SM_10006detail11EmptyKernelIvEEvv:
[----:B------:R-:W-:Y:S01]  /*0000*/  LDC R1, c[0x0][0x37c] ;  /* 0x0000df00ff017b82 */ /* 0x000fe20000000800 */
[----:B------:R-:W-:Y:S05]  /*0010*/  EXIT ;  /* 0x000000000000794d */ /* 0x000fea0003800000 */
.L_x_187:
        /* <DEDUP_REMOVED lines=14> */
.L_x_216:


//--------------------- .text._Z4joinPiPfS_S0_S_S_S_ii --------------------------
	.section	.text._Z4joinPiPfS_S0_S_S_S_ii,"ax",@progbits
	.align	128
        .global         _Z4joinPiPfS_S0_S_S_S_ii
        .type           _Z4joinPiPfS_S0_S_S_S_ii,@function
        .size           _Z4joinPiPfS_S0_S_S_S_ii,(.L_x_217 - _Z4joinPiPfS_S0_S_S_S_ii)
        .other          _Z4joinPiPfS_S0_S_S_S_ii,@"STO_CUDA_ENTRY STV_DEFAULT"
_Z4joinPiPfS_S0_S_S_S_ii:
.text._Z4joinPiPfS_S0_S_S_S_ii:
[----:B------:R-:W-:Y:S01]  /*0000*/  LDC R1, c[0x0][0x37c] ;  /* 0x0000df00ff017b82 */ /* 0x000fe20000000800 */
[----:B------:R-:W-:Y:S05]  /*0010*/  EXIT ;  /* 0x000000000000794d */ /* 0x000fea0003800000 */
.L_x_188:
        /* <DEDUP_REMOVED lines=14> */
.L_x_217:


//--------------------- .text._Z7scatterPiPfS_S0_S_i --------------------------
	.section	.text._Z7scatterPiPfS_S0_S_i,"ax",@progbits
	.align	128
        .global         _Z7scatterPiPfS_S0_S_i
        .type           _Z7scatterPiPfS_S0_S_i,@function
        .size           _Z7scatterPiPfS_S0_S_i,(.L_x_218 - _Z7scatterPiPfS_S0_S_i)
        .other          _Z7scatterPiPfS_S0_S_i,@"STO_CUDA_ENTRY STV_DEFAULT"
_Z7scatterPiPfS_S0_S_i:
.text._Z7scatterPiPfS_S0_S_i:
[----:B------:R-:W-:Y:S01]  /*0000*/  LDC R1, c[0x0][0x37c] ;  /* 0x0000df00ff017b82 */ /* 0x000fe20000000800 */
[----:B------:R-:W0:Y:S07]  /*0010*/  S2R R3, SR_TID.X ;  /* 0x0000000000037919 */ /* 0x000e2e0000002100 */
[----:B------:R-:W0:Y:S01]  /*0020*/  S2UR UR4, SR_CTAID.X ;  /* 0x00000000000479c3 */ /* 0x000e220000002500 */
[----:B------:R-:W1:Y:S07]  /*0030*/  LDCU UR6, c[0x0][0x3a8] ;  /* 0x00007500ff0677ac */ /* 0x000e6e0008000800 */
[----:B------:R-:W0:Y:S01]  /*0040*/  LDC R0, c[0x0][0x360] ;  /* 0x0000d800ff007b82 */ /* 0x000e220000000800 */
[----:B------:R-:W2:Y:S01]  /*0050*/  LDCU UR5, c[0x0][0x370] ;  /* 0x00006e00ff0577ac */ /* 0x000ea20008000800 */
[----:B0-----:R-:W-:-:S02]  /*0060*/  IMAD R3, R0, UR4, R3 ;  /* 0x0000000400037c24 */ /* 0x001fc4000f8e0203 */
[----:B--2---:R-:W-:-:S03]  /*0070*/  IMAD R0, R0, UR5, RZ ;  /* 0x0000000500007c24 */ /* 0x004fc6000f8e02ff */
[----:B-1----:R-:W-:-:S13]  /*0080*/  ISETP.GE.AND P0, PT, R3, UR6, PT ;  /* 0x0000000603007c0c */ /* 0x002fda000bf06270 */
[----:B------:R-:W-:Y:S05]  /*0090*/  @P0 EXIT ;  /* 0x000000000000094d */ /* 0x000fea0003800000 */
[----:B------:R-:W0:Y:S01]  /*00a0*/  I2F.U32.RP R8, R0 ;  /* 0x0000000000087306 */ /* 0x000e220000209000 */
[----:B------:R-:W-:Y:S01]  /*00b0*/  IADD3 R2, PT, PT, R0, R3, RZ ;  /* 0x0000000300027210 */ /* 0x000fe20007ffe0ff */
[----:B------:R-:W1:Y:S01]  /*00c0*/  LDCU.64 UR4, c[0x0][0x358] ;  /* 0x00006b00ff0477ac */ /* 0x000e620008000a00 */
[----:B------:R-:W-:Y:S01]  /*00d0*/  IADD3 R9, PT, PT, RZ, -R0, RZ ;  /* 0x80000000ff097210 */ /* 0x000fe20007ffe0ff */
[----:B------:R-:W-:Y:S01]  /*00e0*/  BSSY.RECONVERGENT B0, `(.L_x_189) ;  /* 0x0000031000007945 */ /* 0x000fe20003800200 */
[C---:B------:R-:W-:Y:S02]  /*00f0*/  ISETP.GE.AND P0, PT, R2.reuse, UR6, PT ;  /* 0x0000000602007c0c */ /* 0x040fe4000bf06270 */
[----:B------:R-:W-:Y:S02]  /*0100*/  VIMNMX R7, PT, PT, R2, UR6, !PT ;  /* 0x0000000602077c48 */ /* 0x000fe4000ffe0100 */
[----:B------:R-:W-:Y:S02]  /*0110*/  SEL R6, RZ, 0x1, P0 ;  /* 0x00000001ff067807 */ /* 0x000fe40000000000 */
[----:B------:R-:W-:-:S02]  /*0120*/  ISETP.NE.U32.AND P2, PT, R0, RZ, PT ;  /* 0x000000ff0000720c */ /* 0x000fc40003f45070 */
[----:B------:R-:W-:Y:S01]  /*0130*/  IADD3 R7, PT, PT, R7, -R2, -R6 ;  /* 0x8000000207077210 */ /* 0x000fe20007ffe806 */
[----:B0-----:R-:W0:Y:S02]  /*0140*/  MUFU.RCP R8, R8 ;  /* 0x0000000800087308 */ /* 0x001e240000001000 */
[----:B0-----:R-:W-:-:S06]  /*0150*/  IADD3 R4, PT, PT, R8, 0xffffffe, RZ ;  /* 0x0ffffffe08047810 */ /* 0x001fcc0007ffe0ff */
[----:B------:R0:W2:Y:S02]  /*0160*/  F2I.FTZ.U32.TRUNC.NTZ R5, R4 ;  /* 0x0000000400057305 */ /* 0x0000a4000021f000 */
[----:B0-----:R-:W-:Y:S02]  /*0170*/  HFMA2 R4, -RZ, RZ, 0, 0 ;  /* 0x00000000ff047431 */ /* 0x001fe400000001ff */
[----:B--2---:R-:W-:-:S04]  /*0180*/  IMAD R9, R9, R5, RZ ;  /* 0x0000000509097224 */ /* 0x004fc800078e02ff */
[----:B------:R-:W-:-:S06]  /*0190*/  IMAD.HI.U32 R8, R5, R9, R4 ;  /* 0x0000000905087227 */ /* 0x000fcc00078e0004 */
[----:B------:R-:W-:-:S05]  /*01a0*/  IMAD.HI.U32 R5, R8, R7, RZ ;  /* 0x0000000708057227 */ /* 0x000fca00078e00ff */
[----:B------:R-:W-:-:S05]  /*01b0*/  IADD3 R2, PT, PT, -R5, RZ, RZ ;  /* 0x000000ff05027210 */ /* 0x000fca0007ffe1ff */
[----:B------:R-:W-:-:S05]  /*01c0*/  IMAD R7, R0, R2, R7 ;  /* 0x0000000200077224 */ /* 0x000fca00078e0207 */
[----:B------:R-:W-:-:S13]  /*01d0*/  ISETP.GE.U32.AND P0, PT, R7, R0, PT ;  /* 0x000000000700720c */ /* 0x000fda0003f06070 */
[----:B------:R-:W-:Y:S02]  /*01e0*/  @P0 IADD3 R7, PT, PT, -R0, R7, RZ ;  /* 0x0000000700070210 */ /* 0x000fe40007ffe1ff */
[----:B------:R-:W-:Y:S02]  /*01f0*/  @P0 IADD3 R5, PT, PT, R5, 0x1, RZ ;  /* 0x0000000105050810 */ /* 0x000fe40007ffe0ff */
[----:B------:R-:W-:-:S13]  /*0200*/  ISETP.GE.U32.AND P1, PT, R7, R0, PT ;  /* 0x000000000700720c */ /* 0x000fda0003f26070 */
[----:B------:R-:W-:Y:S02]  /*0210*/  @P1 IADD3 R5, PT, PT, R5, 0x1, RZ ;  /* 0x0000000105051810 */ /* 0x000fe40007ffe0ff */
[----:B------:R-:W-:-:S04]  /*0220*/  @!P2 LOP3.LUT R5, RZ, R0, RZ, 0x33, !PT ;  /* 0x00000000ff05a212 */ /* 0x000fc800078e33ff */
[----:B------:R-:W-:-:S04]  /*0230*/  IADD3 R2, PT, PT, R6, R5, RZ ;  /* 0x0000000506027210 */ /* 0x000fc80007ffe0ff */
[C---:B------:R-:W-:Y:S02]  /*0240*/  LOP3.LUT R4, R2.reuse, 0x3, RZ, 0xc0, !PT ;  /* 0x0000000302047812 */ /* 0x040fe400078ec0ff */
[----:B------:R-:W-:Y:S02]  /*0250*/  ISETP.GE.U32.AND P1, PT, R2, 0x3, PT ;  /* 0x000000030200780c */ /* 0x000fe40003f26070 */
[----:B------:R-:W-:-:S13]  /*0260*/  ISETP.NE.AND P0, PT, R4, 0x3, PT ;  /* 0x000000030400780c */ /* 0x000fda0003f05270 */
[----:B-1----:R-:W-:Y:S05]  /*0270*/  @!P0 BRA `(.L_x_190) ;  /* 0x00000000005c8947 */ /* 0x002fea0003800000 */
[----:B------:R-:W0:Y:S01]  /*0280*/  LDC.64 R12, c[0x0][0x3a0] ;  /* 0x0000e800ff0c7b82 */ /* 0x000e220000000a00 */
[----:B------:R-:W-:-:S04]  /*0290*/  IADD3 R2, PT, PT, R2, 0x1, RZ ;  /* 0x0000000102027810 */ /* 0x000fc80007ffe0ff */
[----:B------:R-:W-:-:S03]  /*02a0*/  LOP3.LUT R2, R2, 0x3, RZ, 0xc0, !PT ;  /* 0x0000000302027812 */ /* 0x000fc600078ec0ff */
[----:B------:R-:W1:Y:S01]  /*02b0*/  LDC.64 R10, c[0x0][0x380] ;  /* 0x0000e000ff0a7b82 */ /* 0x000e620000000a00 */
[----:B------:R-:W-:-:S07]  /*02c0*/  IADD3 R2, PT, PT, -R2, RZ, RZ ;  /* 0x000000ff02027210 */ /* 0x000fce0007ffe1ff */
[----:B------:R-:W2:Y:S08]  /*02d0*/  LDC.64 R8, c[0x0][0x388] ;  /* 0x0000e200ff087b82 */ /* 0x000eb00000000a00 */
[----:B------:R-:W3:Y:S08]  /*02e0*/  LDC.64 R6, c[0x0][0x390] ;  /* 0x0000e400ff067b82 */ /* 0x000ef00000000a00 */
[----:B------:R-:W4:Y:S02]  /*02f0*/  LDC.64 R4, c[0x0][0x398] ;  /* 0x0000e600ff047b82 */ /* 0x000f240000000a00 */
.L_x_191:
[----:B0-----:R-:W-:-:S04]  /*0300*/  IMAD.WIDE R16, R3, 0x4, R12 ;  /* 0x0000000403107825 */ /* 0x001fc800078e020c */
[C---:B-1----:R-:W-:Y:S01]  /*0310*/  IMAD.WIDE R18, R3.reuse, 0x4, R10 ;  /* 0x0000000403127825 */ /* 0x042fe200078e020a */
[----:B------:R-:W3:Y:S05]  /*0320*/  LDG.E R21, desc[UR4][R16.64] ;  /* 0x0000000410157981 */ /* 0x000eea000c1e1900 */
[----:B------:R-:W5:Y:S01]  /*0330*/  LDG.E R19, desc[UR4][R18.64] ;  /* 0x0000000412137981 */ /* 0x000f62000c1e1900 */
[----:B--2---:R-:W-:-:S04]  /*0340*/  IMAD.WIDE R14, R3, 0x4, R8 ;  /* 0x00000004030e7825 */ /* 0x004fc800078e0208 */
[----:B---3--:R-:W-:-:S05]  /*0350*/  IMAD.WIDE R20, R21, 0x4, R6 ;  /* 0x0000000415147825 */ /* 0x008fca00078e0206 */
[----:B-----5:R0:W-:Y:S04]  /*0360*/  STG.E desc[UR4][R20.64], R19 ;  /* 0x0000001314007986 */ /* 0x0201e8000c101904 */
[----:B------:R-:W4:Y:S04]  /*0370*/  LDG.E R23, desc[UR4][R16.64] ;  /* 0x0000000410177981 */ /* 0x000f28000c1e1900 */
[----:B------:R-:W2:Y:S01]  /*0380*/  LDG.E R15, desc[UR4][R14.64] ;  /* 0x000000040e0f7981 */ /* 0x000ea2000c1e1900 */
[----:B------:R-:W-:Y:S02]  /*0390*/  IADD3 R2, PT, PT, R2, 0x1, RZ ;  /* 0x0000000102027810 */ /* 0x000fe40007ffe0ff */
[----:B------:R-:W-:-:S02]  /*03a0*/  IADD3 R3, PT, PT, R0, R3, RZ ;  /* 0x0000000300037210 */ /* 0x000fc40007ffe0ff */
[----:B------:R-:W-:Y:S01]  /*03b0*/  ISETP.NE.AND P0, PT, R2, RZ, PT ;  /* 0x000000ff0200720c */ /* 0x000fe20003f05270 */
[----:B----4-:R-:W-:-:S05]  /*03c0*/  IMAD.WIDE R22, R23, 0x4, R4 ;  /* 0x0000000417167825 */ /* 0x010fca00078e0204 */
[----:B--2---:R0:W-:Y:S07]  /*03d0*/  STG.E desc[UR4][R22.64], R15 ;  /* 0x0000000f16007986 */ /* 0x0041ee000c101904 */
[----:B------:R-:W-:Y:S05]  /*03e0*/  @P0 BRA `(.L_x_191) ;  /* 0xfffffffc00c40947 */ /* 0x000fea000383ffff */
.L_x_190:
[----:B------:R-:W-:Y:S05]  /*03f0*/  BSYNC.RECONVERGENT B0 ;  /* 0x0000000000007941 */ /* 0x000fea0003800200 */
.L_x_189:
[----:B------:R-:W-:Y:S05]  /*0400*/  @!P1 EXIT ;  /* 0x000000000000994d */ /* 0x000fea0003800000 */
.L_x_192:
[----:B-1----:R-:W1:Y:S08]  /*0410*/  LDC.64 R12, c[0x0][0x3a0] ;  /* 0x0000e800ff0c7b82 */ /* 0x002e700000000a00 */
[----:B------:R-:W2:Y:S08]  /*0420*/  LDC.64 R10, c[0x0][0x380] ;  /* 0x0000e000ff0a7b82 */ /* 0x000eb00000000a00 */
[----:B------:R-:W3:Y:S01]  /*0430*/  LDC.64 R4, c[0x0][0x390] ;  /* 0x0000e400ff047b82 */ /* 0x000ee20000000a00 */
[----:B-1----:R-:W-:-:S07]  /*0440*/  IMAD.WIDE R12, R3, 0x4, R12 ;  /* 0x00000004030c7825 */ /* 0x002fce00078e020c */
[----:B------:R-:W1:Y:S01]  /*0450*/  LDC.64 R8, c[0x0][0x388] ;  /* 0x0000e200ff087b82 */ /* 0x000e620000000a00 */
[----:B------:R-:W3:Y:S01]  /*0460*/  LDG.E R17, desc[UR4][R12.64] ;  /* 0x000000040c117981 */ /* 0x000ee2000c1e1900 */
[----:B--2---:R-:W-:-:S06]  /*0470*/  IMAD.WIDE R10, R3, 0x4, R10 ;  /* 0x00000004030a7825 */ /* 0x004fcc00078e020a */
[----:B------:R-:W2:Y:S01]  /*0480*/  LDC.64 R6, c[0x0][0x398] ;  /* 0x0000e600ff067b82 */ /* 0x000ea20000000a00 */
[----:B0-----:R-:W4:Y:S01]  /*0490*/  LDG.E R23, desc[UR4][R10.64] ;  /* 0x000000040a177981 */ /* 0x001f22000c1e1900 */
[----:B-1----:R-:W-:-:S04]  /*04a0*/  IMAD.WIDE R8, R3, 0x4, R8 ;  /* 0x0000000403087825 */ /* 0x002fc800078e0208 */
[----:B---3--:R-:W-:-:S05]  /*04b0*/  IMAD.WIDE R16, R17, 0x4, R4 ;  /* 0x0000000411107825 */ /* 0x008fca00078e0204 */
[----:B----4-:R0:W-:Y:S04]  /*04c0*/  STG.E desc[UR4][R16.64], R23 ;  /* 0x0000001710007986 */ /* 0x0101e8000c101904 */
[----:B------:R-:W2:Y:S04]  /*04d0*/  LDG.E R19, desc[UR4][R12.64] ;  /* 0x000000040c137981 */ /* 0x000ea8000c1e1900 */
[----:B------:R-:W3:Y:S01]  /*04e0*/  LDG.E R25, desc[UR4][R8.64] ;  /* 0x0000000408197981 */ /* 0x000ee2000c1e1900 */
[----:B------:R-:W-:-:S04]  /*04f0*/  IMAD.WIDE R14, R0, 0x4, R12 ;  /* 0x00000004000e7825 */ /* 0x000fc800078e020c */
[----:B------:R-:W-:-:S04]  /*0500*/  IMAD.WIDE R10, R0, 0x4, R10 ;  /* 0x00000004000a7825 */ /* 0x000fc800078e020a */
[----:B--2---:R-:W-:-:S05]  /*0510*/  IMAD.WIDE R18, R19, 0x4, R6 ;  /* 0x0000000413127825 */ /* 0x004fca00078e0206 */
[----:B---3--:R1:W-:Y:S04]  /*0520*/  STG.E desc[UR4][R18.64], R25 ;  /* 0x0000001912007986 */ /* 0x0083e8000c101904 */
[----:B------:R-:W2:Y:S04]  /*0530*/  LDG.E R21, desc[UR4][R14.64] ;  /* 0x000000040e157981 */ /* 0x000ea8000c1e1900 */
[----:B------:R-:W3:Y:S01]  /*0540*/  LDG.E R27, desc[UR4][R10.64] ;  /* 0x000000040a1b7981 */ /* 0x000ee2000c1e1900 */
[----:B0-----:R-:W-:-:S04]  /*0550*/  IMAD.WIDE R16, R0, 0x4, R8 ;  /* 0x0000000400107825 */ /* 0x001fc800078e0208 */
[----:B--2---:R-:W-:-:S05]  /*0560*/  IMAD.WIDE R20, R21, 0x4, R4 ;  /* 0x0000000415147825 */ /* 0x004fca00078e0204 */
[----:B---3--:R0:W-:Y:S04]  /*0570*/  STG.E desc[UR4][R20.64], R27 ;  /* 0x0000001b14007986 */ /* 0x0081e8000c101904 */
[----:B------:R-:W2:Y:S04]  /*0580*/  LDG.E R23, desc[UR4][R14.64] ;  /* 0x000000040e177981 */ /* 0x000ea8000c1e1900 */
[----:B------:R-:W3:Y:S01]  /*0590*/  LDG.E R29, desc[UR4][R16.64] ;  /* 0x00000004101d7981 */ /* 0x000ee2000c1e1900 */
[----:B------:R-:W-:-:S04]  /*05a0*/  IMAD.WIDE R12, R0, 0x4, R14 ;  /* 0x00000004000c7825 */ /* 0x000fc800078e020e */
[----:B------:R-:W-:-:S04]  /*05b0*/  IMAD.WIDE R8, R0, 0x4, R10 ;  /* 0x0000000400087825 */ /* 0x000fc800078e020a */
[----:B--2---:R-:W-:-:S05]  /*05c0*/  IMAD.WIDE R22, R23, 0x4, R6 ;  /* 0x0000000417167825 */ /* 0x004fca00078e0206 */
[----:B---3--:R2:W-:Y:S04]  /*05d0*/  STG.E desc[UR4][R22.64], R29 ;  /* 0x0000001d16007986 */ /* 0x0085e8000c101904 */
[----:B-1----:R-:W3:Y:S04]  /*05e0*/  LDG.E R19, desc[UR4][R12.64] ;  /* 0x000000040c137981 */ /* 0x002ee8000c1e1900 */
[----:B------:R-:W4:Y:S01]  /*05f0*/  LDG.E R25, desc[UR4][R8.64] ;  /* 0x0000000408197981 */ /* 0x000f22000c1e1900 */
[----:B------:R-:W-:-:S04]  /*0600*/  IMAD.WIDE R10, R0, 0x4, R16 ;  /* 0x00000004000a7825 */ /* 0x000fc800078e0210 */
[----:B---3--:R-:W-:-:S05]  /*0610*/  IMAD.WIDE R18, R19, 0x4, R4 ;  /* 0x0000000413127825 */ /* 0x008fca00078e0204 */
[----:B----4-:R1:W-:Y:S04]  /*0620*/  STG.E desc[UR4][R18.64], R25 ;  /* 0x0000001912007986 */ /* 0x0103e8000c101904 */
[----:B------:R-:W3:Y:S04]  /*0630*/  LDG.E R15, desc[UR4][R12.64] ;  /* 0x000000040c0f7981 */ /* 0x000ee8000c1e1900 */
[----:B0-----:R-:W4:Y:S01]  /*0640*/  LDG.E R27, desc[UR4][R10.64] ;  /* 0x000000040a1b7981 */ /* 0x001f22000c1e1900 */
[----:B------:R-:W-:-:S04]  /*0650*/  IMAD.WIDE R20, R0, 0x4, R12 ;  /* 0x0000000400147825 */ /* 0x000fc800078e020c */
[----:B------:R-:W-:-:S04]  /*0660*/  IMAD.WIDE R16, R0, 0x4, R8 ;  /* 0x0000000400107825 */ /* 0x000fc800078e0208 */
[----:B---3--:R-:W-:-:S05]  /*0670*/  IMAD.WIDE R14, R15, 0x4, R6 ;  /* 0x000000040f0e7825 */ /* 0x008fca00078e0206 */
[----:B----4-:R1:W-:Y:S04]  /*0680*/  STG.E desc[UR4][R14.64], R27 ;  /* 0x0000001b0e007986 */ /* 0x0103e8000c101904 */
[----:B--2---:R-:W2:Y:S04]  /*0690*/  LDG.E R23, desc[UR4][R20.64] ;  /* 0x0000000414177981 */ /* 0x004ea8000c1e1900 */
[----:B------:R-:W3:Y:S01]  /*06a0*/  LDG.E R17, desc[UR4][R16.64] ;  /* 0x0000000410117981 */ /* 0x000ee2000c1e1900 */
[----:B------:R-:W-:-:S04]  /*06b0*/  IMAD.WIDE R8, R0, 0x4, R10 ;  /* 0x0000000400087825 */ /* 0x000fc800078e020a */
[----:B--2---:R-:W-:-:S05]  /*06c0*/  IMAD.WIDE R4, R23, 0x4, R4 ;  /* 0x0000000417047825 */ /* 0x004fca00078e0204 */
[----:B---3--:R1:W-:Y:S04]  /*06d0*/  STG.E desc[UR4][R4.64], R17 ;  /* 0x0000001104007986 */ /* 0x0083e8000c101904 */
[----:B------:R-:W2:Y:S04]  /*06e0*/  LDG.E R13, desc[UR4][R20.64] ;  /* 0x00000004140d7981 */ /* 0x000ea8000c1e1900 */
[----:B------:R-:W3:Y:S01]  /*06f0*/  LDG.E R9, desc[UR4][R8.64] ;  /* 0x0000000408097981 */ /* 0x000ee2000c1e1900 */
[----:B------:R-:W-:-:S04]  /*0700*/  LEA R3, R0, R3, 0x2 ;  /* 0x0000000300037211 */ /* 0x000fc800078e10ff */
[----:B------:R-:W-:Y:S01]  /*0710*/  ISETP.GE.AND P0, PT, R3, UR6, PT ;  /* 0x0000000603007c0c */ /* 0x000fe2000bf06270 */
[----:B--2---:R-:W-:-:S05]  /*0720*/  IMAD.WIDE R6, R13, 0x4, R6 ;  /* 0x000000040d067825 */ /* 0x004fca00078e0206 */
[----:B---3--:R1:W-:Y:S07]  /*0730*/  STG.E desc[UR4][R6.64], R9 ;  /* 0x0000000906007986 */ /* 0x0083ee000c101904 */
[----:B------:R-:W-:Y:S05]  /*0740*/  @!P0 BRA `(.L_x_192) ;  /* 0xfffffffc00308947 */ /* 0x000fea000383ffff */
[----:B------:R-:W-:Y:S05]  /*0750*/  EXIT ;  /* 0x000000000000794d */ /* 0x000fea0003800000 */
.L_x_193:
        /* <DEDUP_REMOVED lines=10> */
.L_x_218:


//--------------------- .text._Z11getStartPosPiS_i --------------------------
	.section	.text._Z11getStartPosPiS_i,"ax",@progbits
	.align	128
        .global         _Z11getStartPosPiS_i
        .type           _Z11getStartPosPiS_i,@function
        .size           _Z11getStartPosPiS_i,(.L_x_219 - _Z11getStartPosPiS_i)
        .other          _Z11getStartPosPiS_i,@"STO_CUDA_ENTRY STV_DEFAULT"
_Z11getStartPosPiS_i:
.text._Z11getStartPosPiS_i:
[----:B------:R-:W-:Y:S01]  /*0000*/  LDC R1, c[0x0][0x37c] ;  /* 0x0000df00ff017b82 */ /* 0x000fe20000000800 */
[----:B------:R-:W0:Y:S07]  /*0010*/  S2R R7, SR_TID.X ;  /* 0x0000000000077919 */ /* 0x000e2e0000002100 */
[----:B------:R-:W0:Y:S08]  /*0020*/  S2UR UR4, SR_CTAID.X ;  /* 0x00000000000479c3 */ /* 0x000e300000002500 */
[----:B------:R-:W0:Y:S02]  /*0030*/  LDC R0, c[0x0][0x360] ;  /* 0x0000d800ff007b82 */ /* 0x000e240000000800 */
[----:B0-----:R-:W-:-:S05]  /*0040*/  IMAD R7, R0, UR4, R7 ;  /* 0x0000000400077c24 */ /* 0x001fca000f8e0207 */
[----:B------:R-:W-:-:S13]  /*0050*/  ISETP.GT.AND P0, PT, R7, 0x3f, PT ;  /* 0x0000003f0700780c */ /* 0x000fda0003f04270 */
[----:B------:R-:W-:Y:S05]  /*0060*/  @P0 EXIT ;  /* 0x000000000000094d */ /* 0x000fea0003800000 */
[----:B------:R-:W0:Y:S01]  /*0070*/  LDCU UR6, c[0x0][0x370] ;  /* 0x00006e00ff0677ac */ /* 0x000e220008000800 */
[----:B------:R-:W1:Y:S01]  /*0080*/  LDC.64 R2, c[0x0][0x380] ;  /* 0x0000e000ff027b82 */ /* 0x000e620000000a00 */
[----:B------:R-:W2:Y:S01]  /*0090*/  LDCU.64 UR4, c[0x0][0x358] ;  /* 0x00006b00ff0477ac */ /* 0x000ea20008000a00 */
[----:B0-----:R-:W-:-:S04]  /*00a0*/  IMAD R0, R0, UR6, RZ ;  /* 0x0000000600007c24 */ /* 0x001fc8000f8e02ff */
[----:B------:R-:W-:-:S04]  /*00b0*/  IMAD R5, R7, R0, RZ ;  /* 0x0000000007057224 */ /* 0x000fc800078e02ff */
[----:B-1----:R-:W-:Y:S02]  /*00c0*/  IMAD.WIDE R2, R5, 0x4, R2 ;  /* 0x0000000405027825 */ /* 0x002fe400078e0202 */
[----:B------:R-:W0:Y:S04]  /*00d0*/  LDC.64 R4, c[0x0][0x388] ;  /* 0x0000e200ff047b82 */ /* 0x000e280000000a00 */
[----:B--2---:R-:W2:Y:S01]  /*00e0*/  LDG.E R3, desc[UR4][R2.64] ;  /* 0x0000000402037981 */ /* 0x004ea2000c1e1900 */
[----:B0-----:R-:W-:-:S05]  /*00f0*/  IMAD.WIDE R4, R7, 0x4, R4 ;  /* 0x0000000407047825 */ /* 0x001fca00078e0204 */
[----:B--2---:R-:W-:Y:S01]  /*0100*/  STG.E desc[UR4][R4.64], R3 ;  /* 0x0000000304007986 */ /* 0x004fe2000c101904 */
[----:B------:R-:W-:Y:S05]  /*0110*/  EXIT ;  /* 0x000000000000794d */ /* 0x000fea0003800000 */
.L_x_194:
        /* <DEDUP_REMOVED lines=14> */
.L_x_219:


//--------------------- .text._Z10write_HistPiS_S_i --------------------------
	.section	.text._Z10write_HistPiS_S_i,"ax",@progbits
	.align	128
        .global         _Z10write_HistPiS_S_i
        .type           _Z10write_HistPiS_S_i,@function
        .size           _Z10write_HistPiS_S_i,(.L_x_220 - _Z10write_HistPiS_S_i)
        .other          _Z10write_HistPiS_S_i,@"STO_CUDA_ENTRY STV_DEFAULT"
_Z10write_HistPiS_S_i:
.text._Z10write_HistPiS_S_i:
[----:B------:R-:W-:Y:S01]  /*0000*/  LDC R1, c[0x0][0x37c] ;  /* 0x0000df00ff017b82 */ /* 0x000fe20000000800 */
[----:B------:R-:W0:Y:S07]  /*0010*/  S2R R0, SR_TID.X ;  /* 0x0000000000007919 */ /* 0x000e2e0000002100 */
[----:B------:R-:W1:Y:S01]  /*0020*/  S2UR UR5, SR_CgaCtaId ;  /* 0x00000000000579c3 */ /* 0x000e620000008800 */
[----:B------:R-:W-:Y:S01]  /*0030*/  UMOV UR4, 0x400 ;  /* 0x0000040000047882 */ /* 0x000fe20000000000 */
[----:B------:R-:W2:Y:S06]  /*0040*/  LDCU.64 UR6, c[0x0][0x358] ;  /* 0x00006b00ff0677ac */ /* 0x000eac0008000a00 */
[----:B------:R-:W3:Y:S08]  /*0050*/  S2UR UR8, SR_CTAID.X ;  /* 0x00000000000879c3 */ /* 0x000ef00000002500 */
[----:B------:R-:W3:Y:S01]  /*0060*/  LDC R3, c[0x0][0x360] ;  /* 0x0000d800ff037b82 */ /* 0x000ee20000000800 */
[----:B------:R-:W4:Y:S01]  /*0070*/  LDCU UR9, c[0x0][0x370] ;  /* 0x00006e00ff0977ac */ /* 0x000f220008000800 */
[----:B-1----:R-:W-:-:S03]  /*0080*/  ULEA UR4, UR5, UR4, 0x18 ;  /* 0x0000000405047291 */ /* 0x002fc6000f8ec0ff */
[----:B------:R-:W-:-:S03]  /*0090*/  UMOV UR5, 0x20 ;  /* 0x0000002000057882 */ /* 0x000fc60000000000 */
[----:B0-----:R-:W-:Y:S01]  /*00a0*/  LEA R20, R0, UR4, 0x8 ;  /* 0x0000000400147c11 */ /* 0x001fe2000f8e40ff */
[C---:B---3--:R-:W-:Y:S02]  /*00b0*/  IMAD R2, R3.reuse, UR8, R0 ;  /* 0x0000000803027c24 */ /* 0x048fe4000f8e0200 */
[----:B----4-:R-:W-:-:S03]  /*00c0*/  IMAD R3, R3, UR9, RZ ;  /* 0x0000000903037c24 */ /* 0x010fc6000f8e02ff */
[----:B--2---:R-:W-:-:S07]  /*00d0*/  MOV R21, R2 ;  /* 0x0000000200157202 */ /* 0x004fce0000000f00 */
.L_x_195:
[----:B0-----:R-:W0:Y:S02]  /*00e0*/  LDC.64 R24, c[0x0][0x388] ;  /* 0x0000e200ff187b82 */ /* 0x001e240000000a00 */
[----:B0-----:R-:W-:-:S05]  /*00f0*/  IMAD.WIDE R24, R21, 0x4, R24 ;  /* 0x0000000415187825 */ /* 0x001fca00078e0218 */
[----:B------:R-:W2:Y:S01]  /*0100*/  LDG.E R4, desc[UR6][R24.64] ;  /* 0x0000000618047981 */ /* 0x000ea2000c1e1900 */
[----:B------:R-:W-:-:S05]  /*0110*/  IMAD.WIDE R14, R3, 0x4, R24 ;  /* 0x00000004030e7825 */ /* 0x000fca00078e0218 */
[----:B------:R0:W2:Y:S01]  /*0120*/  LDG.E R5, desc[UR6][R14.64] ;  /* 0x000000060e057981 */ /* 0x0000a2000c1e1900 */
[----:B------:R-:W-:-:S04]  /*0130*/  IMAD.WIDE R6, R3, 0x4, R14 ;  /* 0x0000000403067825 */ /* 0x000fc800078e020e */
[C---:B------:R-:W-:Y:S02]  /*0140*/  IMAD.WIDE R22, R3.reuse, 0x4, R6 ;  /* 0x0000000403167825 */ /* 0x040fe400078e0206 */
[----:B------:R-:W2:Y:S02]  /*0150*/  LDG.E R6, desc[UR6][R6.64] ;  /* 0x0000000606067981 */ /* 0x000ea4000c1e1900 */
[----:B------:R-:W-:-:S04]  /*0160*/  IMAD.WIDE R8, R3, 0x4, R22 ;  /* 0x0000000403087825 */ /* 0x000fc800078e0216 */
[C---:B------:R-:W-:Y:S01]  /*0170*/  IMAD.WIDE R16, R3.reuse, 0x4, R8 ;  /* 0x0000000403107825 */ /* 0x040fe200078e0208 */
[----:B------:R1:W2:Y:S04]  /*0180*/  LDG.E R7, desc[UR6][R22.64] ;  /* 0x0000000616077981 */ /* 0x0002a8000c1e1900 */
[----:B------:R-:W3:Y:S01]  /*0190*/  LDG.E R8, desc[UR6][R8.64] ;  /* 0x0000000608087981 */ /* 0x000ee2000c1e1900 */
[----:B------:R-:W-:-:S04]  /*01a0*/  IMAD.WIDE R10, R3, 0x4, R16 ;  /* 0x00000004030a7825 */ /* 0x000fc800078e0210 */
[C---:B------:R-:W-:Y:S02]  /*01b0*/  IMAD.WIDE R18, R3.reuse, 0x4, R10 ;  /* 0x0000000403127825 */ /* 0x040fe400078e020a */
[----:B------:R-:W3:Y:S02]  /*01c0*/  LDG.E R10, desc[UR6][R10.64] ;  /* 0x000000060a0a7981 */ /* 0x000ee4000c1e1900 */
[C---:B------:R-:W-:Y:S02]  /*01d0*/  IMAD.WIDE R12, R3.reuse, 0x4, R18 ;  /* 0x00000004030c7825 */ /* 0x040fe400078e0212 */
[----:B------:R-:W3:Y:S02]  /*01e0*/  LDG.E R9, desc[UR6][R16.64] ;  /* 0x0000000610097981 */ /* 0x000ee4000c1e1900 */
[C---:B------:R-:W-:Y:S02]  /*01f0*/  IMAD.WIDE R26, R3.reuse, 0x4, R12 ;  /* 0x00000004031a7825 */ /* 0x040fe400078e020c */
[----:B------:R-:W3:Y:S04]  /*0200*/  LDG.E R11, desc[UR6][R18.64] ;  /* 0x00000006120b7981 */ /* 0x000ee8000c1e1900 */
[----:B------:R-:W4:Y:S01]  /*0210*/  LDG.E R12, desc[UR6][R12.64] ;  /* 0x000000060c0c7981 */ /* 0x000f22000c1e1900 */
[----:B0-----:R-:W-:-:S04]  /*0220*/  IMAD.WIDE R14, R3, 0x4, R26 ;  /* 0x00000004030e7825 */ /* 0x001fc800078e021a */
[C---:B-1----:R-:W-:Y:S02]  /*0230*/  IMAD.WIDE R22, R3.reuse, 0x4, R14 ;  /* 0x0000000403167825 */ /* 0x042fe400078e020e */
[----:B------:R-:W4:Y:S02]  /*0240*/  LDG.E R14, desc[UR6][R14.64] ;  /* 0x000000060e0e7981 */ /* 0x000f24000c1e1900 */
[C---:B------:R-:W-:Y:S02]  /*0250*/  IMAD.WIDE R28, R3.reuse, 0x4, R22 ;  /* 0x00000004031c7825 */ /* 0x040fe400078e0216 */
[----:B------:R0:W4:Y:S04]  /*0260*/  LDG.E R13, desc[UR6][R26.64] ;  /* 0x000000061a0d7981 */ /* 0x000128000c1e1900 */
[----:B------:R-:W5:Y:S01]  /*0270*/  LDG.E R16, desc[UR6][R28.64] ;  /* 0x000000061c107981 */ /* 0x000f62000c1e1900 */
[----:B------:R-:W-:-:S03]  /*0280*/  IMAD.WIDE R24, R3, 0x4, R28 ;  /* 0x0000000403187825 */ /* 0x000fc600078e021c */
[----:B------:R1:W4:Y:S01]  /*0290*/  LDG.E R15, desc[UR6][R22.64] ;  /* 0x00000006160f7981 */ /* 0x000322000c1e1900 */
[----:B0-----:R-:W-:-:S03]  /*02a0*/  IMAD.WIDE R26, R3, 0x4, R24 ;  /* 0x00000004031a7825 */ /* 0x001fc600078e0218 */
[----:B------:R-:W5:Y:S04]  /*02b0*/  LDG.E R17, desc[UR6][R24.64] ;  /* 0x0000000618117981 */ /* 0x000f68000c1e1900 */
[----:B------:R-:W5:Y:S01]  /*02c0*/  LDG.E R18, desc[UR6][R26.64] ;  /* 0x000000061a127981 */ /* 0x000f62000c1e1900 */
[----:B-1----:R-:W-:-:S05]  /*02d0*/  IMAD.WIDE R22, R3, 0x4, R26 ;  /* 0x0000000403167825 */ /* 0x002fca00078e021a */
[----:B------:R-:W5:Y:S01]  /*02e0*/  LDG.E R19, desc[UR6][R22.64] ;  /* 0x0000000616137981 */ /* 0x000f62000c1e1900 */
[----:B------:R-:W-:-:S03]  /*02f0*/  LEA R21, R3, R21, 0x4 ;  /* 0x0000001503157211 */ /* 0x000fc600078e20ff */
[----:B--2---:R0:W-:Y:S04]  /*0300*/  STS.128 [R20+UR5+-0x20], R4 ;  /* 0xffffe00414007988 */ /* 0x0041e80008000c05 */
[----:B---3--:R0:W-:Y:S04]  /*0310*/  STS.128 [R20+UR5+-0x10], R8 ;  /* 0xfffff00814007988 */ /* 0x0081e80008000c05 */
[----:B----4-:R0:W-:Y:S04]  /*0320*/  STS.128 [R20+UR5], R12 ;  /* 0x0000000c14007988 */ /* 0x0101e80008000c05 */
[----:B-----5:R0:W-:Y:S01]  /*0330*/  STS.128 [R20+UR5+0x10], R16 ;  /* 0x0000101014007988 */ /* 0x0201e20008000c05 */
[----:B------:R-:W-:-:S04]  /*0340*/  UIADD3 UR5, UPT, UPT, UR5, 0x40, URZ ;  /* 0x0000004005057890 */ /* 0x000fc8000fffe0ff */
[----:B------:R-:W-:-:S09]  /*0350*/  UISETP.NE.AND UP0, UPT, UR5, 0x120, UPT ;  /* 0x000001200500788c */ /* 0x000fd2000bf05270 */
[----:B------:R-:W-:Y:S05]  /*0360*/  BRA.U UP0, `(.L_x_195) ;  /* 0xfffffffd005c7547 */ /* 0x000fea000b83ffff */
[----:B------:R-:W1:Y:S02]  /*0370*/  LDCU UR5, c[0x0][0x398] ;  /* 0x00007300ff0577ac */ /* 0x000e640008000800 */
[----:B-1----:R-:W-:-:S13]  /*0380*/  ISETP.GE.AND P0, PT, R2, UR5, PT ;  /* 0x0000000502007c0c */ /* 0x002fda000bf06270 */
[----:B------:R-:W-:Y:S05]  /*0390*/  @P0 EXIT ;  /* 0x000000000000094d */ /* 0x000fea0003800000 */
[----:B0-----:R-:W0:Y:S01]  /*03a0*/  I2F.U32.RP R9, R3 ;  /* 0x0000000300097306 */ /* 0x001e220000209000 */
[C---:B------:R-:W-:Y:S01]  /*03b0*/  IADD3 R6, PT, PT, R3.reuse, R2, RZ ;  /* 0x0000000203067210 */ /* 0x040fe20007ffe0ff */
[----:B------:R-:W-:Y:S01]  /*03c0*/  BSSY.RECONVERGENT B0, `(.L_x_196) ;  /* 0x000002f000007945 */ /* 0x000fe20003800200 */
[----:B------:R-:W-:Y:S02]  /*03d0*/  IADD3 R11, PT, PT, RZ, -R3, RZ ;  /* 0x80000003ff0b7210 */ /* 0x000fe40007ffe0ff */
[C---:B------:R-:W-:Y:S02]  /*03e0*/  ISETP.GE.AND P0, PT, R6.reuse, UR5, PT ;  /* 0x0000000506007c0c */ /* 0x040fe4000bf06270 */
[----:B------:R-:W-:Y:S02]  /*03f0*/  VIMNMX R7, PT, PT, R6, UR5, !PT ;  /* 0x0000000506077c48 */ /* 0x000fe4000ffe0100 */
[----:B------:R-:W-:Y:S02]  /*0400*/  SEL R8, RZ, 0x1, P0 ;  /* 0x00000001ff087807 */ /* 0x000fe40000000000 */
[----:B------:R-:W-:-:S02]  /*0410*/  ISETP.NE.U32.AND P2, PT, R3, RZ, PT ;  /* 0x000000ff0300720c */ /* 0x000fc40003f45070 */
[----:B------:R-:W-:Y:S01]  /*0420*/  IADD3 R6, PT, PT, R7, -R6, -R8 ;  /* 0x8000000607067210 */ /* 0x000fe20007ffe808 */
[----:B0-----:R-:W0:Y:S02]  /*0430*/  MUFU.RCP R9, R9 ;  /* 0x0000000900097308 */ /* 0x001e240000001000 */
[----:B0-----:R-:W-:-:S06]  /*0440*/  VIADD R4, R9, 0xffffffe ;  /* 0x0ffffffe09047836 */ /* 0x001fcc0000000000 */
[----:B------:R0:W1:Y:S02]  /*0450*/  F2I.FTZ.U32.TRUNC.NTZ R5, R4 ;  /* 0x0000000400057305 */ /* 0x000064000021f000 */
[----:B0-----:R-:W-:Y:S02]  /*0460*/  IMAD.MOV.U32 R4, RZ, RZ, RZ ;  /* 0x000000ffff047224 */ /* 0x001fe400078e00ff */
[----:B-1----:R-:W-:-:S04]  /*0470*/  IMAD R11, R11, R5, RZ ;  /* 0x000000050b0b7224 */ /* 0x002fc800078e02ff */
[----:B------:R-:W-:-:S06]  /*0480*/  IMAD.HI.U32 R5, R5, R11, R4 ;  /* 0x0000000b05057227 */ /* 0x000fcc00078e0004 */
[----:B------:R-:W-:-:S05]  /*0490*/  IMAD.HI.U32 R9, R5, R6, RZ ;  /* 0x0000000605097227 */ /* 0x000fca00078e00ff */
[----:B------:R-:W-:-:S05]  /*04a0*/  IADD3 R4, PT, PT, -R9, RZ, RZ ;  /* 0x000000ff09047210 */ /* 0x000fca0007ffe1ff */
[----:B------:R-:W-:Y:S02]  /*04b0*/  IMAD R6, R3, R4, R6 ;  /* 0x0000000403067224 */ /* 0x000fe400078e0206 */
[----:B------:R-:W0:Y:S03]  /*04c0*/  LDC.64 R4, c[0x0][0x380] ;  /* 0x0000e000ff047b82 */ /* 0x000e260000000a00 */
[----:B------:R-:W-:-:S13]  /*04d0*/  ISETP.GE.U32.AND P0, PT, R6, R3, PT ;  /* 0x000000030600720c */ /* 0x000fda0003f06070 */
[----:B------:R-:W-:Y:S01]  /*04e0*/  @P0 IADD3 R6, PT, PT, -R3, R6, RZ ;  /* 0x0000000603060210 */ /* 0x000fe20007ffe1ff */
[----:B------:R-:W-:-:S03]  /*04f0*/  @P0 VIADD R9, R9, 0x1 ;  /* 0x0000000109090836 */ /* 0x000fc60000000000 */
[----:B------:R-:W-:Y:S02]  /*0500*/  ISETP.GE.U32.AND P1, PT, R6, R3, PT ;  /* 0x000000030600720c */ /* 0x000fe40003f26070 */
[----:B------:R-:W1:Y:S11]  /*0510*/  LDC.64 R6, c[0x0][0x390] ;  /* 0x0000e400ff067b82 */ /* 0x000e760000000a00 */
[----:B------:R-:W-:-:S02]  /*0520*/  @P1 IADD3 R9, PT, PT, R9, 0x1, RZ ;  /* 0x0000000109091810 */ /* 0x000fc40007ffe0ff */
[----:B------:R-:W-:-:S04]  /*0530*/  @!P2 LOP3.LUT R9, RZ, R3, RZ, 0x33, !PT ;  /* 0x00000003ff09a212 */ /* 0x000fc800078e33ff */
[----:B------:R-:W-:-:S04]  /*0540*/  IADD3 R12, PT, PT, R8, R9, RZ ;  /* 0x00000009080c7210 */ /* 0x000fc80007ffe0ff */
[C---:B------:R-:W-:Y:S02]  /*0550*/  LOP3.LUT R8, R12.reuse, 0x3, RZ, 0xc0, !PT ;  /* 0x000000030c087812 */ /* 0x040fe400078ec0ff */
[----:B------:R-:W-:Y:S02]  /*0560*/  ISETP.GE.U32.AND P1, PT, R12, 0x3, PT ;  /* 0x000000030c00780c */ /* 0x000fe40003f26070 */
[----:B------:R-:W-:-:S13]  /*0570*/  ISETP.NE.AND P0, PT, R8, 0x3, PT ;  /* 0x000000030800780c */ /* 0x000fda0003f05270 */
[----:B0-----:R-:W-:Y:S05]  /*0580*/  @!P0 BRA `(.L_x_197) ;  /* 0x0000000000488947 */ /* 0x001fea0003800000 */
[----:B------:R-:W0:Y:S01]  /*0590*/  LDC.64 R8, c[0x0][0x390] ;  /* 0x0000e400ff087b82 */ /* 0x000e220000000a00 */
[----:B------:R-:W-:-:S05]  /*05a0*/  VIADD R12, R12, 0x1 ;  /* 0x000000010c0c7836 */ /* 0x000fca0000000000 */
[----:B------:R-:W-:Y:S02]  /*05b0*/  LOP3.LUT R12, R12, 0x3, RZ, 0xc0, !PT ;  /* 0x000000030c0c7812 */ /* 0x000fe400078ec0ff */
[----:B------:R-:W2:Y:S02]  /*05c0*/  LDC.64 R10, c[0x0][0x380] ;  /* 0x0000e000ff0a7b82 */ /* 0x000ea40000000a00 */
[----:B------:R-:W-:-:S07]  /*05d0*/  IADD3 R16, PT, PT, -R12, RZ, RZ ;  /* 0x000000ff0c107210 */ /* 0x000fce0007ffe1ff */
.L_x_198:
[----:B--2---:R-:W-:-:S06]  /*05e0*/  IMAD.WIDE R14, R2, 0x4, R10 ;  /* 0x00000004020e7825 */ /* 0x004fcc00078e020a */
[----:B------:R-:W2:Y:S01]  /*05f0*/  LDG.E R15, desc[UR6][R14.64] ;  /* 0x000000060e0f7981 */ /* 0x000ea2000c1e1900 */
[----:B------:R-:W-:-:S04]  /*0600*/  IADD3 R16, PT, PT, R16, 0x1, RZ ;  /* 0x0000000110107810 */ /* 0x000fc80007ffe0ff */
[----:B------:R-:W-:Y:S02]  /*0610*/  ISETP.NE.AND P0, PT, R16, RZ, PT ;  /* 0x000000ff1000720c */ /* 0x000fe40003f05270 */
[----:B--23--:R-:W-:-:S04]  /*0620*/  LEA R12, R0, R15, 0x6 ;  /* 0x0000000f000c7211 */ /* 0x00cfc800078e30ff */
[----:B------:R-:W-:Y:S01]  /*0630*/  LEA R17, R12, UR4, 0x2 ;  /* 0x000000040c117c11 */ /* 0x000fe2000f8e10ff */
[----:B0-----:R-:W-:Y:S01]  /*0640*/  IMAD.WIDE R12, R2, 0x4, R8 ;  /* 0x00000004020c7825 */ /* 0x001fe200078e0208 */
[----:B------:R-:W-:-:S03]  /*0650*/  IADD3 R2, PT, PT, R3, R2, RZ ;  /* 0x0000000203027210 */ /* 0x000fc60007ffe0ff */
[----:B------:R-:W0:Y:S02]  /*0660*/  LDS R19, [R17] ;  /* 0x0000000011137984 */ /* 0x000e240000000800 */
[----:B0-----:R-:W-:Y:S02]  /*0670*/  VIADD R18, R19, 0x1 ;  /* 0x0000000113127836 */ /* 0x001fe40000000000 */
[----:B------:R3:W-:Y:S04]  /*0680*/  STG.E desc[UR6][R12.64], R19 ;  /* 0x000000130c007986 */ /* 0x0007e8000c101906 */
[----:B------:R3:W-:Y:S01]  /*0690*/  STS [R17], R18 ;  /* 0x0000001211007388 */ /* 0x0007e20000000800 */
[----:B------:R-:W-:Y:S05]  /*06a0*/  @P0 BRA `(.L_x_198) ;  /* 0xfffffffc00cc0947 */ /* 0x000fea000383ffff */
.L_x_197:
[----:B------:R-:W-:Y:S05]  /*06b0*/  BSYNC.RECONVERGENT B0 ;  /* 0x0000000000007941 */ /* 0x000fea0003800200 */
.L_x_196:
[----:B------:R-:W-:Y:S05]  /*06c0*/  @!P1 EXIT ;  /* 0x000000000000994d */ /* 0x000fea0003800000 */
.L_x_199:
[----:B0--3--:R-:W-:-:S05]  /*06d0*/  IMAD.WIDE R12, R2, 0x4, R4 ;  /* 0x00000004020c7825 */ /* 0x009fca00078e0204 */
[----:B------:R-:W2:Y:S01]  /*06e0*/  LDG.E R9, desc[UR6][R12.64] ;  /* 0x000000060c097981 */ /* 0x000ea2000c1e1900 */
[----:B-1----:R-:W-:Y:S01]  /*06f0*/  IMAD.WIDE R10, R2, 0x4, R6 ;  /* 0x00000004020a7825 */ /* 0x002fe200078e0206 */
[----:B--2---:R-:W-:-:S04]  /*0700*/  LEA R9, R0, R9, 0x6 ;  /* 0x0000000900097211 */ /* 0x004fc800078e30ff */
[----:B------:R-:W-:Y:S01]  /*0710*/  LEA R16, R9, UR4, 0x2 ;  /* 0x0000000409107c11 */ /* 0x000fe2000f8e10ff */
[----:B------:R-:W-:-:S04]  /*0720*/  IMAD.WIDE R8, R3, 0x4, R12 ;  /* 0x0000000403087825 */ /* 0x000fc800078e020c */
[----:B------:R-:W0:Y:S04]  /*0730*/  LDS R17, [R16] ;  /* 0x0000000010117984 */ /* 0x000e280000000800 */
[----:B0-----:R-:W-:Y:S04]  /*0740*/  STG.E desc[UR6][R10.64], R17 ;  /* 0x000000110a007986 */ /* 0x001fe8000c101906 */
[----:B------:R-:W2:Y:S01]  /*0750*/  LDG.E R15, desc[UR6][R8.64] ;  /* 0x00000006080f7981 */ /* 0x000ea2000c1e1900 */
[----:B------:R-:W-:Y:S01]  /*0760*/  IADD3 R19, PT, PT, R17, 0x1, RZ ;  /* 0x0000000111137810 */ /* 0x000fe20007ffe0ff */
[----:B------:R-:W-:-:S04]  /*0770*/  IMAD.WIDE R12, R3, 0x4, R8 ;  /* 0x00000004030c7825 */ /* 0x000fc800078e0208 */
[----:B------:R-:W-:Y:S01]  /*0780*/  STS [R16], R19 ;  /* 0x0000001310007388 */ /* 0x000fe20000000800 */
[----:B--2---:R-:W-:-:S05]  /*0790*/  IMAD R15, R0, 0x40, R15 ;  /* 0x00000040000f7824 */ /* 0x004fca00078e020f */
        /* <DEDUP_REMOVED lines=8> */
[----:B------:R-:W-:Y:S01]  /*0820*/  IMAD.WIDE R10, R3, 0x4, R12 ;  /* 0x00000004030a7825 */ /* 0x000fe200078e020c */
[----:B--2---:R-:W-:-:S04]  /*0830*/  LEA R23, R0, R23, 0x6 ;  /* 0x0000001700177211 */ /* 0x004fc800078e30ff */
[----:B------:R-:W-:-:S05]  /*0840*/  LEA R23, R23, UR4, 0x2 ;  /* 0x0000000417177c11 */ /* 0x000fca000f8e10ff */
[----:B------:R-:W0:Y:S04]  /*0850*/  LDS R25, [R23] ;  /* 0x0000000017197984 */ /* 0x000e280000000800 */
[----:B0-----:R-:W-:Y:S04]  /*0860*/  STG.E desc[UR6][R8.64], R25 ;  /* 0x0000001908007986 */ /* 0x001fe8000c101906 */
[----:B------:R-:W2:Y:S01]  /*0870*/  LDG.E R11, desc[UR6][R10.64] ;  /* 0x000000060a0b7981 */ /* 0x000ea2000c1e1900 */
[----:B------:R-:W-:Y:S01]  /*0880*/  IADD3 R14, PT, PT, R25, 0x1, RZ ;  /* 0x00000001190e7810 */ /* 0x000fe20007ffe0ff */
[C---:B------:R-:W-:Y:S01]  /*0890*/  IMAD.WIDE R12, R3.reuse, 0x4, R8 ;  /* 0x00000004030c7825 */ /* 0x040fe200078e0208 */
[----:B------:R-:W-:-:S03]  /*08a0*/  LEA R2, R3, R2, 0x2 ;  /* 0x0000000203027211 */ /* 0x000fc600078e10ff */
[----:B------:R-:W-:Y:S01]  /*08b0*/  STS [R23], R14 ;  /* 0x0000000e17007388 */ /* 0x000fe20000000800 */
[----:B------:R-:W-:Y:S01]  /*08c0*/  ISETP.GE.AND P0, PT, R2, UR5, PT ;  /* 0x0000000502007c0c */ /* 0x000fe2000bf06270 */
[----:B--2---:R-:W-:-:S05]  /*08d0*/  IMAD R15, R0, 0x40, R11 ;  /* 0x00000040000f7824 */ /* 0x004fca00078e020b */
[----:B------:R-:W-:-:S05]  /*08e0*/  LEA R15, R15, UR4, 0x2 ;  /* 0x000000040f0f7c11 */ /* 0x000fca000f8e10ff */
[----:B------:R-:W0:Y:S02]  /*08f0*/  LDS R19, [R15] ;  /* 0x000000000f137984 */ /* 0x000e240000000800 */
[----:B0-----:R-:W-:Y:S02]  /*0900*/  IADD3 R16, PT, PT, R19, 0x1, RZ ;  /* 0x0000000113107810 */ /* 0x001fe40007ffe0ff */
[----:B------:R0:W-:Y:S04]  /*0910*/  STG.E desc[UR6][R12.64], R19 ;  /* 0x000000130c007986 */ /* 0x0001e8000c101906 */
[----:B------:R0:W-:Y:S01]  /*0920*/  STS [R15], R16 ;  /* 0x000000100f007388 */ /* 0x0001e20000000800 */
[----:B------:R-:W-:Y:S05]  /*0930*/  @!P0 BRA `(.L_x_199) ;  /* 0xfffffffc00648947 */ /* 0x000fea000383ffff */
[----:B------:R-:W-:Y:S05]  /*0940*/  EXIT ;  /* 0x000000000000794d */ /* 0x000fea0003800000 */
.L_x_200:
        /* <DEDUP_REMOVED lines=11> */
.L_x_220:


//--------------------- .text._Z10count_HistPiS_i --------------------------
	.section	.text._Z10count_HistPiS_i,"ax",@progbits
	.align	128
        .global         _Z10count_HistPiS_i
        .type           _Z10count_HistPiS_i,@function
        .size           _Z10count_HistPiS_i,(.L_x_221 - _Z10count_HistPiS_i)
        .other          _Z10count_HistPiS_i,@"STO_CUDA_ENTRY STV_DEFAULT"
_Z10count_HistPiS_i:
.text._Z10count_HistPiS_i:
[----:B------:R-:W-:Y:S01]  /*0000*/  LDC R1, c[0x0][0x37c] ;  /* 0x0000df00ff017b82 */ /* 0x000fe20000000800 */
[----:B------:R-:W0:Y:S07]  /*0010*/  S2R R3, SR_TID.X ;  /* 0x0000000000037919 */ /* 0x000e2e0000002100 */
[----:B------:R-:W1:Y:S01]  /*0020*/  S2UR UR5, SR_CgaCtaId ;  /* 0x00000000000579c3 */ /* 0x000e620000008800 */
[----:B------:R-:W-:Y:S01]  /*0030*/  UMOV UR4, 0x400 ;  /* 0x0000040000047882 */ /* 0x000fe20000000000 */
[----:B------:R-:W2:Y:S01]  /*0040*/  LDCU UR8, c[0x0][0x390] ;  /* 0x00007200ff0877ac */ /* 0x000ea20008000800 */
[----:B------:R-:W-:Y:S05]  /*0050*/  BSSY.RECONVERGENT B0, `(.L_x_201) ;  /* 0x0000066000007945 */ /* 0x000fea0003800200 */
[----:B------:R-:W3:Y:S08]  /*0060*/  S2UR UR6, SR_CTAID.X ;  /* 0x00000000000679c3 */ /* 0x000ef00000002500 */
[----:B------:R-:W3:Y:S01]  /*0070*/  LDC R0, c[0x0][0x360] ;  /* 0x0000d800ff007b82 */ /* 0x000ee20000000800 */
[----:B------:R-:W4:Y:S01]  /*0080*/  LDCU UR7, c[0x0][0x370] ;  /* 0x00006e00ff0777ac */ /* 0x000f220008000800 */
[----:B-1----:R-:W-:-:S06]  /*0090*/  ULEA UR4, UR5, UR4, 0x18 ;  /* 0x0000000405047291 */ /* 0x002fcc000f8ec0ff */
[----:B0-----:R-:W-:-:S05]  /*00a0*/  LEA R2, R3, UR4, 0x8 ;  /* 0x0000000403027c11 */ /* 0x001fca000f8e40ff */
[----:B------:R-:W0:Y:S01]  /*00b0*/  LDCU.64 UR4, c[0x0][0x358] ;  /* 0x00006b00ff0477ac */ /* 0x000e220008000a00 */
[----:B------:R1:W-:Y:S04]  /*00c0*/  STS.128 [R2], RZ ;  /* 0x000000ff02007388 */ /* 0x0003e80000000c00 */
[----:B------:R1:W-:Y:S01]  /*00d0*/  STS.128 [R2+0x10], RZ ;  /* 0x000010ff02007388 */ /* 0x0003e20000000c00 */
[C---:B---3--:R-:W-:Y:S02]  /*00e0*/  IMAD R3, R0.reuse, UR6, R3 ;  /* 0x0000000600037c24 */ /* 0x048fe4000f8e0203 */
[----:B----4-:R-:W-:Y:S01]  /*00f0*/  IMAD R0, R0, UR7, RZ ;  /* 0x0000000700007c24 */ /* 0x010fe2000f8e02ff */
[----:B------:R1:W-:Y:S02]  /*0100*/  STS.128 [R2+0x20], RZ ;  /* 0x000020ff02007388 */ /* 0x0003e40000000c00 */
[----:B--2---:R-:W-:-:S02]  /*0110*/  ISETP.GE.AND P0, PT, R3, UR8, PT ;  /* 0x0000000803007c0c */ /* 0x004fc4000bf06270 */
[----:B------:R1:W-:Y:S04]  /*0120*/  STS.128 [R2+0x30], RZ ;  /* 0x000030ff02007388 */ /* 0x0003e80000000c00 */
        /* <DEDUP_REMOVED lines=11> */
[----:B------:R1:W-:Y:S01]  /*01e0*/  STS.128 [R2+0xf0], RZ ;  /* 0x0000f0ff02007388 */ /* 0x0003e20000000c00 */
[----:B0-----:R-:W-:Y:S05]  /*01f0*/  @P0 BRA `(.L_x_202) ;  /* 0x00000004002c0947 */ /* 0x001fea0003800000 */
[----:B------:R-:W0:Y:S01]  /*0200*/  I2F.U32.RP R9, R0 ;  /* 0x0000000000097306 */ /* 0x000e220000209000 */
[-C--:B------:R-:W-:Y:S01]  /*0210*/  IADD3 R6, PT, PT, R3, R0.reuse, RZ ;  /* 0x0000000003067210 */ /* 0x080fe20007ffe0ff */
        /* <DEDUP_REMOVED lines=15> */
[----:B------:R-:W-:Y:S02]  /*0310*/  IMAD R7, R0, R4, R7 ;  /* 0x0000000400077224 */ /* 0x000fe400078e0207 */
[----:B------:R-:W0:Y:S03]  /*0320*/  LDC.64 R4, c[0x0][0x388] ;  /* 0x0000e200ff047b82 */ /* 0x000e260000000a00 */
[----:B------:R-:W-:-:S13]  /*0330*/  ISETP.GE.U32.AND P0, PT, R7, R0, PT ;  /* 0x000000000700720c */ /* 0x000fda0003f06070 */
[----:B------:R-:W-:Y:S02]  /*0340*/  @P0 IADD3 R7, PT, PT, -R0, R7, RZ ;  /* 0x0000000700070210 */ /* 0x000fe40007ffe1ff */
[----:B------:R-:W-:Y:S02]  /*0350*/  @P0 IADD3 R9, PT, PT, R9, 0x1, RZ ;  /* 0x0000000109090810 */ /* 0x000fe40007ffe0ff */
[----:B------:R-:W-:-:S13]  /*0360*/  ISETP.GE.U32.AND P1, PT, R7, R0, PT ;  /* 0x000000000700720c */ /* 0x000fda0003f26070 */
[----:B------:R-:W-:Y:S02]  /*0370*/  @P1 IADD3 R9, PT, PT, R9, 0x1, RZ ;  /* 0x0000000109091810 */ /* 0x000fe40007ffe0ff */
[----:B------:R-:W-:-:S04]  /*0380*/  @!P2 LOP3.LUT R9, RZ, R0, RZ, 0x33, !PT ;  /* 0x00000000ff09a212 */ /* 0x000fc800078e33ff */
[----:B------:R-:W-:Y:S02]  /*0390*/  IADD3 R8, PT, PT, R8, R9, RZ ;  /* 0x0000000908087210 */ /* 0x000fe40007ffe0ff */
[----:B------:R-:W-:Y:S02]  /*03a0*/  MOV R9, R3 ;  /* 0x0000000300097202 */ /* 0x000fe40000000f00 */
[C---:B------:R-:W-:Y:S02]  /*03b0*/  LOP3.LUT R6, R8.reuse, 0x3, RZ, 0xc0, !PT ;  /* 0x0000000308067812 */ /* 0x040fe400078ec0ff */
[----:B------:R-:W-:Y:S02]  /*03c0*/  ISETP.GE.U32.AND P1, PT, R8, 0x3, PT ;  /* 0x000000030800780c */ /* 0x000fe40003f26070 */
[----:B------:R-:W-:-:S13]  /*03d0*/  ISETP.NE.AND P0, PT, R6, 0x3, PT ;  /* 0x000000030600780c */ /* 0x000fda0003f05270 */
[----:B0-----:R-:W-:Y:S05]  /*03e0*/  @!P0 BRA `(.L_x_204) ;  /* 0x00000000003c8947 */ /* 0x001fea0003800000 */
[----:B------:R-:W0:Y:S01]  /*03f0*/  LDC.64 R6, c[0x0][0x388] ;  /* 0x0000e200ff067b82 */ /* 0x000e220000000a00 */
[----:B------:R-:W-:Y:S02]  /*0400*/  IADD3 R8, PT, PT, R8, 0x1, RZ ;  /* 0x0000000108087810 */ /* 0x000fe40007ffe0ff */
[----:B------:R-:W-:Y:S02]  /*0410*/  MOV R9, R3 ;  /* 0x0000000300097202 */ /* 0x000fe40000000f00 */
[----:B------:R-:W-:-:S04]  /*0420*/  LOP3.LUT R8, R8, 0x3, RZ, 0xc0, !PT ;  /* 0x0000000308087812 */ /* 0x000fc800078ec0ff */
[----:B------:R-:W-:-:S07]  /*0430*/  IADD3 R8, PT, PT, -R8, RZ, RZ ;  /* 0x000000ff08087210 */ /* 0x000fce0007ffe1ff */
.L_x_205:
[----:B0-----:R-:W-:-:S06]  /*0440*/  IMAD.WIDE R10, R9, 0x4, R6 ;  /* 0x00000004090a7825 */ /* 0x001fcc00078e0206 */
[----:B--2---:R-:W2:Y:S01]  /*0450*/  LDG.E R11, desc[UR4][R10.64] ;  /* 0x000000040a0b7981 */ /* 0x004ea2000c1e1900 */
[----:B------:R-:W-:Y:S02]  /*0460*/  IADD3 R8, PT, PT, R8, 0x1, RZ ;  /* 0x0000000108087810 */ /* 0x000fe40007ffe0ff */
[----:B------:R-:W-:Y:S02]  /*0470*/  IADD3 R9, PT, PT, R0, R9, RZ ;  /* 0x0000000900097210 */ /* 0x000fe40007ffe0ff */
[----:B------:R-:W-:Y:S02]  /*0480*/  ISETP.NE.AND P0, PT, R8, RZ, PT ;  /* 0x000000ff0800720c */ /* 0x000fe40003f05270 */
[----:B--2---:R-:W-:-:S05]  /*0490*/  LEA R12, R11, R2, 0x2 ;  /* 0x000000020b0c7211 */ /* 0x004fca00078e10ff */
[----:B------:R-:W0:Y:S02]  /*04a0*/  LDS R13, [R12] ;  /* 0x000000000c0d7984 */ /* 0x000e240000000800 */
[----:B0-----:R-:W-:-:S05]  /*04b0*/  IADD3 R13, PT, PT, R13, 0x1, RZ ;  /* 0x000000010d0d7810 */ /* 0x001fca0007ffe0ff */
[----:B------:R2:W-:Y:S01]  /*04c0*/  STS [R12], R13 ;  /* 0x0000000d0c007388 */ /* 0x0005e20000000800 */
[----:B------:R-:W-:Y:S05]  /*04d0*/  @P0 BRA `(.L_x_205) ;  /* 0xfffffffc00d80947 */ /* 0x000fea000383ffff */
.L_x_204:
[----:B------:R-:W-:Y:S05]  /*04e0*/  BSYNC.RECONVERGENT B1 ;  /* 0x0000000000017941 */ /* 0x000fea0003800200 */
.L_x_203:
[----:B------:R-:W-:Y:S05]  /*04f0*/  @!P1 BRA `(.L_x_202) ;  /* 0x00000000006c9947 */ /* 0x000fea0003800000 */
.L_x_206:
[----:B------:R-:W-:-:S05]  /*0500*/  IMAD.WIDE R14, R9, 0x4, R4 ;  /* 0x00000004090e7825 */ /* 0x000fca00078e0204 */
[----:B------:R-:W3:Y:S01]  /*0510*/  LDG.E R17, desc[UR4][R14.64] ;  /* 0x000000040e117981 */ /* 0x000ee2000c1e1900 */
[----:B------:R-:W-:-:S05]  /*0520*/  IMAD.WIDE R6, R0, 0x4, R14 ;  /* 0x0000000400067825 */ /* 0x000fca00078e020e */
[----:B------:R-:W4:Y:S01]  /*0530*/  LDG.E R19, desc[UR4][R6.64] ;  /* 0x0000000406137981 */ /* 0x000f22000c1e1900 */
[----:B0-----:R-:W-:-:S05]  /*0540*/  IMAD.WIDE R10, R0, 0x4, R6 ;  /* 0x00000004000a7825 */ /* 0x001fca00078e0206 */
[----:B------:R-:W5:Y:S01]  /*0550*/  LDG.E R21, desc[UR4][R10.64] ;  /* 0x000000040a157981 */ /* 0x000f62000c1e1900 */
[----:B--2---:R-:W-:-:S06]  /*0560*/  IMAD.WIDE R12, R0, 0x4, R10 ;  /* 0x00000004000c7825 */ /* 0x004fcc00078e020a */
[----:B------:R-:W2:Y:S01]  /*0570*/  LDG.E R13, desc[UR4][R12.64] ;  /* 0x000000040c0d7981 */ /* 0x000ea2000c1e1900 */
[----:B------:R-:W-:-:S04]  /*0580*/  LEA R9, R0, R9, 0x2 ;  /* 0x0000000900097211 */ /* 0x000fc800078e10ff */
[----:B------:R-:W-:Y:S02]  /*0590*/  ISETP.GE.AND P0, PT, R9, UR8, PT ;  /* 0x0000000809007c0c */ /* 0x000fe4000bf06270 */
[----:B---3--:R-:W-:-:S05]  /*05a0*/  LEA R17, R17, R2, 0x2 ;  /* 0x0000000211117211 */ /* 0x008fca00078e10ff */
[----:B------:R-:W0:Y:S01]  /*05b0*/  LDS R8, [R17] ;  /* 0x0000000011087984 */ /* 0x000e220000000800 */
[-C--:B----4-:R-:W-:Y:S02]  /*05c0*/  LEA R19, R19, R2.reuse, 0x2 ;  /* 0x0000000213137211 */ /* 0x090fe400078e10ff */
[-C--:B-----5:R-:W-:Y:S02]  /*05d0*/  LEA R21, R21, R2.reuse, 0x2 ;  /* 0x0000000215157211 */ /* 0x0a0fe400078e10ff */
[----:B--2---:R-:W-:Y:S02]  /*05e0*/  LEA R13, R13, R2, 0x2 ;  /* 0x000000020d0d7211 */ /* 0x004fe400078e10ff */
[----:B0-----:R-:W-:-:S05]  /*05f0*/  IADD3 R8, PT, PT, R8, 0x1, RZ ;  /* 0x0000000108087810 */ /* 0x001fca0007ffe0ff */
[----:B------:R-:W-:Y:S04]  /*0600*/  STS [R17], R8 ;  /* 0x0000000811007388 */ /* 0x000fe80000000800 */
[----:B------:R-:W0:Y:S02]  /*0610*/  LDS R14, [R19] ;  /* 0x00000000130e7984 */ /* 0x000e240000000800 */
[----:B0-----:R-:W-:-:S05]  /*0620*/  IADD3 R14, PT, PT, R14, 0x1, RZ ;  /* 0x000000010e0e7810 */ /* 0x001fca0007ffe0ff */
[----:B------:R-:W-:Y:S04]  /*0630*/  STS [R19], R14 ;  /* 0x0000000e13007388 */ /* 0x000fe80000000800 */
[----:B------:R-:W0:Y:S02]  /*0640*/  LDS R6, [R21] ;  /* 0x0000000015067984 */ /* 0x000e240000000800 */
[----:B0-----:R-:W-:-:S05]  /*0650*/  IADD3 R6, PT, PT, R6, 0x1, RZ ;  /* 0x0000000106067810 */ /* 0x001fca0007ffe0ff */
[----:B------:R-:W-:Y:S04]  /*0660*/  STS [R21], R6 ;  /* 0x0000000615007388 */ /* 0x000fe80000000800 */
[----:B------:R-:W0:Y:S02]  /*0670*/  LDS R7, [R13] ;  /* 0x000000000d077984 */ /* 0x000e240000000800 */
[----:B0-----:R-:W-:-:S05]  /*0680*/  IADD3 R10, PT, PT, R7, 0x1, RZ ;  /* 0x00000001070a7810 */ /* 0x001fca0007ffe0ff */
[----:B------:R0:W-:Y:S01]  /*0690*/  STS [R13], R10 ;  /* 0x0000000a0d007388 */ /* 0x0001e20000000800 */
[----:B------:R-:W-:Y:S05]  /*06a0*/  @!P0 BRA `(.L_x_206) ;  /* 0xfffffffc00948947 */ /* 0x000fea000383ffff */
.L_x_202:
[----:B------:R-:W-:Y:S05]  /*06b0*/  BSYNC.RECONVERGENT B0 ;  /* 0x0000000000007941 */ /* 0x000fea0003800200 */
.L_x_201:
[----:B------:R-:W3:Y:S01]  /*06c0*/  LDC.64 R24, c[0x0][0x380] ;  /* 0x0000e000ff187b82 */ /* 0x000ee20000000a00 */
[----:B------:R-:W4:Y:S04]  /*06d0*/  LDS.128 R16, [R2] ;  /* 0x0000000002107984 */ /* 0x000f280000000c00 */
[----:B0-----:R-:W0:Y:S04]  /*06e0*/  LDS.128 R8, [R2+0x10] ;  /* 0x0000100002087984 */ /* 0x001e280000000c00 */
[----:B------:R-:W5:Y:S04]  /*06f0*/  LDS.128 R4, [R2+0x20] ;  /* 0x0000200002047984 */ /* 0x000f680000000c00 */
[----:B------:R-:W1:Y:S01]  /*0700*/  LDS.128 R20, [R2+0x30] ;  /* 0x0000300002147984 */ /* 0x000e620000000c00 */
[----:B---3--:R-:W-:Y:S01]  /*0710*/  IMAD.WIDE R28, R3, 0x4, R24 ;  /* 0x00000004031c7825 */ /* 0x008fe200078e0218 */
[----:B------:R-:W-:-:S03]  /*0720*/  LEA R3, R0, R3, 0x4 ;  /* 0x0000000300037211 */ /* 0x000fc600078e20ff */
[----:B------:R-:W-:-:S04]  /*0730*/  IMAD.WIDE R14, R0, 0x4, R28 ;  /* 0x00000004000e7825 */ /* 0x000fc800078e021c */
[C---:B--2---:R-:W-:Y:S01]  /*0740*/  IMAD.WIDE R12, R0.reuse, 0x4, R14 ;  /* 0x00000004000c7825 */ /* 0x044fe200078e020e */
[----:B----4-:R-:W-:Y:S03]  /*0750*/  STG.E desc[UR4][R28.64], R16 ;  /* 0x000000101c007986 */ /* 0x010fe6000c101904 */
[C---:B------:R-:W-:Y:S01]  /*0760*/  IMAD.WIDE R26, R0.reuse, 0x4, R12 ;  /* 0x00000004001a7825 */ /* 0x040fe200078e020c */
[----:B------:R-:W-:Y:S03]  /*0770*/  STG.E desc[UR4][R14.64], R17 ;  /* 0x000000110e007986 */ /* 0x000fe6000c101904 */
[C---:B------:R-:W-:Y:S01]  /*0780*/  IMAD.WIDE R36, R0.reuse, 0x4, R26 ;  /* 0x0000000400247825 */ /* 0x040fe200078e021a */
[----:B------:R-:W-:Y:S04]  /*0790*/  STG.E desc[UR4][R12.64], R18 ;  /* 0x000000120c007986 */ /* 0x000fe8000c101904 */
[----:B------:R2:W-:Y:S01]  /*07a0*/  STG.E desc[UR4][R26.64], R19 ;  /* 0x000000131a007986 */ /* 0x0005e2000c101904 */
[----:B------:R-:W-:-:S03]  /*07b0*/  IMAD.WIDE R32, R0, 0x4, R36 ;  /* 0x0000000400207825 */ /* 0x000fc600078e0224 */
[----:B0-----:R-:W-:Y:S01]  /*07c0*/  STG.E desc[UR4][R36.64], R8 ;  /* 0x0000000824007986 */ /* 0x001fe2000c101904 */
[----:B------:R-:W-:-:S03]  /*07d0*/  IMAD.WIDE R34, R0, 0x4, R32 ;  /* 0x0000000400227825 */ /* 0x000fc600078e0220 */
[----:B------:R-:W-:Y:S04]  /*07e0*/  STG.E desc[UR4][R32.64], R9 ;  /* 0x0000000920007986 */ /* 0x000fe8000c101904 */
[----:B------:R-:W-:Y:S01]  /*07f0*/  STG.E desc[UR4][R34.64], R10 ;  /* 0x0000000a22007986 */ /* 0x000fe2000c101904 */
[----:B------:R-:W-:-:S03]  /*0800*/  IMAD.WIDE R30, R0, 0x4, R34 ;  /* 0x00000004001e7825 */ /* 0x000fc600078e0222 */
[----:B------:R-:W0:Y:S01]  /*0810*/  LDS.128 R12, [R2+0x40] ;  /* 0x00004000020c7984 */ /* 0x000e220000000c00 */
[----:B--2---:R-:W-:-:S03]  /*0820*/  IMAD.WIDE R26, R0, 0x4, R30 ;  /* 0x00000004001a7825 */ /* 0x004fc600078e021e */
[----:B------:R2:W-:Y:S04]  /*0830*/  STG.E desc[UR4][R30.64], R11 ;  /* 0x0000000b1e007986 */ /* 0x0005e8000c101904 */
[----:B-----5:R-:W-:Y:S01]  /*0840*/  STG.E desc[UR4][R26.64], R4 ;  /* 0x000000041a007986 */ /* 0x020fe2000c101904 */
[----:B------:R-:W-:-:S03]  /*0850*/  IMAD.WIDE R28, R0, 0x4, R26 ;  /* 0x00000004001c7825 */ /* 0x000fc600078e021a */
[----:B------:R-:W3:Y:S01]  /*0860*/  LDS.128 R8, [R2+0x50] ;  /* 0x0000500002087984 */ /* 0x000ee20000000c00 */
[----:B--2---:R-:W-:-:S03]  /*0870*/  IMAD.WIDE R30, R0, 0x4, R28 ;  /* 0x00000004001e7825 */ /* 0x004fc600078e021c */
[----:B------:R2:W-:Y:S04]  /*0880*/  STG.E desc[UR4][R28.64], R5 ;  /* 0x000000051c007986 */ /* 0x0005e8000c101904 */
[----:B------:R-:W-:Y:S01]  /*0890*/  STG.E desc[UR4][R30.64], R6 ;  /* 0x000000061e007986 */ /* 0x000fe2000c101904 */
[----:B------:R-:W-:-:S05]  /*08a0*/  IMAD.WIDE R16, R0, 0x4, R30 ;  /* 0x0000000400107825 */ /* 0x000fca00078e021e */
[----:B------:R4:W-:Y:S01]  /*08b0*/  STG.E desc[UR4][R16.64], R7 ;  /* 0x0000000710007986 */ /* 0x0009e2000c101904 */
[----:B------:R-:W-:-:S03]  /*08c0*/  IMAD.WIDE R32, R0, 0x4, R16 ;  /* 0x0000000400207825 */ /* 0x000fc600078e0210 */
[----:B------:R-:W5:Y:S01]  /*08d0*/  LDS.128 R4, [R2+0x60] ;  /* 0x0000600002047984 */ /* 0x000f620000000c00 */
[----:B--2---:R-:W-:Y:S01]  /*08e0*/  IMAD.WIDE R28, R3, 0x4, R24 ;  /* 0x00000004031c7825 */ /* 0x004fe200078e0218 */
[C---:B------:R-:W-:Y:S02]  /*08f0*/  LEA R3, R0.reuse, R3, 0x4 ;  /* 0x0000000300037211 */ /* 0x040fe400078e20ff */
[----:B-1----:R-:W-:Y:S01]  /*0900*/  STG.E desc[UR4][R32.64], R20 ;  /* 0x0000001420007986 */ /* 0x002fe2000c101904 */
[----:B------:R-:W-:-:S04]  /*0910*/  IMAD.WIDE R18, R0, 0x4, R32 ;  /* 0x0000000400127825 */ /* 0x000fc800078e0220 */
[C---:B------:R-:W-:Y:S01]  /*0920*/  IMAD.WIDE R36, R0.reuse, 0x4, R28 ;  /* 0x0000000400247825 */ /* 0x040fe200078e021c */
[----:B------:R-:W-:Y:S03]  /*0930*/  STG.E desc[UR4][R18.64], R21 ;  /* 0x0000001512007986 */ /* 0x000fe6000c101904 */
[----:B----4-:R-:W-:-:S04]  /*0940*/  IMAD.WIDE R16, R0, 0x4, R18 ;  /* 0x0000000400107825 */ /* 0x010fc800078e0212 */
[C---:B------:R-:W-:Y:S01]  /*0950*/  IMAD.WIDE R34, R0.reuse, 0x4, R36 ;  /* 0x0000000400227825 */ /* 0x040fe200078e0224 */
[----:B------:R-:W-:Y:S03]  /*0960*/  STG.E desc[UR4][R16.64], R22 ;  /* 0x0000001610007986 */ /* 0x000fe6000c101904 */
[C---:B------:R-:W-:Y:S02]  /*0970*/  IMAD.WIDE R30, R0.reuse, 0x4, R16 ;  /* 0x00000004001e7825 */ /* 0x040fe400078e0210 */
[----:B------:R-:W1:Y:S02]  /*0980*/  LDS.128 R16, [R2+0x70] ;  /* 0x0000700002107984 */ /* 0x000e640000000c00 */
[C---:B------:R-:W-:Y:S02]  /*0990*/  IMAD.WIDE R26, R0.reuse, 0x4, R34 ;  /* 0x00000004001a7825 */ /* 0x040fe400078e0222 */
[----:B------:R2:W-:Y:S04]  /*09a0*/  STG.E desc[UR4][R30.64], R23 ;  /* 0x000000171e007986 */ /* 0x0005e8000c101904 */
[----:B0-----:R0:W-:Y:S04]  /*09b0*/  STG.E desc[UR4][R28.64], R12 ;  /* 0x0000000c1c007986 */ /* 0x0011e8000c101904 */
[----:B------:R4:W-:Y:S01]  /*09c0*/  STG.E desc[UR4][R36.64], R13 ;  /* 0x0000000d24007986 */ /* 0x0009e2000c101904 */
[----:B--2---:R-:W-:-:S03]  /*09d0*/  IMAD.WIDE R30, R0, 0x4, R26 ;  /* 0x00000004001e7825 */ /* 0x004fc600078e021a */
[----:B------:R-:W-:Y:S04]  /*09e0*/  STG.E desc[UR4][R34.64], R14 ;  /* 0x0000000e22007986 */ /* 0x000fe8000c101904 */
[----:B------:R-:W-:Y:S01]  /*09f0*/  STG.E desc[UR4][R26.64], R15 ;  /* 0x0000000f1a007986 */ /* 0x000fe2000c101904 */
[----:B0-----:R-:W-:-:S03]  /*0a00*/  IMAD.WIDE R28, R0, 0x4, R30 ;  /* 0x00000004001c7825 */ /* 0x001fc600078e021e */
[----:B---3--:R0:W-:Y:S01]  /*0a10*/  STG.E desc[UR4][R30.64], R8 ;  /* 0x000000081e007986 */ /* 0x0081e2000c101904 */
[----:B------:R-:W-:-:S03]  /*0a20*/  IMAD.WIDE R32, R0, 0x4, R28 ;  /* 0x0000000400207825 */ /* 0x000fc600078e021c */
[----:B------:R2:W-:Y:S04]  /*0a30*/  STG.E desc[UR4][R28.64], R9 ;  /* 0x000000091c007986 */ /* 0x0005e8000c101904 */
[----:B------:R-:W3:Y:S01]  /*0a40*/  LDS.128 R20, [R2+0x80] ;  /* 0x0000800002147984 */ /* 0x000ee20000000c00 */
[----:B----4-:R-:W-:-:S03]  /*0a50*/  IMAD.WIDE R12, R0, 0x4, R32 ;  /* 0x00000004000c7825 */ /* 0x010fc600078e0220 */
[----:B------:R-:W-:Y:S01]  /*0a60*/  STG.E desc[UR4][R32.64], R10 ;  /* 0x0000000a20007986 */ /* 0x000fe2000c101904 */
[----:B0-----:R-:W-:Y:S01]  /*0a70*/  IMAD.WIDE R30, R3, 0x4, R24 ;  /* 0x00000004031e7825 */ /* 0x001fe200078e0218 */
[C---:B------:R-:W-:Y:S02]  /*0a80*/  LEA R3, R0.reuse, R3, 0x4 ;  /* 0x0000000300037211 */ /* 0x040fe400078e20ff */
[----:B------:R-:W-:Y:S01]  /*0a90*/  STG.E desc[UR4][R12.64], R11 ;  /* 0x0000000b0c007986 */ /* 0x000fe2000c101904 */
[----:B------:R-:W-:-:S03]  /*0aa0*/  IMAD.WIDE R26, R0, 0x4, R12 ;  /* 0x00000004001a7825 */ /* 0x000fc600078e020c */
[----:B------:R-:W0:Y:S01]  /*0ab0*/  LDS.128 R8, [R2+0x90] ;  /* 0x0000900002087984 */ /* 0x000e220000000c00 */
[----:B------:R-:W-:-:S03]  /*0ac0*/  IMAD.WIDE R24, R3, 0x4, R24 ;  /* 0x0000000403187825 */ /* 0x000fc600078e0218 */
[----:B-----5:R-:W-:Y:S01]  /*0ad0*/  STG.E desc[UR4][R26.64], R4 ;  /* 0x000000041a007986 */ /* 0x020fe2000c101904 */
[----:B--2---:R-:W-:-:S05]  /*0ae0*/  IMAD.WIDE R28, R0, 0x4, R26 ;  /* 0x00000004001c7825 */ /* 0x004fca00078e021a */
[----:B------:R2:W-:Y:S01]  /*0af0*/  STG.E desc[UR4][R28.64], R5 ;  /* 0x000000051c007986 */ /* 0x0005e2000c101904 */
[----:B------:R-:W-:-:S05]  /*0b00*/  IMAD.WIDE R36, R0, 0x4, R28 ;  /* 0x0000000400247825 */ /* 0x000fca00078e021c */
[----:B------:R-:W-:Y:S01]  /*0b10*/  STG.E desc[UR4][R36.64], R6 ;  /* 0x0000000624007986 */ /* 0x000fe2000c101904 */
[----:B------:R-:W-:-:S04]  /*0b20*/  IMAD.WIDE R34, R0, 0x4, R36 ;  /* 0x0000000400227825 */ /* 0x000fc800078e0224 */
[C---:B--2---:R-:W-:Y:S01]  /*0b30*/  IMAD.WIDE R28, R0.reuse, 0x4, R30 ;  /* 0x00000004001c7825 */ /* 0x044fe200078e021e */
[----:B------:R-:W-:Y:S03]  /*0b40*/  STG.E desc[UR4][R34.64], R7 ;  /* 0x0000000722007986 */ /* 0x000fe6000c101904 */
[C---:B------:R-:W-:Y:S01]  /*0b50*/  IMAD.WIDE R14, R0.reuse, 0x4, R34 ;  /* 0x00000004000e7825 */ /* 0x040fe200078e0222 */
[----:B------:R-:W2:Y:S03]  /*0b60*/  LDS.128 R4, [R2+0xa0] ;  /* 0x0000a00002047984 */ /* 0x000ea60000000c00 */
[C---:B------:R-:W-:Y:S01]  /*0b70*/  IMAD.WIDE R32, R0.reuse, 0x4, R28 ;  /* 0x0000000400207825 */ /* 0x040fe200078e021c */
[----:B-1----:R1:W-:Y:S03]  /*0b80*/  STG.E desc[UR4][R14.64], R16 ;  /* 0x000000100e007986 */ /* 0x0023e6000c101904 */
[----:B------:R-:W-:-:S04]  /*0b90*/  IMAD.WIDE R12, R0, 0x4, R14 ;  /* 0x00000004000c7825 */ /* 0x000fc800078e020e */
[C---:B------:R-:W-:Y:S01]  /*0ba0*/  IMAD.WIDE R26, R0.reuse, 0x4, R32 ;  /* 0x00000004001a7825 */ /* 0x040fe200078e0220 */
[----:B------:R-:W-:Y:S03]  /*0bb0*/  STG.E desc[UR4][R12.64], R17 ;  /* 0x000000110c007986 */ /* 0x000fe6000c101904 */
[----:B-1----:R-:W-:-:S05]  /*0bc0*/  IMAD.WIDE R14, R0, 0x4, R12 ;  /* 0x00000004000e7825 */ /* 0x002fca00078e020c */
[----:B------:R-:W-:Y:S01]  /*0bd0*/  STG.E desc[UR4][R14.64], R18 ;  /* 0x000000120e007986 */ /* 0x000fe2000c101904 */
[----:B------:R-:W-:-:S03]  /*0be0*/  IMAD.WIDE R36, R0, 0x4, R14 ;  /* 0x0000000400247825 */ /* 0x000fc600078e020e */
[----:B------:R-:W1:Y:S04]  /*0bf0*/  LDS.128 R12, [R2+0xb0] ;  /* 0x0000b000020c7984 */ /* 0x000e680000000c00 */
[----:B------:R4:W-:Y:S04]  /*0c00*/  STG.E desc[UR4][R36.64], R19 ;  /* 0x0000001324007986 */ /* 0x0009e8000c101904 */
[----:B---3--:R3:W-:Y:S04]  /*0c10*/  STG.E desc[UR4][R30.64], R20 ;  /* 0x000000141e007986 */ /* 0x0087e8000c101904 */
[----:B------:R-:W-:Y:S01]  /*0c20*/  STG.E desc[UR4][R28.64], R21 ;  /* 0x000000151c007986 */ /* 0x000fe2000c101904 */
[----:B----4-:R-:W-:-:S03]  /*0c30*/  IMAD.WIDE R36, R0, 0x4, R26 ;  /* 0x0000000400247825 */ /* 0x010fc600078e021a */
[----:B------:R4:W-:Y:S04]  /*0c40*/  STG.E desc[UR4][R32.64], R22 ;  /* 0x0000001620007986 */ /* 0x0009e8000c101904 */
[----:B------:R-:W-:Y:S01]  /*0c50*/  STG.E desc[UR4][R26.64], R23 ;  /* 0x000000171a007986 */ /* 0x000fe2000c101904 */
[----:B---3--:R-:W-:-:S03]  /*0c60*/  IMAD.WIDE R30, R0, 0x4, R36 ;  /* 0x00000004001e7825 */ /* 0x008fc600078e0224 */
[----:B0-----:R0:W-:Y:S01]  /*0c70*/  STG.E desc[UR4][R36.64], R8 ;  /* 0x0000000824007986 */ /* 0x0011e2000c101904 */
[----:B----4-:R-:W-:-:S03]  /*0c80*/  IMAD.WIDE R32, R0, 0x4, R30 ;  /* 0x0000000400207825 */ /* 0x010fc600078e021e */
[----:B------:R-:W-:Y:S04]  /*0c90*/  STG.E desc[UR4][R30.64], R9 ;  /* 0x000000091e007986 */ /* 0x000fe8000c101904 */
[----:B------:R-:W3:Y:S01]  /*0ca0*/  LDS.128 R16, [R2+0xc0] ;  /* 0x0000c00002107984 */ /* 0x000ee20000000c00 */
[----:B------:R-:W-:-:S03]  /*0cb0*/  IMAD.WIDE R34, R0, 0x4, R32 ;  /* 0x0000000400227825 */ /* 0x000fc600078e0220 */
[----:B------:R-:W-:Y:S01]  /*0cc0*/  STG.E desc[UR4][R32.64], R10 ;  /* 0x0000000a20007986 */ /* 0x000fe2000c101904 */
[----:B0-----:R-:W-:-:S03]  /*0cd0*/  IMAD.WIDE R36, R0, 0x4, R24 ;  /* 0x0000000400247825 */ /* 0x001fc600078e0218 */
[----:B------:R0:W-:Y:S01]  /*0ce0*/  STG.E desc[UR4][R34.64], R11 ;  /* 0x0000000b22007986 */ /* 0x0001e2000c101904 */
[----:B------:R-:W-:-:S03]  /*0cf0*/  IMAD.WIDE R26, R0, 0x4, R34 ;  /* 0x00000004001a7825 */ /* 0x000fc600078e0222 */
[----:B------:R-:W4:Y:S01]  /*0d00*/  LDS.128 R8, [R2+0xd0] ;  /* 0x0000d00002087984 */ /* 0x000f220000000c00 */
[----:B------:R-:W-:-:S03]  /*0d10*/  IMAD.WIDE R20, R0, 0x4, R36 ;  /* 0x0000000400147825 */ /* 0x000fc600078e0224 */
[----:B--2---:R-:W-:Y:S01]  /*0d20*/  STG.E desc[UR4][R26.64], R4 ;  /* 0x000000041a007986 */ /* 0x004fe2000c101904 */
[----:B------:R-:W-:-:S04]  /*0d30*/  IMAD.WIDE R28, R0, 0x4, R26 ;  /* 0x00000004001c7825 */ /* 0x000fc800078e021a */
[C---:B0-----:R-:W-:Y:S01]  /*0d40*/  IMAD.WIDE R34, R0.reuse, 0x4, R20 ;  /* 0x0000000400227825 */ /* 0x041fe200078e0214 */
[----:B------:R0:W-:Y:S03]  /*0d50*/  STG.E desc[UR4][R28.64], R5 ;  /* 0x000000051c007986 */ /* 0x0001e6000c101904 */
[----:B------:R-:W-:-:S05]  /*0d60*/  IMAD.WIDE R30, R0, 0x4, R28 ;  /* 0x00000004001e7825 */ /* 0x000fca00078e021c */
[----:B------:R-:W-:Y:S01]  /*0d70*/  STG.E desc[UR4][R30.64], R6 ;  /* 0x000000061e007986 */ /* 0x000fe2000c101904 */
[----:B------:R-:W-:-:S04]  /*0d80*/  IMAD.WIDE R22, R0, 0x4, R30 ;  /* 0x0000000400167825 */ /* 0x000fc800078e021e */
[C---:B0-----:R-:W-:Y:S01]  /*0d90*/  IMAD.WIDE R4, R0.reuse, 0x4, R34 ;  /* 0x0000000400047825 */ /* 0x041fe200078e0222 */
[----:B------:R0:W-:Y:S03]  /*0da0*/  STG.E desc[UR4][R22.64], R7 ;  /* 0x0000000716007986 */ /* 0x0001e6000c101904 */
[----:B------:R-:W-:-:S05]  /*0db0*/  IMAD.WIDE R28, R0, 0x4, R22 ;  /* 0x00000004001c7825 */ /* 0x000fca00078e0216 */
[----:B-1----:R-:W-:Y:S01]  /*0dc0*/  STG.E desc[UR4][R28.64], R12 ;  /* 0x0000000c1c007986 */ /* 0x002fe2000c101904 */
[----:B0-----:R-:W-:-:S03]  /*0dd0*/  IMAD.WIDE R22, R0, 0x4, R28 ;  /* 0x0000000400167825 */ /* 0x001fc600078e021c */
[----:B------:R-:W-:Y:S01]  /*0de0*/  LDS.128 R28, [R2+0xf0] ;  /* 0x0000f000021c7984 */ /* 0x000fe20000000c00 */
[----:B------:R-:W-:-:S03]  /*0df0*/  IMAD.WIDE R26, R0, 0x4, R22 ;  /* 0x00000004001a7825 */ /* 0x000fc600078e0216 */
[----:B------:R-:W-:Y:S04]  /*0e00*/  STG.E desc[UR4][R22.64], R13 ;  /* 0x0000000d16007986 */ /* 0x000fe8000c101904 */
[----:B------:R0:W-:Y:S01]  /*0e10*/  STG.E desc[UR4][R26.64], R14 ;  /* 0x0000000e1a007986 */ /* 0x0001e2000c101904 */
[----:B------:R-:W-:-:S05]  /*0e20*/  IMAD.WIDE R32, R0, 0x4, R26 ;  /* 0x0000000400207825 */ /* 0x000fca00078e021a */
[----:B------:R1:W-:Y:S04]  /*0e30*/  STG.E desc[UR4][R32.64], R15 ;  /* 0x0000000f20007986 */ /* 0x0003e8000c101904 */
[----:B---3--:R2:W-:Y:S01]  /*0e40*/  STG.E desc[UR4][R24.64], R16 ;  /* 0x0000001018007986 */ /* 0x0085e2000c101904 */
[----:B0-----:R-:W-:-:S03]  /*0e50*/  IMAD.WIDE R26, R0, 0x4, R4 ;  /* 0x00000004001a7825 */ /* 0x001fc600078e0204 */
[----:B------:R-:W-:Y:S01]  /*0e60*/  STG.E desc[UR4][R36.64], R17 ;  /* 0x0000001124007986 */ /* 0x000fe2000c101904 */
[----:B-1----:R-:W-:-:S03]  /*0e70*/  IMAD.WIDE R32, R0, 0x4, R26 ;  /* 0x0000000400207825 */ /* 0x002fc600078e021a */
[----:B------:R-:W-:Y:S04]  /*0e80*/  STG.E desc[UR4][R20.64], R18 ;  /* 0x0000001214007986 */ /* 0x000fe8000c101904 */
[----:B------:R-:W0:Y:S01]  /*0e90*/  LDS.128 R20, [R2+0xe0] ;  /* 0x0000e00002147984 */ /* 0x000e220000000c00 */
[----:B------:R-:W-:-:S03]  /*0ea0*/  IMAD.WIDE R6, R0, 0x4, R32 ;  /* 0x0000000400067825 */ /* 0x000fc600078e0220 */
[----:B------:R-:W-:Y:S01]  /*0eb0*/  STG.E desc[UR4][R34.64], R19 ;  /* 0x0000001322007986 */ /* 0x000fe2000c101904 */
[----:B------:R-:W-:-:S03]  /*0ec0*/  IMAD.WIDE R12, R0, 0x4, R6 ;  /* 0x00000004000c7825 */ /* 0x000fc600078e0206 */
[----:B----4-:R1:W-:Y:S04]  /*0ed0*/  STG.E desc[UR4][R4.64], R8 ;  /* 0x0000000804007986 */ /* 0x0103e8000c101904 */
[----:B------:R-:W-:Y:S01]  /*0ee0*/  STG.E desc[UR4][R26.64], R9 ;  /* 0x000000091a007986 */ /* 0x000fe2000c101904 */
[----:B------:R-:W-:-:S03]  /*0ef0*/  IMAD.WIDE R14, R0, 0x4, R12 ;  /* 0x00000004000e7825 */ /* 0x000fc600078e020c */
[----:B------:R-:W-:Y:S01]  /*0f00*/  STG.E desc[UR4][R32.64], R10 ;  /* 0x0000000a20007986 */ /* 0x000fe2000c101904 */
[----:B--2---:R-:W-:-:S03]  /*0f10*/  IMAD.WIDE R24, R0, 0x4, R14 ;  /* 0x0000000400187825 */ /* 0x004fc600078e020e */
[----:B------:R-:W-:Y:S01]  /*0f20*/  STG.E desc[UR4][R6.64], R11 ;  /* 0x0000000b06007986 */ /* 0x000fe2000c101904 */
[----:B-1----:R-:W-:-:S04]  /*0f30*/  IMAD.WIDE R4, R0, 0x4, R24 ;  /* 0x0000000400047825 */ /* 0x002fc800078e0218 */
[----:B------:R-:W-:-:S04]  /*0f40*/  IMAD.WIDE R16, R0, 0x4, R4 ;  /* 0x0000000400107825 */ /* 0x000fc800078e0204 */
[C---:B------:R-:W-:Y:S01]  /*0f50*/  IMAD.WIDE R18, R0.reuse, 0x4, R16 ;  /* 0x0000000400127825 */ /* 0x040fe200078e0210 */
[----:B0-----:R-:W-:Y:S03]  /*0f60*/  STG.E desc[UR4][R12.64], R20 ;  /* 0x000000140c007986 */ /* 0x001fe6000c101904 */
[C---:B------:R-:W-:Y:S01]  /*0f70*/  IMAD.WIDE R36, R0.reuse, 0x4, R18 ;  /* 0x0000000400247825 */ /* 0x040fe200078e0212 */
[----:B------:R-:W-:Y:S04]  /*0f80*/  STG.E desc[UR4][R14.64], R21 ;  /* 0x000000150e007986 */ /* 0x000fe8000c101904 */
[----:B------:R-:W-:Y:S01]  /*0f90*/  STG.E desc[UR4][R24.64], R22 ;  /* 0x0000001618007986 */ /* 0x000fe2000c101904 */
[----:B------:R-:W-:-:S03]  /*0fa0*/  IMAD.WIDE R34, R0, 0x4, R36 ;  /* 0x0000000400227825 */ /* 0x000fc600078e0224 */
[----:B------:R-:W-:Y:S04]  /*0fb0*/  STG.E desc[UR4][R4.64], R23 ;  /* 0x0000001704007986 */ /* 0x000fe8000c101904 */
[----:B------:R-:W-:Y:S04]  /*0fc0*/  STG.E desc[UR4][R16.64], R28 ;  /* 0x0000001c10007986 */ /* 0x000fe8000c101904 */
[----:B------:R-:W-:Y:S04]  /*0fd0*/  STG.E desc[UR4][R18.64], R29 ;  /* 0x0000001d12007986 */ /* 0x000fe8000c101904 */
[----:B------:R-:W-:Y:S04]  /*0fe0*/  STG.E desc[UR4][R36.64], R30 ;  /* 0x0000001e24007986 */ /* 0x000fe8000c101904 */
[----:B------:R-:W-:Y:S01]  /*0ff0*/  STG.E desc[UR4][R34.64], R31 ;  /* 0x0000001f22007986 */ /* 0x000fe2000c101904 */
[----:B------:R-:W-:Y:S06]  /*1000*/  BAR.SYNC.DEFER_BLOCKING 0x0 ;  /* 0x0000000000007b1d */ /* 0x000fec0000010000 */
[----:B------:R-:W-:Y:S05]  /*1010*/  EXIT ;  /* 0x000000000000794d */ /* 0x000fea0003800000 */
.L_x_207:
        /* <DEDUP_REMOVED lines=14> */
.L_x_221:


//--------------------- .text._Z7mapPartPiS_i     --------------------------
	.section	.text._Z7mapPartPiS_i,"ax",@progbits
	.align	128
        .global         _Z7mapPartPiS_i
        .type           _Z7mapPartPiS_i,@function
        .size           _Z7mapPartPiS_i,(.L_x_222 - _Z7mapPartPiS_i)
        .other          _Z7mapPartPiS_i,@"STO_CUDA_ENTRY STV_DEFAULT"
_Z7mapPartPiS_i:
.text._Z7mapPartPiS_i:
        /* <DEDUP_REMOVED lines=11> */
[C---:B------:R-:W-:Y:S01]  /*00b0*/  IMAD.IADD R4, R0.reuse, 0x1, R7 ;  /* 0x0000000100047824 */ /* 0x040fe200078e0207 */
[----:B------:R-:W-:Y:S01]  /*00c0*/  ISETP.NE.U32.AND P2, PT, R0, RZ, PT ;  /* 0x000000ff0000720c */ /* 0x000fe20003f45070 */
[----:B------:R-:W-:Y:S01]  /*00d0*/  IMAD.MOV R9, RZ, RZ, -R0 ;  /* 0x000000ffff097224 */ /* 0x000fe200078e0a00 */
[----:B------:R-:W1:Y:S01]  /*00e0*/  LDCU.64 UR4, c[0x0][0x358] ;  /* 0x00006b00ff0477ac */ /* 0x000e620008000a00 */
[----:B------:R-:W-:Y:S01]  /*00f0*/  BSSY.RECONVERGENT B0, `(.L_x_208) ;  /* 0x000002a000007945 */ /* 0x000fe20003800200 */
[C---:B------:R-:W-:Y:S02]  /*0100*/  ISETP.GE.AND P0, PT, R4.reuse, UR6, PT ;  /* 0x0000000604007c0c */ /* 0x040fe4000bf06270 */
[----:B------:R-:W-:Y:S02]  /*0110*/  VIMNMX R5, PT, PT, R4, UR6, !PT ;  /* 0x0000000604057c48 */ /* 0x000fe4000ffe0100 */
[----:B------:R-:W-:-:S04]  /*0120*/  SEL R6, RZ, 0x1, P0 ;  /* 0x00000001ff067807 */ /* 0x000fc80000000000 */
[----:B------:R-:W-:Y:S01]  /*0130*/  IADD3 R5, PT, PT, R5, -R4, -R6 ;  /* 0x8000000405057210 */ /* 0x000fe20007ffe806 */
[----:B0-----:R-:W0:Y:S02]  /*0140*/  MUFU.RCP R8, R8 ;  /* 0x0000000800087308 */ /* 0x001e240000001000 */
[----:B0-----:R-:W-:-:S06]  /*0150*/  VIADD R2, R8, 0xffffffe ;  /* 0x0ffffffe08027836 */ /* 0x001fcc0000000000 */
[----:B------:R0:W2:Y:S02]  /*0160*/  F2I.FTZ.U32.TRUNC.NTZ R3, R2 ;  /* 0x0000000200037305 */ /* 0x0000a4000021f000 */
[----:B0-----:R-:W-:Y:S02]  /*0170*/  HFMA2 R2, -RZ, RZ, 0, 0 ;  /* 0x00000000ff027431 */ /* 0x001fe400000001ff */
[----:B--2---:R-:W-:-:S04]  /*0180*/  IMAD R9, R9, R3, RZ ;  /* 0x0000000309097224 */ /* 0x004fc800078e02ff */
[----:B------:R-:W-:-:S06]  /*0190*/  IMAD.HI.U32 R8, R3, R9, R2 ;  /* 0x0000000903087227 */ /* 0x000fcc00078e0002 */
[----:B------:R-:W-:-:S04]  /*01a0*/  IMAD.HI.U32 R9, R8, R5, RZ ;  /* 0x0000000508097227 */ /* 0x000fc800078e00ff */
[----:B------:R-:W-:-:S04]  /*01b0*/  IMAD.MOV R2, RZ, RZ, -R9 ;  /* 0x000000ffff027224 */ /* 0x000fc800078e0a09 */
[----:B------:R-:W-:Y:S02]  /*01c0*/  IMAD R5, R0, R2, R5 ;  /* 0x0000000200057224 */ /* 0x000fe400078e0205 */
[----:B------:R-:W0:Y:S03]  /*01d0*/  LDC.64 R2, c[0x0][0x388] ;  /* 0x0000e200ff027b82 */ /* 0x000e260000000a00 */
[----:B------:R-:W-:-:S13]  /*01e0*/  ISETP.GE.U32.AND P0, PT, R5, R0, PT ;  /* 0x000000000500720c */ /* 0x000fda0003f06070 */
[----:B------:R-:W-:Y:S01]  /*01f0*/  @P0 IMAD.IADD R5, R5, 0x1, -R0 ;  /* 0x0000000105050824 */ /* 0x000fe200078e0a00 */
[----:B------:R-:W-:-:S04]  /*0200*/  @P0 IADD3 R9, PT, PT, R9, 0x1, RZ ;  /* 0x0000000109090810 */ /* 0x000fc80007ffe0ff */
[-C--:B------:R-:W-:Y:S02]  /*0210*/  ISETP.GE.U32.AND P1, PT, R5, R0.reuse, PT ;  /* 0x000000000500720c */ /* 0x080fe40003f26070 */
[----:B------:R-:W2:Y:S11]  /*0220*/  LDC.64 R4, c[0x0][0x380] ;  /* 0x0000e000ff047b82 */ /* 0x000eb60000000a00 */
[----:B------:R-:W-:Y:S01]  /*0230*/  @P1 VIADD R9, R9, 0x1 ;  /* 0x0000000109091836 */ /* 0x000fe20000000000 */
[----:B------:R-:W-:-:S05]  /*0240*/  @!P2 LOP3.LUT R9, RZ, R0, RZ, 0x33, !PT ;  /* 0x00000000ff09a212 */ /* 0x000fca00078e33ff */
[----:B------:R-:W-:-:S05]  /*0250*/  IMAD.IADD R6, R6, 0x1, R9 ;  /* 0x0000000106067824 */ /* 0x000fca00078e0209 */
[C---:B------:R-:W-:Y:S02]  /*0260*/  LOP3.LUT R8, R6.reuse, 0x3, RZ, 0xc0, !PT ;  /* 0x0000000306087812 */ /* 0x040fe400078ec0ff */
[----:B------:R-:W-:Y:S02]  /*0270*/  ISETP.GE.U32.AND P1, PT, R6, 0x3, PT ;  /* 0x000000030600780c */ /* 0x000fe40003f26070 */
[----:B------:R-:W-:-:S13]  /*0280*/  ISETP.NE.AND P0, PT, R8, 0x3, PT ;  /* 0x000000030800780c */ /* 0x000fda0003f05270 */
[----:B01----:R-:W-:Y:S05]  /*0290*/  @!P0 BRA `(.L_x_209) ;  /* 0x00000000003c8947 */ /* 0x003fea0003800000 */
[----:B------:R-:W0:Y:S01]  /*02a0*/  LDC.64 R8, c[0x0][0x380] ;  /* 0x0000e000ff087b82 */ /* 0x000e220000000a00 */
[----:B------:R-:W-:-:S04]  /*02b0*/  IADD3 R6, PT, PT, R6, 0x1, RZ ;  /* 0x0000000106067810 */ /* 0x000fc80007ffe0ff */
[----:B------:R-:W-:-:S03]  /*02c0*/  LOP3.LUT R6, R6, 0x3, RZ, 0xc0, !PT ;  /* 0x0000000306067812 */ /* 0x000fc600078ec0ff */
[----:B------:R-:W1:Y:S02]  /*02d0*/  LDC.64 R10, c[0x0][0x388] ;  /* 0x0000e200ff0a7b82 */ /* 0x000e640000000a00 */
[----:B------:R-:W-:-:S07]  /*02e0*/  IMAD.MOV R6, RZ, RZ, -R6 ;  /* 0x000000ffff067224 */ /* 0x000fce00078e0a06 */
.L_x_210:
[----:B0-----:R-:W-:-:S06]  /*02f0*/  IMAD.WIDE R14, R7, 0x4, R8 ;  /* 0x00000004070e7825 */ /* 0x001fcc00078e0208 */
[----:B---3--:R-:W3:Y:S01]  /*0300*/  LDG.E R14, desc[UR4][R14.64] ;  /* 0x000000040e0e7981 */ /* 0x008ee2000c1e1900 */
[----:B-1----:R-:W-:Y:S01]  /*0310*/  IMAD.WIDE R12, R7, 0x4, R10 ;  /* 0x00000004070c7825 */ /* 0x002fe200078e020a */
[----:B------:R-:W-:-:S03]  /*0320*/  IADD3 R7, PT, PT, R0, R7, RZ ;  /* 0x0000000700077210 */ /* 0x000fc60007ffe0ff */
[----:B------:R-:W-:-:S05]  /*0330*/  VIADD R6, R6, 0x1 ;  /* 0x0000000106067836 */ /* 0x000fca0000000000 */
[----:B------:R-:W-:Y:S02]  /*0340*/  ISETP.NE.AND P0, PT, R6, RZ, PT ;  /* 0x000000ff0600720c */ /* 0x000fe40003f05270 */
[----:B---3--:R-:W-:-:S04]  /*0350*/  SHF.R.U32.HI R16, RZ, 0xd, R14 ;  /* 0x0000000dff107819 */ /* 0x008fc8000001160e */
[----:B------:R-:W-:-:S05]  /*0360*/  LOP3.LUT R17, R16, 0x3f, RZ, 0xc0, !PT ;  /* 0x0000003f10117812 */ /* 0x000fca00078ec0ff */
[----:B------:R3:W-:Y:S02]  /*0370*/  STG.E desc[UR4][R12.64], R17 ;  /* 0x000000110c007986 */ /* 0x0007e4000c101904 */
[----:B------:R-:W-:Y:S05]  /*0380*/  @P0 BRA `(.L_x_210) ;  /* 0xfffffffc00d80947 */ /* 0x000fea000383ffff */
.L_x_209:
[----:B------:R-:W-:Y:S05]  /*0390*/  BSYNC.RECONVERGENT B0 ;  /* 0x0000000000007941 */ /* 0x000fea0003800200 */
.L_x_208:
[----:B------:R-:W-:Y:S05]  /*03a0*/  @!P1 EXIT ;  /* 0x000000000000994d */ /* 0x000fea0003800000 */
.L_x_211:
[----:B-12---:R-:W-:-:S05]  /*03b0*/  IMAD.WIDE R14, R7, 0x4, R4 ;  /* 0x00000004070e7825 */ /* 0x006fca00078e0204 */
[----:B------:R-:W2:Y:S01]  /*03c0*/  LDG.E R6, desc[UR4][R14.64] ;  /* 0x000000040e067981 */ /* 0x000ea2000c1e1900 */
[----:B---3--:R-:W-:-:S04]  /*03d0*/  IMAD.WIDE R16, R7, 0x4, R2 ;  /* 0x0000000407107825 */ /* 0x008fc800078e0202 */
[----:B------:R-:W-:Y:S01]  /*03e0*/  IMAD.WIDE R8, R0, 0x4, R14 ;  /* 0x0000000400087825 */ /* 0x000fe200078e020e */
[----:B--2---:R-:W-:-:S04]  /*03f0*/  SHF.R.U32.HI R6, RZ, 0xd, R6 ;  /* 0x0000000dff067819 */ /* 0x004fc80000011606 */
[----:B------:R-:W-:-:S05]  /*0400*/  LOP3.LUT R19, R6, 0x3f, RZ, 0xc0, !PT ;  /* 0x0000003f06137812 */ /* 0x000fca00078ec0ff */
[----:B------:R0:W-:Y:S04]  /*0410*/  STG.E desc[UR4][R16.64], R19 ;  /* 0x0000001310007986 */ /* 0x0001e8000c101904 */
[----:B------:R-:W2:Y:S01]  /*0420*/  LDG.E R6, desc[UR4][R8.64] ;  /* 0x0000000408067981 */ /* 0x000ea2000c1e1900 */
[----:B------:R-:W-:-:S04]  /*0430*/  IMAD.WIDE R10, R0, 0x4, R16 ;  /* 0x00000004000a7825 */ /* 0x000fc800078e0210 */
[----:B------:R-:W-:Y:S01]  /*0440*/  IMAD.WIDE R12, R0, 0x4, R8 ;  /* 0x00000004000c7825 */ /* 0x000fe200078e0208 */
[----:B--2---:R-:W-:-:S04]  /*0450*/  SHF.R.U32.HI R6, RZ, 0xd, R6 ;  /* 0x0000000dff067819 */ /* 0x004fc80000011606 */
[----:B------:R-:W-:-:S05]  /*0460*/  LOP3.LUT R21, R6, 0x3f, RZ, 0xc0, !PT ;  /* 0x0000003f06157812 */ /* 0x000fca00078ec0ff */
[----:B------:R1:W-:Y:S04]  /*0470*/  STG.E desc[UR4][R10.64], R21 ;  /* 0x000000150a007986 */ /* 0x0003e8000c101904 */
[----:B------:R-:W2:Y:S01]  /*0480*/  LDG.E R6, desc[UR4][R12.64] ;  /* 0x000000040c067981 */ /* 0x000ea2000c1e1900 */
[----:B------:R-:W-:-:S04]  /*0490*/  IMAD.WIDE R14, R0, 0x4, R10 ;  /* 0x00000004000e7825 */ /* 0x000fc800078e020a */
[----:B0-----:R-:W-:Y:S01]  /*04a0*/  IMAD.WIDE R16, R0, 0x4, R12 ;  /* 0x0000000400107825 */ /* 0x001fe200078e020c */
[----:B--2---:R-:W-:-:S04]  /*04b0*/  SHF.R.U32.HI R6, RZ, 0xd, R6 ;  /* 0x0000000dff067819 */ /* 0x004fc80000011606 */
[----:B------:R-:W-:-:S05]  /*04c0*/  LOP3.LUT R23, R6, 0x3f, RZ, 0xc0, !PT ;  /* 0x0000003f06177812 */ /* 0x000fca00078ec0ff */
[----:B------:R1:W-:Y:S04]  /*04d0*/  STG.E desc[UR4][R14.64], R23 ;  /* 0x000000170e007986 */ /* 0x0003e8000c101904 */
[----:B------:R-:W2:Y:S01]  /*04e0*/  LDG.E R16, desc[UR4][R16.64] ;  /* 0x0000000410107981 */ /* 0x000ea2000c1e1900 */
[----:B------:R-:W-:-:S04]  /*04f0*/  IMAD.WIDE R8, R0, 0x4, R14 ;  /* 0x0000000400087825 */ /* 0x000fc800078e020e */
[----:B------:R-:W-:-:S05]  /*0500*/  IMAD R7, R0, 0x4, R7 ;  /* 0x0000000400077824 */ /* 0x000fca00078e0207 */
[----:B------:R-:W-:Y:S02]  /*0510*/  ISETP.GE.AND P0, PT, R7, UR6, PT ;  /* 0x0000000607007c0c */ /* 0x000fe4000bf06270 */
[----:B--2---:R-:W-:-:S04]  /*0520*/  SHF.R.U32.HI R6, RZ, 0xd, R16 ;  /* 0x0000000dff067819 */ /* 0x004fc80000011610 */
[----:B------:R-:W-:-:S05]  /*0530*/  LOP3.LUT R19, R6, 0x3f, RZ, 0xc0, !PT ;  /* 0x0000003f06137812 */ /* 0x000fca00078ec0ff */
[----:B------:R1:W-:Y:S02]  /*0540*/  STG.E desc[UR4][R8.64], R19 ;  /* 0x0000001308007986 */ /* 0x0003e4000c101904 */
[----:B------:R-:W-:Y:S05]  /*0550*/  @!P0 BRA `(.L_x_211) ;  /* 0xfffffffc00948947 */ /* 0x000fea000383ffff */
[----:B------:R-:W-:Y:S05]  /*0560*/  EXIT ;  /* 0x000000000000794d */ /* 0x000fea0003800000 */
.L_x_212:
        /* <DEDUP_REMOVED lines=9> */
.L_x_222:


//--------------------- .nv.shared._ZN3cub18CUB_300001_SM_10006detail4scan16DeviceScanKernelINS2_10policy_hubIiiimN4cuda3std3__44plusIvEEE10Policy1000EN6thrust24THRUST_300001_SM_1000_NS10device_ptrIiEESF_NS0_13ScanTileStateIiLb1EEES9_NS1_10InputValueIiPiEEmiLb0EiEEvT0_T1_T2_iT3_T4_T5_ --------------------------
	.section	.nv.shared._ZN3cub18CUB_300001_SM_10006detail4scan16DeviceScanKernelINS2_10policy_hubIiiimN4cuda3std3__44plusIvEEE10Policy1000EN6thrust24THRUST_300001_SM_1000_NS10device_ptrIiEESF_NS0_13ScanTileStateIiLb1EEES9_NS1_10InputValueIiPiEEmiLb0EiEEvT0_T1_T2_iT3_T4_T5_,"aw",@nobits
	.sectionflags	@""
	.align	16
.nv.shared._ZN3cub18CUB_300001_SM_10006detail4scan16DeviceScanKernelINS2_10policy_hubIiiimN4cuda3std3__44plusIvEEE10Policy1000EN6thrust24THRUST_300001_SM_1000_NS10device_ptrIiEESF_NS0_13ScanTileStateIiLb1EEES9_NS1_10InputValueIiPiEEmiLb0EiEEvT0_T1_T2_iT3_T4_T5_:
	.zero		32656


//--------------------- .nv.shared.reserved.0     --------------------------
	.section	.nv.shared.reserved.0,"aw",@nobits
	.weak		__nv_reservedSMEM_offset_0_alias
	.size		__nv_reservedSMEM_offset_0_alias, 0, 64
	.other		__nv_reservedSMEM_offset_0_alias,@"STO_CUDA_RESERVED_SHARED STV_DEFAULT"
__nv_reservedSMEM_offset_0_alias:
	.zero		0
	.zero		64


//--------------------- .nv.global                --------------------------
	.section	.nv.global,"aw",@nobits
.nv.global:
	.type		_ZN34_INTERNAL_57c6a5fd_4_k_cu_f13273246thrust24THRUST_300001_SM_1000_NS12placeholders2_8E,@object
	.size		_ZN34_INTERNAL_57c6a5fd_4_k_cu_f13273246thrust24THRUST_300001_SM_1000_NS12placeholders2_8E,(_ZN34_INTERNAL_57c6a5fd_4_k_cu_f13273244cuda3std3__436_GLOBAL__N__57c6a5fd_4_k_cu_f13273246ignoreE - _ZN34_INTERNAL_57c6a5fd_4_k_cu_f13273246thrust24THRUST_300001_SM_1000_NS12placeholders2_8E)
_ZN34_INTERNAL_57c6a5fd_4_k_cu_f13273246thrust24THRUST_300001_SM_1000_NS12placeholders2_8E:
	.zero		1
	.type		_ZN34_INTERNAL_57c6a5fd_4_k_cu_f13273244cuda3std3__436_GLOBAL__N__57c6a5fd_4_k_cu_f13273246ignoreE,@object
	.size		_ZN34_INTERNAL_57c6a5fd_4_k_cu_f13273244cuda3std3__436_GLOBAL__N__57c6a5fd_4_k_cu_f13273246ignoreE,(_ZN34_INTERNAL_57c6a5fd_4_k_cu_f13273244cuda3std6ranges3__45__cpo4dataE - _ZN34_INTERNAL_57c6a5fd_4_k_cu_f13273244cuda3std3__436_GLOBAL__N__57c6a5fd_4_k_cu_f13273246ignoreE)
_ZN34_INTERNAL_57c6a5fd_4_k_cu_f13273244cuda3std3__436_GLOBAL__N__57c6a5fd_4_k_cu_f13273246ignoreE:
	.zero		1
	.type		_ZN34_INTERNAL_57c6a5fd_4_k_cu_f13273244cuda3std6ranges3__45__cpo4dataE,@object
	.size		_ZN34_INTERNAL_57c6a5fd_4_k_cu_f13273244cuda3std6ranges3__45__cpo4dataE,(_ZN34_INTERNAL_57c6a5fd_4_k_cu_f13273246thrust24THRUST_300001_SM_1000_NS6system3cpp3parE - _ZN34_INTERNAL_57c6a5fd_4_k_cu_f13273244cuda3std6ranges3__45__cpo4dataE)
_ZN34_INTERNAL_57c6a5fd_4_k_cu_f13273244cuda3std6ranges3__45__cpo4dataE:
	.zero		1
	.type		_ZN34_INTERNAL_57c6a5fd_4_k_cu_f13273246thrust24THRUST_300001_SM_1000_NS6system3cpp3parE,@object
	.size		_ZN34_INTERNAL_57c6a5fd_4_k_cu_f13273246thrust24THRUST_300001_SM_1000_NS6system3cpp3parE,(_ZN34_INTERNAL_57c6a5fd_4_k_cu_f13273244cuda3std3__45__cpo5beginE - _ZN34_INTERNAL_57c6a5fd_4_k_cu_f13273246thrust24THRUST_300001_SM_1000_NS6system3cpp3parE)
_ZN34_INTERNAL_57c6a5fd_4_k_cu_f13273246thrust24THRUST_300001_SM_1000_NS6system3cpp3parE:
	.zero		1
	.type		_ZN34_INTERNAL_57c6a5fd_4_k_cu_f13273244cuda3std3__45__cpo5beginE,@object
	.size		_ZN34_INTERNAL_57c6a5fd_4_k_cu_f13273244cuda3std3__45__cpo5beginE,(_ZN34_INTERNAL_57c6a5fd_4_k_cu_f13273244cuda3std6ranges3__45__cpo5beginE - _ZN34_INTERNAL_57c6a5fd_4_k_cu_f13273244cuda3std3__45__cpo5beginE)
_ZN34_INTERNAL_57c6a5fd_4_k_cu_f13273244cuda3std3__45__cpo5beginE:
	.zero		1
	.type		_ZN34_INTERNAL_57c6a5fd_4_k_cu_f13273244cuda3std6ranges3__45__cpo5beginE,@object
	.size		_ZN34_INTERNAL_57c6a5fd_4_k_cu_f13273244cuda3std6ranges3__45__cpo5beginE,(_ZN34_INTERNAL_57c6a5fd_4_k_cu_f13273246thrust24THRUST_300001_SM_1000_NS6deviceE - _ZN34_INTERNAL_57c6a5fd_4_k_cu_f13273244cuda3std6ranges3__45__cpo5beginE)
_ZN34_INTERNAL_57c6a5fd_4_k_cu_f13273244cuda3std6ranges3__45__cpo5beginE:
	.zero		1
	.type		_ZN34_INTERNAL_57c6a5fd_4_k_cu_f13273246thrust24THRUST_300001_SM_1000_NS6deviceE,@object
	.size		_ZN34_INTERNAL_57c6a5fd_4_k_cu_f13273246thrust24THRUST_300001_SM_1000_NS6deviceE,(_ZN34_INTERNAL_57c6a5fd_4_k_cu_f13273244cuda3std3__47nulloptE - _ZN34_INTERNAL_57c6a5fd_4_k_cu_f13273246thrust24THRUST_300001_SM_1000_NS6deviceE)
_ZN34_INTERNAL_57c6a5fd_4_k_cu_f13273246thrust24THRUST_300001_SM_1000_NS6deviceE:
	.zero		1
	.type		_ZN34_INTERNAL_57c6a5fd_4_k_cu_f13273244cuda3std3__47nulloptE,@object
	.size		_ZN34_INTERNAL_57c6a5fd_4_k_cu_f13273244cuda3std3__47nulloptE,(_ZN34_INTERNAL_57c6a5fd_4_k_cu_f13273244cuda3std6ranges3__45__cpo8distanceE - _ZN34_INTERNAL_57c6a5fd_4_k_cu_f13273244cuda3std3__47nulloptE)
_ZN34_INTERNAL_57c6a5fd_4_k_cu_f13273244cuda3std3__47nulloptE:
	.zero		1
	.type		_ZN34_INTERNAL_57c6a5fd_4_k_cu_f13273244cuda3std6ranges3__45__cpo8distanceE,@object
	.size		_ZN34_INTERNAL_57c6a5fd_4_k_cu_f13273244cuda3std6ranges3__45__cpo8distanceE,(_ZN34_INTERNAL_57c6a5fd_4_k_cu_f13273246thrust24THRUST_300001_SM_1000_NS12placeholders2_4E - _ZN34_INTERNAL_57c6a5fd_4_k_cu_f13273244cuda3std6ranges3__45__cpo8distanceE)
_ZN34_INTERNAL_57c6a5fd_4_k_cu_f13273244cuda3std6ranges3__45__cpo8distanceE:
	.zero		1
	.type		_ZN34_INTERNAL_57c6a5fd_4_k_cu_f13273246thrust24THRUST_300001_SM_1000_NS12placeholders2_4E,@object
	.size		_ZN34_INTERNAL_57c6a5fd_4_k_cu_f13273246thrust24THRUST_300001_SM_1000_NS12placeholders2_4E,(_ZN34_INTERNAL_57c6a5fd_4_k_cu_f13273244cuda3std3__45__cpo6rbeginE - _ZN34_INTERNAL_57c6a5fd_4_k_cu_f13273246thrust24THRUST_300001_SM_1000_NS12placeholders2_4E)
_ZN34_INTERNAL_57c6a5fd_4_k_cu_f13273246thrust24THRUST_300001_SM_1000_NS12placeholders2_4E:
	.zero		1
	.type		_ZN34_INTERNAL_57c6a5fd_4_k_cu_f13273244cuda3std3__45__cpo6rbeginE,@object
	.size		_ZN34_INTERNAL_57c6a5fd_4_k_cu_f13273244cuda3std3__45__cpo6rbeginE,(_ZN34_INTERNAL_57c6a5fd_4_k_cu_f13273244cuda3std6ranges3__45__cpo7advanceE - _ZN34_INTERNAL_57c6a5fd_4_k_cu_f13273244cuda3std3__45__cpo6rbeginE)
_ZN34_INTERNAL_57c6a5fd_4_k_cu_f13273244cuda3std3__45__cpo6rbeginE:
	.zero		1
	.type		_ZN34_INTERNAL_57c6a5fd_4_k_cu_f13273244cuda3std6ranges3__45__cpo7advanceE,@object
	.size		_ZN34_INTERNAL_57c6a5fd_4_k_cu_f13273244cuda3std6ranges3__45__cpo7advanceE,(_ZN34_INTERNAL_57c6a5fd_4_k_cu_f13273246thrust24THRUST_300001_SM_1000_NS12placeholders3_10E - _ZN34_INTERNAL_57c6a5fd_4_k_cu_f13273244cuda3std6ranges3__45__cpo7advanceE)
_ZN34_INTERNAL_57c6a5fd_4_k_cu_f13273244cuda3std6ranges3__45__cpo7advanceE:
	.zero		1
	.type		_ZN34_INTERNAL_57c6a5fd_4_k_cu_f13273246thrust24THRUST_300001_SM_1000_NS12placeholders3_10E,@object
	.size		_ZN34_INTERNAL_57c6a5fd_4_k_cu_f13273246thrust24THRUST_300001_SM_1000_NS12placeholders3_10E,(_ZN34_INTERNAL_57c6a5fd_4_k_cu_f13273244cuda3std3__48in_placeE - _ZN34_INTERNAL_57c6a5fd_4_k_cu_f13273246thrust24THRUST_300001_SM_1000_NS12placeholders3_10E)
_ZN34_INTERNAL_57c6a5fd_4_k_cu_f13273246thrust24THRUST_300001_SM_1000_NS12placeholders3_10E:
	.zero		1
	.type		_ZN34_INTERNAL_57c6a5fd_4_k_cu_f13273244cuda3std3__48in_placeE,@object
	.size		_ZN34_INTERNAL_57c6a5fd_4_k_cu_f13273244cuda3std3__48in_placeE,(_ZN34_INTERNAL_57c6a5fd_4_k_cu_f13273244cuda3std6ranges3__45__cpo4sizeE - _ZN34_INTERNAL_57c6a5fd_4_k_cu_f13273244cuda3std3__48in_placeE)
_ZN34_INTERNAL_57c6a5fd_4_k_cu_f13273244cuda3std3__48in_placeE:
	.zero		1
	.type		_ZN34_INTERNAL_57c6a5fd_4_k_cu_f13273244cuda3std6ranges3__45__cpo4sizeE,@object
	.size		_ZN34_INTERNAL_57c6a5fd_4_k_cu_f13273244cuda3std6ranges3__45__cpo4sizeE,(_ZN34_INTERNAL_57c6a5fd_4_k_cu_f13273246thrust24THRUST_300001_SM_1000_NS12placeholders2_2E - _ZN34_INTERNAL_57c6a5fd_4_k_cu_f13273244cuda3std6ranges3__45__cpo4sizeE)
_ZN34_INTERNAL_57c6a5fd_4_k_cu_f13273244cuda3std6ranges3__45__cpo4sizeE:
	.zero		1
	.type		_ZN34_INTERNAL_57c6a5fd_4_k_cu_f13273246thrust24THRUST_300001_SM_1000_NS12placeholders2_2E,@object
	.size		_ZN34_INTERNAL_57c6a5fd_4_k_cu_f13273246thrust24THRUST_300001_SM_1000_NS12placeholders2_2E,(_ZN34_INTERNAL_57c6a5fd_4_k_cu_f13273244cuda3std3__45__cpo6cbeginE - _ZN34_INTERNAL_57c6a5fd_4_k_cu_f13273246thrust24THRUST_300001_SM_1000_NS12placeholders2_2E)
_ZN34_INTERNAL_57c6a5fd_4_k_cu_f13273246thrust24THRUST_300001_SM_1000_NS12placeholders2_2E:
	.zero		1
	.type		_ZN34_INTERNAL_57c6a5fd_4_k_cu_f13273244cuda3std3__45__cpo6cbeginE,@object
	.size		_ZN34_INTERNAL_57c6a5fd_4_k_cu_f13273244cuda3std3__45__cpo6cbeginE,(_ZN34_INTERNAL_57c6a5fd_4_k_cu_f13273244cuda3std6ranges3__45__cpo6cbeginE - _ZN34_INTERNAL_57c6a5fd_4_k_cu_f13273244cuda3std3__45__cpo6cbeginE)
_ZN34_INTERNAL_57c6a5fd_4_k_cu_f13273244cuda3std3__45__cpo6cbeginE:
	.zero		1
	.type		_ZN34_INTERNAL_57c6a5fd_4_k_cu_f13273244cuda3std6ranges3__45__cpo6cbeginE,@object
	.size		_ZN34_INTERNAL_57c6a5fd_4_k_cu_f13273244cuda3std6ranges3__45__cpo6cbeginE,(_ZN34_INTERNAL_57c6a5fd_4_k_cu_f13273246thrust24THRUST_300001_SM_1000_NS12placeholders2_6E - _ZN34_INTERNAL_57c6a5fd_4_k_cu_f13273244cuda3std6ranges3__45__cpo6cbeginE)
_ZN34_INTERNAL_57c6a5fd_4_k_cu_f13273244cuda3std6ranges3__45__cpo6cbeginE:
	.zero		1
	.type		_ZN34_INTERNAL_57c6a5fd_4_k_cu_f13273246thrust24THRUST_300001_SM_1000_NS12placeholders2_6E,@object
	.size		_ZN34_INTERNAL_57c6a5fd_4_k_cu_f13273246thrust24THRUST_300001_SM_1000_NS12placeholders2_6E,(_ZN34_INTERNAL_57c6a5fd_4_k_cu_f13273244cuda3std3__45__cpo7crbeginE - _ZN34_INTERNAL_57c6a5fd_4_k_cu_f13273246thrust24THRUST_300001_SM_1000_NS12placeholders2_6E)
_ZN34_INTERNAL_57c6a5fd_4_k_cu_f13273246thrust24THRUST_300001_SM_1000_NS12placeholders2_6E:
	.zero		1
	.type		_ZN34_INTERNAL_57c6a5fd_4_k_cu_f13273244cuda3std3__45__cpo7crbeginE,@object
	.size		_ZN34_INTERNAL_57c6a5fd_4_k_cu_f13273244cuda3std3__45__cpo7crbeginE,(_ZN34_INTERNAL_57c6a5fd_4_k_cu_f13273244cuda3std6ranges3__45__cpo4nextE - _ZN34_INTERNAL_57c6a5fd_4_k_cu_f13273244cuda3std3__45__cpo7crbeginE)
_ZN34_INTERNAL_57c6a5fd_4_k_cu_f13273244cuda3std3__45__cpo7crbeginE:
	.zero		1
	.type		_ZN34_INTERNAL_57c6a5fd_4_k_cu_f13273244cuda3std6ranges3__45__cpo4nextE,@object
	.size		_ZN34_INTERNAL_57c6a5fd_4_k_cu_f13273244cuda3std6ranges3__45__cpo4nextE,(_ZN34_INTERNAL_57c6a5fd_4_k_cu_f13273244cuda3std6ranges3__45__cpo4swapE - _ZN34_INTERNAL_57c6a5fd_4_k_cu_f13273244cuda3std6ranges3__45__cpo4nextE)
_ZN34_INTERNAL_57c6a5fd_4_k_cu_f13273244cuda3std6ranges3__45__cpo4nextE:
	.zero		1
	.type		_ZN34_INTERNAL_57c6a5fd_4_k_cu_f13273244cuda3std6ranges3__45__cpo4swapE,@object
	.size		_ZN34_INTERNAL_57c6a5fd_4_k_cu_f13273244cuda3std6ranges3__45__cpo4swapE,(_ZN34_INTERNAL_57c6a5fd_4_k_cu_f13273246thrust24THRUST_300001_SM_1000_NS8cuda_cub10par_nosyncE - _ZN34_INTERNAL_57c6a5fd_4_k_cu_f13273244cuda3std6ranges3__45__cpo4swapE)
_ZN34_INTERNAL_57c6a5fd_4_k_cu_f13273244cuda3std6ranges3__45__cpo4swapE:
	.zero		1
	.type		_ZN34_INTERNAL_57c6a5fd_4_k_cu_f13273246thrust24THRUST_300001_SM_1000_NS8cuda_cub10par_nosyncE,@object
	.size		_ZN34_INTERNAL_57c6a5fd_4_k_cu_f13273246thrust24THRUST_300001_SM_1000_NS8cuda_cub10par_nosyncE,(_ZN34_INTERNAL_57c6a5fd_4_k_cu_f13273246thrust24THRUST_300001_SM_1000_NS3seqE - _ZN34_INTERNAL_57c6a5fd_4_k_cu_f13273246thrust24THRUST_300001_SM_1000_NS8cuda_cub10par_nosyncE)
_ZN34_INTERNAL_57c6a5fd_4_k_cu_f13273246thrust24THRUST_300001_SM_1000_NS8cuda_cub10par_nosyncE:
	.zero		1
	.type		_ZN34_INTERNAL_57c6a5fd_4_k_cu_f13273246thrust24THRUST_300001_SM_1000_NS3seqE,@object
	.size		_ZN34_INTERNAL_57c6a5fd_4_k_cu_f13273246thrust24THRUST_300001_SM_1000_NS3seqE,(_ZN34_INTERNAL_57c6a5fd_4_k_cu_f13273244cuda3std3__420unreachable_sentinelE - _ZN34_INTERNAL_57c6a5fd_4_k_cu_f13273246thrust24THRUST_300001_SM_1000_NS3seqE)
_ZN34_INTERNAL_57c6a5fd_4_k_cu_f13273246thrust24THRUST_300001_SM_1000_NS3seqE:
	.zero		1
	.type		_ZN34_INTERNAL_57c6a5fd_4_k_cu_f13273244cuda3std3__420unreachable_sentinelE,@object
	.size		_ZN34_INTERNAL_57c6a5fd_4_k_cu_f13273244cuda3std3__420unreachable_sentinelE,(_ZN34_INTERNAL_57c6a5fd_4_k_cu_f13273244cuda3std6ranges3__45__cpo5ssizeE - _ZN34_INTERNAL_57c6a5fd_4_k_cu_f13273244cuda3std3__420unreachable_sentinelE)
_ZN34_INTERNAL_57c6a5fd_4_k_cu_f13273244cuda3std3__420unreachable_sentinelE:
	.zero		1
	.type		_ZN34_INTERNAL_57c6a5fd_4_k_cu_f13273244cuda3std6ranges3__45__cpo5ssizeE,@object
	.size		_ZN34_INTERNAL_57c6a5fd_4_k_cu_f13273244cuda3std6ranges3__45__cpo5ssizeE,(_ZN34_INTERNAL_57c6a5fd_4_k_cu_f13273246thrust24THRUST_300001_SM_1000_NS12placeholders2_3E - _ZN34_INTERNAL_57c6a5fd_4_k_cu_f13273244cuda3std6ranges3__45__cpo5ssizeE)
_ZN34_INTERNAL_57c6a5fd_4_k_cu_f13273244cuda3std6ranges3__45__cpo5ssizeE:
	.zero		1
	.type		_ZN34_INTERNAL_57c6a5fd_4_k_cu_f13273246thrust24THRUST_300001_SM_1000_NS12placeholders2_3E,@object
	.size		_ZN34_INTERNAL_57c6a5fd_4_k_cu_f13273246thrust24THRUST_300001_SM_1000_NS12placeholders2_3E,(_ZN34_INTERNAL_57c6a5fd_4_k_cu_f13273244cuda3std3__45__cpo4cendE - _ZN34_INTERNAL_57c6a5fd_4_k_cu_f13273246thrust24THRUST_300001_SM_1000_NS12placeholders2_3E)
_ZN34_INTERNAL_57c6a5fd_4_k_cu_f13273246thrust24THRUST_300001_SM_1000_NS12placeholders2_3E:
	.zero		1
	.type		_ZN34_INTERNAL_57c6a5fd_4_k_cu_f13273244cuda3std3__45__cpo4cendE,@object
	.size		_ZN34_INTERNAL_57c6a5fd_4_k_cu_f13273244cuda3std3__45__cpo4cendE,(_ZN34_INTERNAL_57c6a5fd_4_k_cu_f13273244cuda3std6ranges3__45__cpo4cendE - _ZN34_INTERNAL_57c6a5fd_4_k_cu_f13273244cuda3std3__45__cpo4cendE)
_ZN34_INTERNAL_57c6a5fd_4_k_cu_f13273244cuda3std3__45__cpo4cendE:
	.zero		1
	.type		_ZN34_INTERNAL_57c6a5fd_4_k_cu_f13273244cuda3std6ranges3__45__cpo4cendE,@object
	.size		_ZN34_INTERNAL_57c6a5fd_4_k_cu_f13273244cuda3std6ranges3__45__cpo4cendE,(_ZN34_INTERNAL_57c6a5fd_4_k_cu_f13273246thrust24THRUST_300001_SM_1000_NS12placeholders2_7E - _ZN34_INTERNAL_57c6a5fd_4_k_cu_f13273244cuda3std6ranges3__45__cpo4cendE)
_ZN34_INTERNAL_57c6a5fd_4_k_cu_f13273244cuda3std6ranges3__45__cpo4cendE:
	.zero		1
	.type		_ZN34_INTERNAL_57c6a5fd_4_k_cu_f13273246thrust24THRUST_300001_SM_1000_NS12placeholders2_7E,@object
	.size		_ZN34_INTERNAL_57c6a5fd_4_k_cu_f13273246thrust24THRUST_300001_SM_1000_NS12placeholders2_7E,(_ZN34_INTERNAL_57c6a5fd_4_k_cu_f13273244cuda3std3__45__cpo5crendE - _ZN34_INTERNAL_57c6a5fd_4_k_cu_f13273246thrust24THRUST_300001_SM_1000_NS12placeholders2_7E)
_ZN34_INTERNAL_57c6a5fd_4_k_cu_f13273246thrust24THRUST_300001_SM_1000_NS12placeholders2_7E:
	.zero		1
	.type		_ZN34_INTERNAL_57c6a5fd_4_k_cu_f13273244cuda3std3__45__cpo5crendE,@object
	.size		_ZN34_INTERNAL_57c6a5fd_4_k_cu_f13273244cuda3std3__45__cpo5crendE,(_ZN34_INTERNAL_57c6a5fd_4_k_cu_f13273244cuda3std6ranges3__45__cpo4prevE - _ZN34_INTERNAL_57c6a5fd_4_k_cu_f13273244cuda3std3__45__cpo5crendE)
_ZN34_INTERNAL_57c6a5fd_4_k_cu_f13273244cuda3std3__45__cpo5crendE:
	.zero		1
	.type		_ZN34_INTERNAL_57c6a5fd_4_k_cu_f13273244cuda3std6ranges3__45__cpo4prevE,@object
	.size		_ZN34_INTERNAL_57c6a5fd_4_k_cu_f13273244cuda3std6ranges3__45__cpo4prevE,(_ZN34_INTERNAL_57c6a5fd_4_k_cu_f13273244cuda3std6ranges3__45__cpo9iter_moveE - _ZN34_INTERNAL_57c6a5fd_4_k_cu_f13273244cuda3std6ranges3__45__cpo4prevE)
_ZN34_INTERNAL_57c6a5fd_4_k_cu_f13273244cuda3std6ranges3__45__cpo4prevE:
	.zero		1
	.type		_ZN34_INTERNAL_57c6a5fd_4_k_cu_f13273244cuda3std6ranges3__45__cpo9iter_moveE,@object
	.size		_ZN34_INTERNAL_57c6a5fd_4_k_cu_f13273244cuda3std6ranges3__45__cpo9iter_moveE,(_ZN34_INTERNAL_57c6a5fd_4_k_cu_f13273246thrust24THRUST_300001_SM_1000_NS6system6detail10sequential3seqE - _ZN34_INTERNAL_57c6a5fd_4_k_cu_f13273244cuda3std6ranges3__45__cpo9iter_moveE)
_ZN34_INTERNAL_57c6a5fd_4_k_cu_f13273244cuda3std6ranges3__45__cpo9iter_moveE:
	.zero		1
	.type		_ZN34_INTERNAL_57c6a5fd_4_k_cu_f13273246thrust24THRUST_300001_SM_1000_NS6system6detail10sequential3seqE,@object
	.size		_ZN34_INTERNAL_57c6a5fd_4_k_cu_f13273246thrust24THRUST_300001_SM_1000_NS6system6detail10sequential3seqE,(_ZN34_INTERNAL_57c6a5fd_4_k_cu_f13273246thrust24THRUST_300001_SM_1000_NS12placeholders2_9E - _ZN34_INTERNAL_57c6a5fd_4_k_cu_f13273246thrust24THRUST_300001_SM_1000_NS6system6detail10sequential3seqE)
_ZN34_INTERNAL_57c6a5fd_4_k_cu_f13273246thrust24THRUST_300001_SM_1000_NS6system6detail10sequential3seqE:
	.zero		1
	.type		_ZN34_INTERNAL_57c6a5fd_4_k_cu_f13273246thrust24THRUST_300001_SM_1000_NS12placeholders2_9E,@object
	.size		_ZN34_INTERNAL_57c6a5fd_4_k_cu_f13273246thrust24THRUST_300001_SM_1000_NS12placeholders2_9E,(_ZN34_INTERNAL_57c6a5fd_4_k_cu_f13273244cuda3std3__419piecewise_constructE - _ZN34_INTERNAL_57c6a5fd_4_k_cu_f13273246thrust24THRUST_300001_SM_1000_NS12placeholders2_9E)
_ZN34_INTERNAL_57c6a5fd_4_k_cu_f13273246thrust24THRUST_300001_SM_1000_NS12placeholders2_9E:
	.zero		1
	.type		_ZN34_INTERNAL_57c6a5fd_4_k_cu_f13273244cuda3std3__419piecewise_constructE,@object
	.size		_ZN34_INTERNAL_57c6a5fd_4_k_cu_f13273244cuda3std3__419piecewise_constructE,(_ZN34_INTERNAL_57c6a5fd_4_k_cu_f13273244cuda3std6ranges3__45__cpo5cdataE - _ZN34_INTERNAL_57c6a5fd_4_k_cu_f13273244cuda3std3__419piecewise_constructE)
_ZN34_INTERNAL_57c6a5fd_4_k_cu_f13273244cuda3std3__419piecewise_constructE:
	.zero		1
	.type		_ZN34_INTERNAL_57c6a5fd_4_k_cu_f13273244cuda3std6ranges3__45__cpo5cdataE,@object
	.size		_ZN34_INTERNAL_57c6a5fd_4_k_cu_f13273244cuda3std6ranges3__45__cpo5cdataE,(_ZN34_INTERNAL_57c6a5fd_4_k_cu_f13273246thrust24THRUST_300001_SM_1000_NS12placeholders2_1E - _ZN34_INTERNAL_57c6a5fd_4_k_cu_f13273244cuda3std6ranges3__45__cpo5cdataE)
_ZN34_INTERNAL_57c6a5fd_4_k_cu_f13273244cuda3std6ranges3__45__cpo5cdataE:
	.zero		1
	.type		_ZN34_INTERNAL_57c6a5fd_4_k_cu_f13273246thrust24THRUST_300001_SM_1000_NS12placeholders2_1E,@object
	.size		_ZN34_INTERNAL_57c6a5fd_4_k_cu_f13273246thrust24THRUST_300001_SM_1000_NS12placeholders2_1E,(_ZN34_INTERNAL_57c6a5fd_4_k_cu_f13273244cuda3std3__45__cpo3endE - _ZN34_INTERNAL_57c6a5fd_4_k_cu_f13273246thrust24THRUST_300001_SM_1000_NS12placeholders2_1E)
_ZN34_INTERNAL_57c6a5fd_4_k_cu_f13273246thrust24THRUST_300001_SM_1000_NS12placeholders2_1E:
	.zero		1
	.type		_ZN34_INTERNAL_57c6a5fd_4_k_cu_f13273244cuda3std3__45__cpo3endE,@object
	.size		_ZN34_INTERNAL_57c6a5fd_4_k_cu_f13273244cuda3std3__45__cpo3endE,(_ZN34_INTERNAL_57c6a5fd_4_k_cu_f13273244cuda3std6ranges3__45__cpo3endE - _ZN34_INTERNAL_57c6a5fd_4_k_cu_f13273244cuda3std3__45__cpo3endE)
_ZN34_INTERNAL_57c6a5fd_4_k_cu_f13273244cuda3std3__45__cpo3endE:
	.zero		1
	.type		_ZN34_INTERNAL_57c6a5fd_4_k_cu_f13273244cuda3std6ranges3__45__cpo3endE,@object
	.size		_ZN34_INTERNAL_57c6a5fd_4_k_cu_f13273244cuda3std6ranges3__45__cpo3endE,(_ZN34_INTERNAL_57c6a5fd_4_k_cu_f13273246thrust24THRUST_300001_SM_1000_NS12placeholders2_5E - _ZN34_INTERNAL_57c6a5fd_4_k_cu_f13273244cuda3std6ranges3__45__cpo3endE)
_ZN34_INTERNAL_57c6a5fd_4_k_cu_f13273244cuda3std6ranges3__45__cpo3endE:
	.zero		1
	.type		_ZN34_INTERNAL_57c6a5fd_4_k_cu_f13273246thrust24THRUST_300001_SM_1000_NS12placeholders2_5E,@object
	.size		_ZN34_INTERNAL_57c6a5fd_4_k_cu_f13273246thrust24THRUST_300001_SM_1000_NS12placeholders2_5E,(_ZN34_INTERNAL_57c6a5fd_4_k_cu_f13273244cuda3std3__45__cpo4rendE - _ZN34_INTERNAL_57c6a5fd_4_k_cu_f13273246thrust24THRUST_300001_SM_1000_NS12placeholders2_5E)
_ZN34_INTERNAL_57c6a5fd_4_k_cu_f13273246thrust24THRUST_300001_SM_1000_NS12placeholders2_5E:
	.zero		1
	.type		_ZN34_INTERNAL_57c6a5fd_4_k_cu_f13273244cuda3std3__45__cpo4rendE,@object
	.size		_ZN34_INTERNAL_57c6a5fd_4_k_cu_f13273244cuda3std3__45__cpo4rendE,(_ZN34_INTERNAL_57c6a5fd_4_k_cu_f13273244cuda3std6ranges3__45__cpo9iter_swapE - _ZN34_INTERNAL_57c6a5fd_4_k_cu_f13273244cuda3std3__45__cpo4rendE)
_ZN34_INTERNAL_57c6a5fd_4_k_cu_f13273244cuda3std3__45__cpo4rendE:
	.zero		1
	.type		_ZN34_INTERNAL_57c6a5fd_4_k_cu_f13273244cuda3std6ranges3__45__cpo9iter_swapE,@object
	.size		_ZN34_INTERNAL_57c6a5fd_4_k_cu_f13273244cuda3std6ranges3__45__cpo9iter_swapE,(_ZN34_INTERNAL_57c6a5fd_4_k_cu_f13273244cuda3std3__48unexpectE - _ZN34_INTERNAL_57c6a5fd_4_k_cu_f13273244cuda3std6ranges3__45__cpo9iter_swapE)
_ZN34_INTERNAL_57c6a5fd_4_k_cu_f13273244cuda3std6ranges3__45__cpo9iter_swapE:
	.zero		1
	.type		_ZN34_INTERNAL_57c6a5fd_4_k_cu_f13273244cuda3std3__48unexpectE,@object
	.size		_ZN34_INTERNAL_57c6a5fd_4_k_cu_f13273244cuda3std3__48unexpectE,(_ZN34_INTERNAL_57c6a5fd_4_k_cu_f13273246thrust24THRUST_300001_SM_1000_NS8cuda_cub3parE - _ZN34_INTERNAL_57c6a5fd_4_k_cu_f13273244cuda3std3__48unexpectE)
_ZN34_INTERNAL_57c6a5fd_4_k_cu_f13273244cuda3std3__48unexpectE:
	.zero		1
	.type		_ZN34_INTERNAL_57c6a5fd_4_k_cu_f13273246thrust24THRUST_300001_SM_1000_NS8cuda_cub3parE,@object
	.size		_ZN34_INTERNAL_57c6a5fd_4_k_cu_f13273246thrust24THRUST_300001_SM_1000_NS8cuda_cub3parE,(.L_29 - _ZN34_INTERNAL_57c6a5fd_4_k_cu_f13273246thrust24THRUST_300001_SM_1000_NS8cuda_cub3parE)
_ZN34_INTERNAL_57c6a5fd_4_k_cu_f13273246thrust24THRUST_300001_SM_1000_NS8cuda_cub3parE:
	.zero		1
.L_29:


//--------------------- .nv.shared._ZN3cub18CUB_300001_SM_10006detail4scan16DeviceScanKernelINS2_10policy_hubIiiijN4cuda3std3__44plusIvEEE10Policy1000EN6thrust24THRUST_300001_SM_1000_NS10device_ptrIiEESF_NS0_13ScanTileStateIiLb1EEES9_NS1_10InputValueIiPiEEjiLb0EiEEvT0_T1_T2_iT3_T4_T5_ --------------------------
	.section	.nv.shared._ZN3cub18CUB_300001_SM_10006detail4scan16DeviceScanKernelINS2_10policy_hubIiiijN4cuda3std3__44plusIvEEE10Policy1000EN6thrust24THRUST_300001_SM_1000_NS10device_ptrIiEESF_NS0_13ScanTileStateIiLb1EEES9_NS1_10InputValueIiPiEEjiLb0EiEEvT0_T1_T2_iT3_T4_T5_,"aw",@nobits
	.sectionflags	@""
	.align	16
.nv.shared._ZN3cub18CUB_300001_SM_10006detail4scan16DeviceScanKernelINS2_10policy_hubIiiijN4cuda3std3__44plusIvEEE10Policy1000EN6thrust24THRUST_300001_SM_1000_NS10device_ptrIiEESF_NS0_13ScanTileStateIiLb1EEES9_NS1_10InputValueIiPiEEjiLb0EiEEvT0_T1_T2_iT3_T4_T5_:
	.zero		34832


//--------------------- .nv.shared._Z10write_HistPiS_S_i --------------------------
	.section	.nv.shared._Z10write_HistPiS_S_i,"aw",@nobits
	.sectionflags	@""
	.align	4
.nv.shared._Z10write_HistPiS_S_i:
	.zero		33792


//--------------------- .nv.shared._Z10count_HistPiS_i --------------------------
	.section	.nv.shared._Z10count_HistPiS_i,"aw",@nobits
	.sectionflags	@""
	.align	4
.nv.shared._Z10count_HistPiS_i:
	.zero		33792


//--------------------- .nv.constant0._ZN3cub18CUB_300001_SM_10006detail4scan16DeviceScanKernelINS2_10policy_hubIiiimN4cuda3std3__44plusIvEEE10Policy1000EN6thrust24THRUST_300001_SM_1000_NS10device_ptrIiEESF_NS0_13ScanTileStateIiLb1EEES9_NS1_10InputValueIiPiEEmiLb0EiEEvT0_T1_T2_iT3_T4_T5_ --------------------------
	.section	.nv.constant0._ZN3cub18CUB_300001_SM_10006detail4scan16DeviceScanKernelINS2_10policy_hubIiiimN4cuda3std3__44plusIvEEE10Policy1000EN6thrust24THRUST_300001_SM_1000_NS10device_ptrIiEESF_NS0_13ScanTileStateIiLb1EEES9_NS1_10InputValueIiPiEEmiLb0EiEEvT0_T1_T2_iT3_T4_T5_,"a",@progbits
	.sectionflags	@""
	.align	4
.nv.constant0._ZN3cub18CUB_300001_SM_10006detail4scan16DeviceScanKernelINS2_10policy_hubIiiimN4cuda3std3__44plusIvEEE10Policy1000EN6thrust24THRUST_300001_SM_1000_NS10device_ptrIiEESF_NS0_13ScanTileStateIiLb1EEES9_NS1_10InputValueIiPiEEmiLb0EiEEvT0_T1_T2_iT3_T4_T5_:
	.zero		952


//--------------------- .nv.constant0._ZN3cub18CUB_300001_SM_10006detail4scan16DeviceScanKernelINS2_10policy_hubIiiijN4cuda3std3__44plusIvEEE10Policy1000EN6thrust24THRUST_300001_SM_1000_NS10device_ptrIiEESF_NS0_13ScanTileStateIiLb1EEES9_NS1_10InputValueIiPiEEjiLb0EiEEvT0_T1_T2_iT3_T4_T5_ --------------------------
	.section	.nv.constant0._ZN3cub18CUB_300001_SM_10006detail4scan16DeviceScanKernelINS2_10policy_hubIiiijN4cuda3std3__44plusIvEEE10Policy1000EN6thrust24THRUST_300001_SM_1000_NS10device_ptrIiEESF_NS0_13ScanTileStateIiLb1EEES9_NS1_10InputValueIiPiEEjiLb0EiEEvT0_T1_T2_iT3_T4_T5_,"a",@progbits
	.sectionflags	@""
	.align	4
.nv.constant0._ZN3cub18CUB_300001_SM_10006detail4scan16DeviceScanKernelINS2_10policy_hubIiiijN4cuda3std3__44plusIvEEE10Policy1000EN6thrust24THRUST_300001_SM_1000_NS10device_ptrIiEESF_NS0_13ScanTileStateIiLb1EEES9_NS1_10InputValueIiPiEEjiLb0EiEEvT0_T1_T2_iT3_T4_T5_:
	.zero		948


//--------------------- .nv.constant0._ZN3cub18CUB_300001_SM_10006detail4scan20DeviceScanInitKernelINS0_13ScanTileStateIiLb1EEEEEvT_i --------------------------
	.section	.nv.constant0._ZN3cub18CUB_300001_SM_10006detail4scan20DeviceScanInitKernelINS0_13ScanTileStateIiLb1EEEEEvT_i,"a",@progbits
	.sectionflags	@""
	.align	4
.nv.constant0._ZN3cub18CUB_300001_SM_10006detail4scan20DeviceScanInitKernelINS0_13ScanTileStateIiLb1EEEEEvT_i:
	.zero		908


//--------------------- .nv.constant0._ZN3cub18CUB_300001_SM_10006detail11EmptyKernelIvEEvv --------------------------
	.section	.nv.constant0._ZN3cub18CUB_300001_SM_10006detail11EmptyKernelIvEEvv,"a",@progbits
	.sectionflags	@""
	.align	4
.nv.constant0._ZN3cub18CUB_300001_SM_10006detail11EmptyKernelIvEEvv:
	.zero		896


//--------------------- .nv.constant0._Z4joinPiPfS_S0_S_S_S_ii --------------------------
	.section	.nv.constant0._Z4joinPiPfS_S0_S_S_S_ii,"a",@progbits
	.sectionflags	@""
	.align	4
.nv.constant0._Z4joinPiPfS_S0_S_S_S_ii:
	.zero		960


//--------------------- .nv.constant0._Z7scatterPiPfS_S0_S_i --------------------------
	.section	.nv.constant0._Z7scatterPiPfS_S0_S_i,"a",@progbits
	.sectionflags	@""
	.align	4
.nv.constant0._Z7scatterPiPfS_S0_S_i:
	.zero		940


//--------------------- .nv.constant0._Z11getStartPosPiS_i --------------------------
	.section	.nv.constant0._Z11getStartPosPiS_i,"a",@progbits
	.sectionflags	@""
	.align	4
.nv.constant0._Z11getStartPosPiS_i:
	.zero		916


//--------------------- .nv.constant0._Z10write_HistPiS_S_i --------------------------
	.section	.nv.constant0._Z10write_HistPiS_S_i,"a",@progbits
	.sectionflags	@""
	.align	4
.nv.constant0._Z10write_HistPiS_S_i:
	.zero		924


//--------------------- .nv.constant0._Z10count_HistPiS_i --------------------------
	.section	.nv.constant0._Z10count_HistPiS_i,"a",@progbits
	.sectionflags	@""
	.align	4
.nv.constant0._Z10count_HistPiS_i:
	.zero		916


//--------------------- .nv.constant0._Z7mapPartPiS_i --------------------------
	.section	.nv.constant0._Z7mapPartPiS_i,"a",@progbits
	.sectionflags	@""
	.align	4
.nv.constant0._Z7mapPartPiS_i:
	.zero		916


//--------------------- SYMBOLS --------------------------

	.type		.nv.reservedSmem.offset0,@object
	.size		.nv.reservedSmem.offset0,0x4
	.type		.nv.reservedSmem.cap,@object
	.size		.nv.reservedSmem.cap,0x4
